	.target	sm_90

	.elftype	@"ET_EXEC"


//--------------------- .note.nv.tkinfo           --------------------------
	.section	.note.nv.tkinfo,"",@"SHT_NOTE"
	.sectionflags	@"SHF_NOTE_NV_TKINFO"
	.tkinfo
        /*0018*/ 	.word	0x00000002
        /*0030*/ 	.string	""
        /*0030*/ 	.string	"ptxas"
        /*0030*/ 	.string	"Cuda compilation tools, release 13.0, V13.0.88"
        /*0030*/ 	.string	"Build cuda_13.0.r13.0/compiler.36424714_0"
        /*0030*/ 	.string	"-arch sm_90 -m 64 "



//--------------------- .note.nv.cuinfo           --------------------------
	.section	.note.nv.cuinfo,"",@"SHT_NOTE"
	.sectionflags	@"SHF_NOTE_NV_CUINFO"
        /*0018*/ 	.short	0x0002
        /*001a*/ 	.short	0x005a
        /*001c*/ 	.short	0x0082
	.zero		2


//--------------------- .nv.info                  --------------------------
	.section	.nv.info,"",@"SHT_CUDA_INFO"
	.align	4


	//----- nvinfo : EIATTR_REGCOUNT
	.align		4
        /*0000*/ 	.byte	0x04, 0x2f
        /*0002*/ 	.short	(.L_29 - .L_28)
	.align		4
.L_28:
        /*0004*/ 	.word	index@(_ZN2at6native14vol2col_kernelIdEEvlPKT_iiiiiiiiiiiiiiiiiiPS2_)
        /*0008*/ 	.word	0x00000038


	//----- nvinfo : EIATTR_FRAME_SIZE
	.align		4
.L_29:
        /*000c*/ 	.byte	0x04, 0x11
        /*000e*/ 	.short	(.L_31 - .L_30)
	.align		4
.L_30:
        /*0010*/ 	.word	index@($__internal_15_$__cuda_sm20_div_s64)
        /*0014*/ 	.word	0x00000000


	//----- nvinfo : EIATTR_FRAME_SIZE
	.align		4
.L_31:
        /*0018*/ 	.byte	0x04, 0x11
        /*001a*/ 	.short	(.L_33 - .L_32)
	.align		4
.L_32:
        /*001c*/ 	.word	index@(_ZN2at6native14vol2col_kernelIdEEvlPKT_iiiiiiiiiiiiiiiiiiPS2_)
        /*0020*/ 	.word	0x00000000


	//----- nvinfo : EIATTR_REGCOUNT
	.align		4
.L_33:
        /*0024*/ 	.byte	0x04, 0x2f
        /*0026*/ 	.short	(.L_35 - .L_34)
	.align		4
.L_34:
        /*0028*/ 	.word	index@(_ZN2at6native13im2col_kernelIdEEvlPKT_llllllllllllPS2_)
        /*002c*/ 	.word	0x00000038


	//----- nvinfo : EIATTR_FRAME_SIZE
	.align		4
.L_35:
        /*0030*/ 	.byte	0x04, 0x11
        /*0032*/ 	.short	(.L_37 - .L_36)
	.align		4
.L_36:
        /*0034*/ 	.word	index@($__internal_14_$__cuda_sm20_div_s64)
        /*0038*/ 	.word	0x00000000


	//----- nvinfo : EIATTR_FRAME_SIZE
	.align		4
.L_37:
        /*003c*/ 	.byte	0x04, 0x11
        /*003e*/ 	.short	(.L_39 - .L_38)
	.align		4
.L_38:
        /*0040*/ 	.word	index@(_ZN2at6native13im2col_kernelIdEEvlPKT_llllllllllllPS2_)
        /*0044*/ 	.word	0x00000000


	//----- nvinfo : EIATTR_REGCOUNT
	.align		4
.L_39:
        /*0048*/ 	.byte	0x04, 0x2f
        /*004a*/ 	.short	(.L_41 - .L_40)
	.align		4
.L_40:
        /*004c*/ 	.word	index@(_ZN2at6native13vol2im_kernelIddEEvlPKT_jjjjjjjjjjjjjjjjjjjPS2_)
        /*0050*/ 	.word	0x00000028


	//----- nvinfo : EIATTR_FRAME_SIZE
	.align		4
.L_41:
        /*0054*/ 	.byte	0x04, 0x11
        /*0056*/ 	.short	(.L_43 - .L_42)
	.align		4
.L_42:
        /*0058*/ 	.word	index@(_ZN2at6native13vol2im_kernelIddEEvlPKT_jjjjjjjjjjjjjjjjjjjPS2_)
        /*005c*/ 	.word	0x00000000


	//----- nvinfo : EIATTR_REGCOUNT
	.align		4
.L_43:
        /*0060*/ 	.byte	0x04, 0x2f
        /*0062*/ 	.short	(.L_45 - .L_44)
	.align		4
.L_44:
        /*0064*/ 	.word	index@(_ZN2at6native13col2im_kernelIddEEvlPKT_llllllllllllPS2_)
        /*0068*/ 	.word	0x00000040


	//----- nvinfo : EIATTR_FRAME_SIZE
	.align		4
.L_45:
        /*006c*/ 	.byte	0x04, 0x11
        /*006e*/ 	.short	(.L_47 - .L_46)
	.align		4
.L_46:
        /*0070*/ 	.word	index@($__internal_13_$__cuda_sm20_rem_s64)
        /*0074*/ 	.word	0x00000000


	//----- nvinfo : EIATTR_FRAME_SIZE
	.align		4
.L_47:
        /*0078*/ 	.byte	0x04, 0x11
        /*007a*/ 	.short	(.L_49 - .L_48)
	.align		4
.L_48:
        /*007c*/ 	.word	index@($__internal_12_$__cuda_sm20_div_s64)
        /*0080*/ 	.word	0x00000000


	//----- nvinfo : EIATTR_FRAME_SIZE
	.align		4
.L_49:
        /*0084*/ 	.byte	0x04, 0x11
        /*0086*/ 	.short	(.L_51 - .L_50)
	.align		4
.L_50:
        /*0088*/ 	.word	index@(_ZN2at6native13col2im_kernelIddEEvlPKT_llllllllllllPS2_)
        /*008c*/ 	.word	0x00000000


	//----- nvinfo : EIATTR_REGCOUNT
	.align		4
.L_51:
        /*0090*/ 	.byte	0x04, 0x2f
        /*0092*/ 	.short	(.L_53 - .L_52)
	.align		4
.L_52:
        /*0094*/ 	.word	index@(_ZN2at6native14vol2col_kernelIfEEvlPKT_iiiiiiiiiiiiiiiiiiPS2_)
        /*0098*/ 	.word	0x00000036


	//----- nvinfo : EIATTR_FRAME_SIZE
	.align		4
.L_53:
        /*009c*/ 	.byte	0x04, 0x11
        /*009e*/ 	.short	(.L_55 - .L_54)
	.align		4
.L_54:
        /*00a0*/ 	.word	index@($__internal_11_$__cuda_sm20_div_s64)
        /*00a4*/ 	.word	0x00000000


	//----- nvinfo : EIATTR_FRAME_SIZE
	.align		4
.L_55:
        /*00a8*/ 	.byte	0x04, 0x11
        /*00aa*/ 	.short	(.L_57 - .L_56)
	.align		4
.L_56:
        /*00ac*/ 	.word	index@(_ZN2at6native14vol2col_kernelIfEEvlPKT_iiiiiiiiiiiiiiiiiiPS2_)
        /*00b0*/ 	.word	0x00000000


	//----- nvinfo : EIATTR_REGCOUNT
	.align		4
.L_57:
        /*00b4*/ 	.byte	0x04, 0x2f
        /*00b6*/ 	.short	(.L_59 - .L_58)
	.align		4
.L_58:
        /*00b8*/ 	.word	index@(_ZN2at6native13im2col_kernelIfEEvlPKT_llllllllllllPS2_)
        /*00bc*/ 	.word	0x0000003a


	//----- nvinfo : EIATTR_FRAME_SIZE
	.align		4
.L_59:
        /*00c0*/ 	.byte	0x04, 0x11
        /*00c2*/ 	.short	(.L_61 - .L_60)
	.align		4
.L_60:
        /*00c4*/ 	.word	index@($__internal_10_$__cuda_sm20_div_s64)
        /*00c8*/ 	.word	0x00000000


	//----- nvinfo : EIATTR_FRAME_SIZE
	.align		4
.L_61:
        /*00cc*/ 	.byte	0x04, 0x11
        /*00ce*/ 	.short	(.L_63 - .L_62)
	.align		4
.L_62:
        /*00d0*/ 	.word	index@(_ZN2at6native13im2col_kernelIfEEvlPKT_llllllllllllPS2_)
        /*00d4*/ 	.word	0x00000000


	//----- nvinfo : EIATTR_REGCOUNT
	.align		4
.L_63:
        /*00d8*/ 	.byte	0x04, 0x2f
        /*00da*/ 	.short	(.L_65 - .L_64)
	.align		4
.L_64:
        /*00dc*/ 	.word	index@(_ZN2at6native13vol2im_kernelIffEEvlPKT_jjjjjjjjjjjjjjjjjjjPS2_)
        /*00e0*/ 	.word	0x00000027


	//----- nvinfo : EIATTR_FRAME_SIZE
	.align		4
.L_65:
        /*00e4*/ 	.byte	0x04, 0x11
        /*00e6*/ 	.short	(.L_67 - .L_66)
	.align		4
.L_66:
        /*00e8*/ 	.word	index@(_ZN2at6native13vol2im_kernelIffEEvlPKT_jjjjjjjjjjjjjjjjjjjPS2_)
        /*00ec*/ 	.word	0x00000000


	//----- nvinfo : EIATTR_REGCOUNT
	.align		4
.L_67:
        /*00f0*/ 	.byte	0x04, 0x2f
        /*00f2*/ 	.short	(.L_69 - .L_68)
	.align		4
.L_68:
        /*00f4*/ 	.word	index@(_ZN2at6native13col2im_kernelIffEEvlPKT_llllllllllllPS2_)
        /*00f8*/ 	.word	0x0000003e


	//----- nvinfo : EIATTR_FRAME_SIZE
	.align		4
.L_69:
        /*00fc*/ 	.byte	0x04, 0x11
        /*00fe*/ 	.short	(.L_71 - .L_70)
	.align		4
.L_70:
        /*0100*/ 	.word	index@($__internal_9_$__cuda_sm20_rem_s64)
        /*0104*/ 	.word	0x00000000


	//----- nvinfo : EIATTR_FRAME_SIZE
	.align		4
.L_71:
        /*0108*/ 	.byte	0x04, 0x11
        /*010a*/ 	.short	(.L_73 - .L_72)
	.align		4
.L_72:
        /*010c*/ 	.word	index@($__internal_8_$__cuda_sm20_div_s64)
        /*0110*/ 	.word	0x00000000


	//----- nvinfo : EIATTR_FRAME_SIZE
	.align		4
.L_73:
        /*0114*/ 	.byte	0x04, 0x11
        /*0116*/ 	.short	(.L_75 - .L_74)
	.align		4
.L_74:
        /*0118*/ 	.word	index@(_ZN2at6native13col2im_kernelIffEEvlPKT_llllllllllllPS2_)
        /*011c*/ 	.word	0x00000000


	//----- nvinfo : EIATTR_REGCOUNT
	.align		4
.L_75:
        /*0120*/ 	.byte	0x04, 0x2f
        /*0122*/ 	.short	(.L_77 - .L_76)
	.align		4
.L_76:
        /*0124*/ 	.word	index@(_ZN2at6native14vol2col_kernelIN3c104HalfEEEvlPKT_iiiiiiiiiiiiiiiiiiPS4_)
        /*0128*/ 	.word	0x0000003e


	//----- nvinfo : EIATTR_FRAME_SIZE
	.align		4
.L_77:
        /*012c*/ 	.byte	0x04, 0x11
        /*012e*/ 	.short	(.L_79 - .L_78)
	.align		4
.L_78:
        /*0130*/ 	.word	index@($__internal_7_$__cuda_sm20_div_s64)
        /*0134*/ 	.word	0x00000000


	//----- nvinfo : EIATTR_FRAME_SIZE
	.align		4
.L_79:
        /*0138*/ 	.byte	0x04, 0x11
        /*013a*/ 	.short	(.L_81 - .L_80)
	.align		4
.L_80:
        /*013c*/ 	.word	index@(_ZN2at6native14vol2col_kernelIN3c104HalfEEEvlPKT_iiiiiiiiiiiiiiiiiiPS4_)
        /*0140*/ 	.word	0x00000000


	//----- nvinfo : EIATTR_REGCOUNT
	.align		4
.L_81:
        /*0144*/ 	.byte	0x04, 0x2f
        /*0146*/ 	.short	(.L_83 - .L_82)
	.align		4
.L_82:
        /*0148*/ 	.word	index@(_ZN2at6native13im2col_kernelIN3c104HalfEEEvlPKT_llllllllllllPS4_)
        /*014c*/ 	.word	0x0000002c


	//----- nvinfo : EIATTR_FRAME_SIZE
	.align		4
.L_83:
        /*0150*/ 	.byte	0x04, 0x11
        /*0152*/ 	.short	(.L_85 - .L_84)
	.align		4
.L_84:
        /*0154*/ 	.word	index@($__internal_6_$__cuda_sm20_div_s64)
        /*0158*/ 	.word	0x00000000


	//----- nvinfo : EIATTR_FRAME_SIZE
	.align		4
.L_85:
        /*015c*/ 	.byte	0x04, 0x11
        /*015e*/ 	.short	(.L_87 - .L_86)
	.align		4
.L_86:
        /*0160*/ 	.word	index@(_ZN2at6native13im2col_kernelIN3c104HalfEEEvlPKT_llllllllllllPS4_)
        /*0164*/ 	.word	0x00000000


	//----- nvinfo : EIATTR_REGCOUNT
	.align		4
.L_87:
        /*0168*/ 	.byte	0x04, 0x2f
        /*016a*/ 	.short	(.L_89 - .L_88)
	.align		4
.L_88:
        /*016c*/ 	.word	index@(_ZN2at6native13vol2im_kernelIN3c104HalfES3_EEvlPKT_jjjjjjjjjjjjjjjjjjjPS4_)
        /*0170*/ 	.word	0x00000027


	//----- nvinfo : EIATTR_FRAME_SIZE
	.align		4
.L_89:
        /*0174*/ 	.byte	0x04, 0x11
        /*0176*/ 	.short	(.L_91 - .L_90)
	.align		4
.L_90:
        /*0178*/ 	.word	index@(_ZN2at6native13vol2im_kernelIN3c104HalfES3_EEvlPKT_jjjjjjjjjjjjjjjjjjjPS4_)
        /*017c*/ 	.word	0x00000000


	//----- nvinfo : EIATTR_REGCOUNT
	.align		4
.L_91:
        /*0180*/ 	.byte	0x04, 0x2f
        /*0182*/ 	.short	(.L_93 - .L_92)
	.align		4
.L_92:
        /*0184*/ 	.word	index@(_ZN2at6native13col2im_kernelIN3c104HalfES3_EEvlPKT_llllllllllllPS4_)
        /*0188*/ 	.word	0x0000003e


	//----- nvinfo : EIATTR_FRAME_SIZE
	.align		4
.L_93:
        /*018c*/ 	.byte	0x04, 0x11
        /*018e*/ 	.short	(.L_95 - .L_94)
	.align		4
.L_94:
        /*0190*/ 	.word	index@($__internal_5_$__cuda_sm20_rem_s64)
        /*0194*/ 	.word	0x00000000


	//----- nvinfo : EIATTR_FRAME_SIZE
	.align		4
.L_95:
        /*0198*/ 	.byte	0x04, 0x11
        /*019a*/ 	.short	(.L_97 - .L_96)
	.align		4
.L_96:
        /*019c*/ 	.word	index@($__internal_4_$__cuda_sm20_div_s64)
        /*01a0*/ 	.word	0x00000000


	//----- nvinfo : EIATTR_FRAME_SIZE
	.align		4
.L_97:
        /*01a4*/ 	.byte	0x04, 0x11
        /*01a6*/ 	.short	(.L_99 - .L_98)
	.align		4
.L_98:
        /*01a8*/ 	.word	index@(_ZN2at6native13col2im_kernelIN3c104HalfES3_EEvlPKT_llllllllllllPS4_)
        /*01ac*/ 	.word	0x00000000


	//----- nvinfo : EIATTR_REGCOUNT
	.align		4
.L_99:
        /*01b0*/ 	.byte	0x04, 0x2f
        /*01b2*/ 	.short	(.L_101 - .L_100)
	.align		4
.L_100:
        /*01b4*/ 	.word	index@(_ZN2at6native14vol2col_kernelIN3c108BFloat16EEEvlPKT_iiiiiiiiiiiiiiiiiiPS4_)
        /*01b8*/ 	.word	0x0000003e


	//----- nvinfo : EIATTR_FRAME_SIZE
	.align		4
.L_101:
        /*01bc*/ 	.byte	0x04, 0x11
        /*01be*/ 	.short	(.L_103 - .L_102)
	.align		4
.L_102:
        /*01c0*/ 	.word	index@($__internal_3_$__cuda_sm20_div_s64)
        /*01c4*/ 	.word	0x00000000


	//----- nvinfo : EIATTR_FRAME_SIZE
	.align		4
.L_103:
        /*01c8*/ 	.byte	0x04, 0x11
        /*01ca*/ 	.short	(.L_105 - .L_104)
	.align		4
.L_104:
        /*01cc*/ 	.word	index@(_ZN2at6native14vol2col_kernelIN3c108BFloat16EEEvlPKT_iiiiiiiiiiiiiiiiiiPS4_)
        /*01d0*/ 	.word	0x00000000


	//----- nvinfo : EIATTR_REGCOUNT
	.align		4
.L_105:
        /*01d4*/ 	.byte	0x04, 0x2f
        /*01d6*/ 	.short	(.L_107 - .L_106)
	.align		4
.L_106:
        /*01d8*/ 	.word	index@(_ZN2at6native13im2col_kernelIN3c108BFloat16EEEvlPKT_llllllllllllPS4_)
        /*01dc*/ 	.word	0x0000002c


	//----- nvinfo : EIATTR_FRAME_SIZE
	.align		4
.L_107:
        /*01e0*/ 	.byte	0x04, 0x11
        /*01e2*/ 	.short	(.L_109 - .L_108)
	.align		4
.L_108:
        /*01e4*/ 	.word	index@($__internal_2_$__cuda_sm20_div_s64)
        /*01e8*/ 	.word	0x00000000


	//----- nvinfo : EIATTR_FRAME_SIZE
	.align		4
.L_109:
        /*01ec*/ 	.byte	0x04, 0x11
        /*01ee*/ 	.short	(.L_111 - .L_110)
	.align		4
.L_110:
        /*01f0*/ 	.word	index@(_ZN2at6native13im2col_kernelIN3c108BFloat16EEEvlPKT_llllllllllllPS4_)
        /*01f4*/ 	.word	0x00000000


	//----- nvinfo : EIATTR_REGCOUNT
	.align		4
.L_111:
        /*01f8*/ 	.byte	0x04, 0x2f
        /*01fa*/ 	.short	(.L_113 - .L_112)
	.align		4
.L_112:
        /*01fc*/ 	.word	index@(_ZN2at6native13vol2im_kernelIN3c108BFloat16ES3_EEvlPKT_jjjjjjjjjjjjjjjjjjjPS4_)
        /*0200*/ 	.word	0x00000027


	//----- nvinfo : EIATTR_FRAME_SIZE
	.align		4
.L_113:
        /*0204*/ 	.byte	0x04, 0x11
        /*0206*/ 	.short	(.L_115 - .L_114)
	.align		4
.L_114:
        /*0208*/ 	.word	index@(_ZN2at6native13vol2im_kernelIN3c108BFloat16ES3_EEvlPKT_jjjjjjjjjjjjjjjjjjjPS4_)
        /*020c*/ 	.word	0x00000000


	//----- nvinfo : EIATTR_REGCOUNT
	.align		4
.L_115:
        /*0210*/ 	.byte	0x04, 0x2f
        /*0212*/ 	.short	(.L_117 - .L_116)
	.align		4
.L_116:
        /*0214*/ 	.word	index@(_ZN2at6native13col2im_kernelIN3c108BFloat16ES3_EEvlPKT_llllllllllllPS4_)
        /*0218*/ 	.word	0x0000003e


	//----- nvinfo : EIATTR_FRAME_SIZE
	.align		4
.L_117:
        /*021c*/ 	.byte	0x04, 0x11
        /*021e*/ 	.short	(.L_119 - .L_118)
	.align		4
.L_118:
        /*0220*/ 	.word	index@($__internal_1_$__cuda_sm20_rem_s64)
        /*0224*/ 	.word	0x00000000


	//----- nvinfo : EIATTR_FRAME_SIZE
	.align		4
.L_119:
        /*0228*/ 	.byte	0x04, 0x11
        /*022a*/ 	.short	(.L_121 - .L_120)
	.align		4
.L_120:
        /*022c*/ 	.word	index@($__internal_0_$__cuda_sm20_div_s64)
        /*0230*/ 	.word	0x00000000


	//----- nvinfo : EIATTR_FRAME_SIZE
	.align		4
.L_121:
        /*0234*/ 	.byte	0x04, 0x11
        /*0236*/ 	.short	(.L_123 - .L_122)
	.align		4
.L_122:
        /*0238*/ 	.word	index@(_ZN2at6native13col2im_kernelIN3c108BFloat16ES3_EEvlPKT_llllllllllllPS4_)
        /*023c*/ 	.word	0x00000000


	//----- nvinfo : EIATTR_MIN_STACK_SIZE
	.align		4
.L_123:
        /*0240*/ 	.byte	0x04, 0x12
        /*0242*/ 	.short	(.L_125 - .L_124)
	.align		4
.L_124:
        /*0244*/ 	.word	index@(_ZN2at6native13col2im_kernelIN3c108BFloat16ES3_EEvlPKT_llllllllllllPS4_)
        /*0248*/ 	.word	0x00000000


	//----- nvinfo : EIATTR_MIN_STACK_SIZE
	.align		4
.L_125:
        /*024c*/ 	.byte	0x04, 0x12
        /*024e*/ 	.short	(.L_127 - .L_126)
	.align		4
.L_126:
        /*0250*/ 	.word	index@(_ZN2at6native13vol2im_kernelIN3c108BFloat16ES3_EEvlPKT_jjjjjjjjjjjjjjjjjjjPS4_)
        /*0254*/ 	.word	0x00000000


	//----- nvinfo : EIATTR_MIN_STACK_SIZE
	.align		4
.L_127:
        /*0258*/ 	.byte	0x04, 0x12
        /*025a*/ 	.short	(.L_129 - .L_128)
	.align		4
.L_128:
        /*025c*/ 	.word	index@(_ZN2at6native13im2col_kernelIN3c108BFloat16EEEvlPKT_llllllllllllPS4_)
        /*0260*/ 	.word	0x00000000


	//----- nvinfo : EIATTR_MIN_STACK_SIZE
	.align		4
.L_129:
        /*0264*/ 	.byte	0x04, 0x12
        /*0266*/ 	.short	(.L_131 - .L_130)
	.align		4
.L_130:
        /*0268*/ 	.word	index@(_ZN2at6native14vol2col_kernelIN3c108BFloat16EEEvlPKT_iiiiiiiiiiiiiiiiiiPS4_)
        /*026c*/ 	.word	0x00000000


	//----- nvinfo : EIATTR_MIN_STACK_SIZE
	.align		4
.L_131:
        /*0270*/ 	.byte	0x04, 0x12
        /*0272*/ 	.short	(.L_133 - .L_132)
	.align		4
.L_132:
        /*0274*/ 	.word	index@(_ZN2at6native13col2im_kernelIN3c104HalfES3_EEvlPKT_llllllllllllPS4_)
        /*0278*/ 	.word	0x00000000


	//----- nvinfo : EIATTR_MIN_STACK_SIZE
	.align		4
.L_133:
        /*027c*/ 	.byte	0x04, 0x12
        /*027e*/ 	.short	(.L_135 - .L_134)
	.align		4
.L_134:
        /*0280*/ 	.word	index@(_ZN2at6native13vol2im_kernelIN3c104HalfES3_EEvlPKT_jjjjjjjjjjjjjjjjjjjPS4_)
        /*0284*/ 	.word	0x00000000


	//----- nvinfo : EIATTR_MIN_STACK_SIZE
	.align		4
.L_135:
        /*0288*/ 	.byte	0x04, 0x12
        /*028a*/ 	.short	(.L_137 - .L_136)
	.align		4
.L_136:
        /*028c*/ 	.word	index@(_ZN2at6native13im2col_kernelIN3c104HalfEEEvlPKT_llllllllllllPS4_)
        /*0290*/ 	.word	0x00000000


	//----- nvinfo : EIATTR_MIN_STACK_SIZE
	.align		4
.L_137:
        /*0294*/ 	.byte	0x04, 0x12
        /*0296*/ 	.short	(.L_139 - .L_138)
	.align		4
.L_138:
        /*0298*/ 	.word	index@(_ZN2at6native14vol2col_kernelIN3c104HalfEEEvlPKT_iiiiiiiiiiiiiiiiiiPS4_)
        /*029c*/ 	.word	0x00000000


	//----- nvinfo : EIATTR_MIN_STACK_SIZE
	.align		4
.L_139:
        /*02a0*/ 	.byte	0x04, 0x12
        /*02a2*/ 	.short	(.L_141 - .L_140)
	.align		4
.L_140:
        /*02a4*/ 	.word	index@(_ZN2at6native13col2im_kernelIffEEvlPKT_llllllllllllPS2_)
        /*02a8*/ 	.word	0x00000000


	//----- nvinfo : EIATTR_MIN_STACK_SIZE
	.align		4
.L_141:
        /*02ac*/ 	.byte	0x04, 0x12
        /*02ae*/ 	.short	(.L_143 - .L_142)
	.align		4
.L_142:
        /*02b0*/ 	.word	index@(_ZN2at6native13vol2im_kernelIffEEvlPKT_jjjjjjjjjjjjjjjjjjjPS2_)
        /*02b4*/ 	.word	0x00000000


	//----- nvinfo : EIATTR_MIN_STACK_SIZE
	.align		4
.L_143:
        /*02b8*/ 	.byte	0x04, 0x12
        /*02ba*/ 	.short	(.L_145 - .L_144)
	.align		4
.L_144:
        /*02bc*/ 	.word	index@(_ZN2at6native13im2col_kernelIfEEvlPKT_llllllllllllPS2_)
        /*02c0*/ 	.word	0x00000000


	//----- nvinfo : EIATTR_MIN_STACK_SIZE
	.align		4
.L_145:
        /*02c4*/ 	.byte	0x04, 0x12
        /*02c6*/ 	.short	(.L_147 - .L_146)
	.align		4
.L_146:
        /*02c8*/ 	.word	index@(_ZN2at6native14vol2col_kernelIfEEvlPKT_iiiiiiiiiiiiiiiiiiPS2_)
        /*02cc*/ 	.word	0x00000000


	//----- nvinfo : EIATTR_MIN_STACK_SIZE
	.align		4
.L_147:
        /*02d0*/ 	.byte	0x04, 0x12
        /*02d2*/ 	.short	(.L_149 - .L_148)
	.align		4
.L_148:
        /*02d4*/ 	.word	index@(_ZN2at6native13col2im_kernelIddEEvlPKT_llllllllllllPS2_)
        /*02d8*/ 	.word	0x00000000


	//----- nvinfo : EIATTR_MIN_STACK_SIZE
	.align		4
.L_149:
        /*02dc*/ 	.byte	0x04, 0x12
        /*02de*/ 	.short	(.L_151 - .L_150)
	.align		4
.L_150:
        /*02e0*/ 	.word	index@(_ZN2at6native13vol2im_kernelIddEEvlPKT_jjjjjjjjjjjjjjjjjjjPS2_)
        /*02e4*/ 	.word	0x00000000


	//----- nvinfo : EIATTR_MIN_STACK_SIZE
	.align		4
.L_151:
        /*02e8*/ 	.byte	0x04, 0x12
        /*02ea*/ 	.short	(.L_153 - .L_152)
	.align		4
.L_152:
        /*02ec*/ 	.word	index@(_ZN2at6native13im2col_kernelIdEEvlPKT_llllllllllllPS2_)
        /*02f0*/ 	.word	0x00000000


	//----- nvinfo : EIATTR_MIN_STACK_SIZE
	.align		4
.L_153:
        /*02f4*/ 	.byte	0x04, 0x12
        /*02f6*/ 	.short	(.L_155 - .L_154)
	.align		4
.L_154:
        /*02f8*/ 	.word	index@(_ZN2at6native14vol2col_kernelIdEEvlPKT_iiiiiiiiiiiiiiiiiiPS2_)
        /*02fc*/ 	.word	0x00000000
.L_155:


//--------------------- .nv.compat                --------------------------
	.section	.nv.compat,"",@"SHT_CUDA_COMPAT_INFO"
	.align	4
        /*0000*/ 	.byte	0x02, 0x09, 0x00, 0x00, 0x02, 0x02, 0x01, 0x00, 0x02, 0x05, 0x05, 0x00, 0x03, 0x07, 0x01, 0x01
        /*0010*/ 	.byte	0x02, 0x03, 0x00, 0x00, 0x02, 0x06, 0x01, 0x00, 0x04, 0x0b, 0x08, 0x00, 0x00, 0x00, 0x00, 0x00
        /*0020*/ 	.byte	0x00, 0x00, 0x00, 0x00


//--------------------- .nv.info._ZN2at6native13col2im_kernelIN3c108BFloat16ES3_EEvlPKT_llllllllllllPS4_ --------------------------
	.section	.nv.info._ZN2at6native13col2im_kernelIN3c108BFloat16ES3_EEvlPKT_llllllllllllPS4_,"",@"SHT_CUDA_INFO"
	.sectionflags	@""
	.align	4


	//----- nvinfo : EIATTR_CUDA_API_VERSION
	.align		4
        /*0000*/ 	.byte	0x04, 0x37
        /*0002*/ 	.short	(.L_157 - .L_156)
.L_156:
        /*0004*/ 	.word	0x00000082


	//----- nvinfo : EIATTR_KPARAM_INFO
	.align		4
.L_157:
        /*0008*/ 	.byte	0x04, 0x17
        /*000a*/ 	.short	(.L_159 - .L_158)
.L_158:
        /*000c*/ 	.word	0x00000000
        /*0010*/ 	.short	0x000e
        /*0012*/ 	.short	0x0070
        /*0014*/ 	.byte	0x00, 0xf0, 0x21, 0x00


	//----- nvinfo : EIATTR_KPARAM_INFO
	.align		4
.L_159:
        /*0018*/ 	.byte	0x04, 0x17
        /*001a*/ 	.short	(.L_161 - .L_160)
.L_160:
        /*001c*/ 	.word	0x00000000
        /*0020*/ 	.short	0x000d
        /*0022*/ 	.short	0x0068
        /*0024*/ 	.byte	0x00, 0xf0, 0x21, 0x00


	//----- nvinfo : EIATTR_KPARAM_INFO
	.align		4
.L_161:
        /*0028*/ 	.byte	0x04, 0x17
        /*002a*/ 	.short	(.L_163 - .L_162)
.L_162:
        /*002c*/ 	.word	0x00000000
        /*0030*/ 	.short	0x000c
        /*0032*/ 	.short	0x0060
        /*0034*/ 	.byte	0x00, 0xf0, 0x21, 0x00


	//----- nvinfo : EIATTR_KPARAM_INFO
	.align		4
.L_163:
        /*0038*/ 	.byte	0x04, 0x17
        /*003a*/ 	.short	(.L_165 - .L_164)
.L_164:
        /*003c*/ 	.word	0x00000000
        /*0040*/ 	.short	0x000b
        /*0042*/ 	.short	0x0058
        /*0044*/ 	.byte	0x00, 0xf0, 0x21, 0x00


	//----- nvinfo : EIATTR_KPARAM_INFO
	.align		4
.L_165:
        /*0048*/ 	.byte	0x04, 0x17
        /*004a*/ 	.short	(.L_167 - .L_166)
.L_166:
        /*004c*/ 	.word	0x00000000
        /*0050*/ 	.short	0x000a
        /*0052*/ 	.short	0x0050
        /*0054*/ 	.byte	0x00, 0xf0, 0x21, 0x00


	//----- nvinfo : EIATTR_KPARAM_INFO
	.align		4
.L_167:
        /*0058*/ 	.byte	0x04, 0x17
        /*005a*/ 	.short	(.L_169 - .L_168)
.L_168:
        /*005c*/ 	.word	0x00000000
        /*0060*/ 	.short	0x0009
        /*0062*/ 	.short	0x0048
        /*0064*/ 	.byte	0x00, 0xf0, 0x21, 0x00


	//----- nvinfo : EIATTR_KPARAM_INFO
	.align		4
.L_169:
        /*0068*/ 	.byte	0x04, 0x17
        /*006a*/ 	.short	(.L_171 - .L_170)
.L_170:
        /*006c*/ 	.word	0x00000000
        /*0070*/ 	.short	0x0008
        /*0072*/ 	.short	0x0040
        /*0074*/ 	.byte	0x00, 0xf0, 0x21, 0x00


	//----- nvinfo : EIATTR_KPARAM_INFO
	.align		4
.L_171:
        /*0078*/ 	.byte	0x04, 0x17
        /*007a*/ 	.short	(.L_173 - .L_172)
.L_172:
        /*007c*/ 	.word	0x00000000
        /*0080*/ 	.short	0x0007
        /*0082*/ 	.short	0x0038
        /*0084*/ 	.byte	0x00, 0xf0, 0x21, 0x00


	//----- nvinfo : EIATTR_KPARAM_INFO
	.align		4
.L_173:
        /*0088*/ 	.byte	0x04, 0x17
        /*008a*/ 	.short	(.L_175 - .L_174)
.L_174:
        /*008c*/ 	.word	0x00000000
        /*0090*/ 	.short	0x0006
        /*0092*/ 	.short	0x0030
        /*0094*/ 	.byte	0x00, 0xf0, 0x21, 0x00


	//----- nvinfo : EIATTR_KPARAM_INFO
	.align		4
.L_175:
        /*0098*/ 	.byte	0x04, 0x17
        /*009a*/ 	.short	(.L_177 - .L_176)
.L_176:
        /*009c*/ 	.word	0x00000000
        /*00a0*/ 	.short	0x0005
        /*00a2*/ 	.short	0x0028
        /*00a4*/ 	.byte	0x00, 0xf0, 0x21, 0x00


	//----- nvinfo : EIATTR_KPARAM_INFO
	.align		4
.L_177:
        /*00a8*/ 	.byte	0x04, 0x17
        /*00aa*/ 	.short	(.L_179 - .L_178)
.L_178:
        /*00ac*/ 	.word	0x00000000
        /*00b0*/ 	.short	0x0004
        /*00b2*/ 	.short	0x0020
        /*00b4*/ 	.byte	0x00, 0xf0, 0x21, 0x00


	//----- nvinfo : EIATTR_KPARAM_INFO
	.align		4
.L_179:
        /*00b8*/ 	.byte	0x04, 0x17
        /*00ba*/ 	.short	(.L_181 - .L_180)
.L_180:
        /*00bc*/ 	.word	0x00000000
        /*00c0*/ 	.short	0x0003
        /*00c2*/ 	.short	0x0018
        /*00c4*/ 	.byte	0x00, 0xf0, 0x21, 0x00


	//----- nvinfo : EIATTR_KPARAM_INFO
	.align		4
.L_181:
        /*00c8*/ 	.byte	0x04, 0x17
        /*00ca*/ 	.short	(.L_183 - .L_182)
.L_182:
        /*00cc*/ 	.word	0x00000000
        /*00d0*/ 	.short	0x0002
        /*00d2*/ 	.short	0x0010
        /*00d4*/ 	.byte	0x00, 0xf0, 0x21, 0x00


	//----- nvinfo : EIATTR_KPARAM_INFO
	.align		4
.L_183:
        /*00d8*/ 	.byte	0x04, 0x17
        /*00da*/ 	.short	(.L_185 - .L_184)
.L_184:
        /*00dc*/ 	.word	0x00000000
        /*00e0*/ 	.short	0x0001
        /*00e2*/ 	.short	0x0008
        /*00e4*/ 	.byte	0x00, 0xf0, 0x21, 0x00


	//----- nvinfo : EIATTR_KPARAM_INFO
	.align		4
.L_185:
        /*00e8*/ 	.byte	0x04, 0x17
        /*00ea*/ 	.short	(.L_187 - .L_186)
.L_186:
        /*00ec*/ 	.word	0x00000000
        /*00f0*/ 	.short	0x0000
        /*00f2*/ 	.short	0x0000
        /*00f4*/ 	.byte	0x00, 0xf0, 0x21, 0x00


	//----- nvinfo : EIATTR_SPARSE_MMA_MASK
	.align		4
.L_187:
        /*00f8*/ 	.byte	0x03, 0x50
        /*00fa*/ 	.short	0x0000


	//----- nvinfo : EIATTR_MAXREG_COUNT
	.align		4
        /*00fc*/ 	.byte	0x03, 0x1b
        /*00fe*/ 	.short	0x0080


	//----- nvinfo : EIATTR_MERCURY_ISA_VERSION
	.align		4
        /*0100*/ 	.byte	0x03, 0x5f
        /*0102*/ 	.short	0x0101


	//----- nvinfo : EIATTR_EXIT_INSTR_OFFSETS
	.align		4
        /*0104*/ 	.byte	0x04, 0x1c
        /*0106*/ 	.short	(.L_189 - .L_188)


	//   ....[0]....
.L_188:
        /*0108*/ 	.word	0x00000090


	//   ....[1]....
        /*010c*/ 	.word	0x00005c10


	//----- nvinfo : EIATTR_MAX_THREADS
	.align		4
.L_189:
        /*0110*/ 	.byte	0x04, 0x05
        /*0112*/ 	.short	(.L_191 - .L_190)
.L_190:
        /*0114*/ 	.word	0x00000200
        /*0118*/ 	.word	0x00000001
        /*011c*/ 	.word	0x00000001


	//----- nvinfo : EIATTR_CRS_STACK_SIZE
	.align		4
.L_191:
        /*0120*/ 	.byte	0x04, 0x1e
        /*0122*/ 	.short	(.L_193 - .L_192)
.L_192:
        /*0124*/ 	.word	0x00000000


	//----- nvinfo : EIATTR_CBANK_PARAM_SIZE
	.align		4
.L_193:
        /*0128*/ 	.byte	0x03, 0x19
        /*012a*/ 	.short	0x0078


	//----- nvinfo : EIATTR_PARAM_CBANK
	.align		4
        /*012c*/ 	.byte	0x04, 0x0a
        /*012e*/ 	.short	(.L_195 - .L_194)
	.align		4
.L_194:
        /*0130*/ 	.word	index@(.nv.constant0._ZN2at6native13col2im_kernelIN3c108BFloat16ES3_EEvlPKT_llllllllllllPS4_)
        /*0134*/ 	.short	0x0210
        /*0136*/ 	.short	0x0078


	//----- nvinfo : EIATTR_SW_WAR
	.align		4
.L_195:
        /*0138*/ 	.byte	0x04, 0x36
        /*013a*/ 	.short	(.L_197 - .L_196)
.L_196:
        /*013c*/ 	.word	0x00000008
.L_197:


//--------------------- .nv.info._ZN2at6native13vol2im_kernelIN3c108BFloat16ES3_EEvlPKT_jjjjjjjjjjjjjjjjjjjPS4_ --------------------------
	.section	.nv.info._ZN2at6native13vol2im_kernelIN3c108BFloat16ES3_EEvlPKT_jjjjjjjjjjjjjjjjjjjPS4_,"",@"SHT_CUDA_INFO"
	.sectionflags	@""
	.align	4


	//----- nvinfo : EIATTR_CUDA_API_VERSION
	.align		4
        /*0000*/ 	.byte	0x04, 0x37
        /*0002*/ 	.short	(.L_199 - .L_198)
.L_198:
        /*0004*/ 	.word	0x00000082


	//----- nvinfo : EIATTR_KPARAM_INFO
	.align		4
.L_199:
        /*0008*/ 	.byte	0x04, 0x17
        /*000a*/ 	.short	(.L_201 - .L_200)
.L_200:
        /*000c*/ 	.word	0x00000000
        /*0010*/ 	.short	0x0015
        /*0012*/ 	.short	0x0060
        /*0014*/ 	.byte	0x00, 0xf0, 0x21, 0x00


	//----- nvinfo : EIATTR_KPARAM_INFO
	.align		4
.L_201:
        /*0018*/ 	.byte	0x04, 0x17
        /*001a*/ 	.short	(.L_203 - .L_202)
.L_202:
        /*001c*/ 	.word	0x00000000
        /*0020*/ 	.short	0x0014
        /*0022*/ 	.short	0x0058
        /*0024*/ 	.byte	0x00, 0xf0, 0x11, 0x00


	//----- nvinfo : EIATTR_KPARAM_INFO
	.align		4
.L_203:
        /*0028*/ 	.byte	0x04, 0x17
        /*002a*/ 	.short	(.L_205 - .L_204)
.L_204:
        /*002c*/ 	.word	0x00000000
        /*0030*/ 	.short	0x0013
        /*0032*/ 	.short	0x0054
        /*0034*/ 	.byte	0x00, 0xf0, 0x11, 0x00


	//----- nvinfo : EIATTR_KPARAM_INFO
	.align		4
.L_205:
        /*0038*/ 	.byte	0x04, 0x17
        /*003a*/ 	.short	(.L_207 - .L_206)
.L_206:
        /*003c*/ 	.word	0x00000000
        /*0040*/ 	.short	0x0012
        /*0042*/ 	.short	0x0050
        /*0044*/ 	.byte	0x00, 0xf0, 0x11, 0x00


	//----- nvinfo : EIATTR_KPARAM_INFO
	.align		4
.L_207:
        /*0048*/ 	.byte	0x04, 0x17
        /*004a*/ 	.short	(.L_209 - .L_208)
.L_208:
        /*004c*/ 	.word	0x00000000
        /*0050*/ 	.short	0x0011
        /*0052*/ 	.short	0x004c
        /*0054*/ 	.byte	0x00, 0xf0, 0x11, 0x00


	//----- nvinfo : EIATTR_KPARAM_INFO
	.align		4
.L_209:
        /*0058*/ 	.byte	0x04, 0x17
        /*005a*/ 	.short	(.L_211 - .L_210)
.L_210:
        /*005c*/ 	.word	0x00000000
        /*0060*/ 	.short	0x0010
        /*0062*/ 	.short	0x0048
        /*0064*/ 	.byte	0x00, 0xf0, 0x11, 0x00


	//----- nvinfo : EIATTR_KPARAM_INFO
	.align		4
.L_211:
        /*0068*/ 	.byte	0x04, 0x17
        /*006a*/ 	.short	(.L_213 - .L_212)
.L_212:
        /*006c*/ 	.word	0x00000000
        /*0070*/ 	.short	0x000f
        /*0072*/ 	.short	0x0044
        /*0074*/ 	.byte	0x00, 0xf0, 0x11, 0x00


	//----- nvinfo : EIATTR_KPARAM_INFO
	.align		4
.L_213:
        /*0078*/ 	.byte	0x04, 0x17
        /*007a*/ 	.short	(.L_215 - .L_214)
.L_214:
        /*007c*/ 	.word	0x00000000
        /*0080*/ 	.short	0x000e
        /*0082*/ 	.short	0x0040
        /*0084*/ 	.byte	0x00, 0xf0, 0x11, 0x00


	//----- nvinfo : EIATTR_KPARAM_INFO
	.align		4
.L_215:
        /*0088*/ 	.byte	0x04, 0x17
        /*008a*/ 	.short	(.L_217 - .L_216)
.L_216:
        /*008c*/ 	.word	0x00000000
        /*0090*/ 	.short	0x000d
        /*0092*/ 	.short	0x003c
        /*0094*/ 	.byte	0x00, 0xf0, 0x11, 0x00


	//----- nvinfo : EIATTR_KPARAM_INFO
	.align		4
.L_217:
        /*0098*/ 	.byte	0x04, 0x17
        /*009a*/ 	.short	(.L_219 - .L_218)
.L_218:
        /*009c*/ 	.word	0x00000000
        /*00a0*/ 	.short	0x000c
        /*00a2*/ 	.short	0x0038
        /*00a4*/ 	.byte	0x00, 0xf0, 0x11, 0x00


	//----- nvinfo : EIATTR_KPARAM_INFO
	.align		4
.L_219:
        /*00a8*/ 	.byte	0x04, 0x17
        /*00aa*/ 	.short	(.L_221 - .L_220)
.L_220:
        /*00ac*/ 	.word	0x00000000
        /*00b0*/ 	.short	0x000b
        /*00b2*/ 	.short	0x0034
        /*00b4*/ 	.byte	0x00, 0xf0, 0x11, 0x00


	//----- nvinfo : EIATTR_KPARAM_INFO
	.align		4
.L_221:
        /*00b8*/ 	.byte	0x04, 0x17
        /*00ba*/ 	.short	(.L_223 - .L_222)
.L_222:
        /*00bc*/ 	.word	0x00000000
        /*00c0*/ 	.short	0x000a
        /*00c2*/ 	.short	0x0030
        /*00c4*/ 	.byte	0x00, 0xf0, 0x11, 0x00


	//----- nvinfo : EIATTR_KPARAM_INFO
	.align		4
.L_223:
        /*00c8*/ 	.byte	0x04, 0x17
        /*00ca*/ 	.short	(.L_225 - .L_224)
.L_224:
        /*00cc*/ 	.word	0x00000000
        /*00d0*/ 	.short	0x0009
        /*00d2*/ 	.short	0x002c
        /*00d4*/ 	.byte	0x00, 0xf0, 0x11, 0x00


	//----- nvinfo : EIATTR_KPARAM_INFO
	.align		4
.L_225:
        /*00d8*/ 	.byte	0x04, 0x17
        /*00da*/ 	.short	(.L_227 - .L_226)
.L_226:
        /*00dc*/ 	.word	0x00000000
        /*00e0*/ 	.short	0x0008
        /*00e2*/ 	.short	0x0028
        /*00e4*/ 	.byte	0x00, 0xf0, 0x11, 0x00


	//----- nvinfo : EIATTR_KPARAM_INFO
	.align		4
.L_227:
        /*00e8*/ 	.byte	0x04, 0x17
        /*00ea*/ 	.short	(.L_229 - .L_228)
.L_228:
        /*00ec*/ 	.word	0x00000000
        /*00f0*/ 	.short	0x0007
        /*00f2*/ 	.short	0x0024
        /*00f4*/ 	.byte	0x00, 0xf0, 0x11, 0x00


	//----- nvinfo : EIATTR_KPARAM_INFO
	.align		4
.L_229:
        /*00f8*/ 	.byte	0x04, 0x17
        /*00fa*/ 	.short	(.L_231 - .L_230)
.L_230:
        /*00fc*/ 	.word	0x00000000
        /*0100*/ 	.short	0x0006
        /*0102*/ 	.short	0x0020
        /*0104*/ 	.byte	0x00, 0xf0, 0x11, 0x00


	//----- nvinfo : EIATTR_KPARAM_INFO
	.align		4
.L_231:
        /*0108*/ 	.byte	0x04, 0x17
        /*010a*/ 	.short	(.L_233 - .L_232)
.L_232:
        /*010c*/ 	.word	0x00000000
        /*0110*/ 	.short	0x0005
        /*0112*/ 	.short	0x001c
        /*0114*/ 	.byte	0x00, 0xf0, 0x11, 0x00


	//----- nvinfo : EIATTR_KPARAM_INFO
	.align		4
.L_233:
        /*0118*/ 	.byte	0x04, 0x17
        /*011a*/ 	.short	(.L_235 - .L_234)
.L_234:
        /*011c*/ 	.word	0x00000000
        /*0120*/ 	.short	0x0004
        /*0122*/ 	.short	0x0018
        /*0124*/ 	.byte	0x00, 0xf0, 0x11, 0x00


	//----- nvinfo : EIATTR_KPARAM_INFO
	.align		4
.L_235:
        /*0128*/ 	.byte	0x04, 0x17
        /*012a*/ 	.short	(.L_237 - .L_236)
.L_236:
        /*012c*/ 	.word	0x00000000
        /*0130*/ 	.short	0x0003
        /*0132*/ 	.short	0x0014
        /*0134*/ 	.byte	0x00, 0xf0, 0x11, 0x00


	//----- nvinfo : EIATTR_KPARAM_INFO
	.align		4
.L_237:
        /*0138*/ 	.byte	0x04, 0x17
        /*013a*/ 	.short	(.L_239 - .L_238)
.L_238:
        /*013c*/ 	.word	0x00000000
        /*0140*/ 	.short	0x0002
        /*0142*/ 	.short	0x0010
        /*0144*/ 	.byte	0x00, 0xf0, 0x11, 0x00


	//----- nvinfo : EIATTR_KPARAM_INFO
	.align		4
.L_239:
        /*0148*/ 	.byte	0x04, 0x17
        /*014a*/ 	.short	(.L_241 - .L_240)
.L_240:
        /*014c*/ 	.word	0x00000000
        /*0150*/ 	.short	0x0001
        /*0152*/ 	.short	0x0008
        /*0154*/ 	.byte	0x00, 0xf0, 0x21, 0x00


	//----- nvinfo : EIATTR_KPARAM_INFO
	.align		4
.L_241:
        /*0158*/ 	.byte	0x04, 0x17
        /*015a*/ 	.short	(.L_243 - .L_242)
.L_242:
        /*015c*/ 	.word	0x00000000
        /*0160*/ 	.short	0x0000
        /*0162*/ 	.short	0x0000
        /*0164*/ 	.byte	0x00, 0xf0, 0x21, 0x00


	//----- nvinfo : EIATTR_SPARSE_MMA_MASK
	.align		4
.L_243:
        /*0168*/ 	.byte	0x03, 0x50
        /*016a*/ 	.short	0x0000


	//----- nvinfo : EIATTR_MAXREG_COUNT
	.align		4
        /*016c*/ 	.byte	0x03, 0x1b
        /*016e*/ 	.short	0x00ff


	//----- nvinfo : EIATTR_MERCURY_ISA_VERSION
	.align		4
        /*0170*/ 	.byte	0x03, 0x5f
        /*0172*/ 	.short	0x0101


	//----- nvinfo : EIATTR_EXIT_INSTR_OFFSETS
	.align		4
        /*0174*/ 	.byte	0x04, 0x1c
        /*0176*/ 	.short	(.L_245 - .L_244)


	//   ....[0]....
.L_244:
        /*0178*/ 	.word	0x000000a0


	//   ....[1]....
        /*017c*/ 	.word	0x000044a0


	//----- nvinfo : EIATTR_CRS_STACK_SIZE
	.align		4
.L_245:
        /*0180*/ 	.byte	0x04, 0x1e
        /*0182*/ 	.short	(.L_247 - .L_246)
.L_246:
        /*0184*/ 	.word	0x00000000


	//----- nvinfo : EIATTR_CBANK_PARAM_SIZE
	.align		4
.L_247:
        /*0188*/ 	.byte	0x03, 0x19
        /*018a*/ 	.short	0x0068


	//----- nvinfo : EIATTR_PARAM_CBANK
	.align		4
        /*018c*/ 	.byte	0x04, 0x0a
        /*018e*/ 	.short	(.L_249 - .L_248)
	.align		4
.L_248:
        /*0190*/ 	.word	index@(.nv.constant0._ZN2at6native13vol2im_kernelIN3c108BFloat16ES3_EEvlPKT_jjjjjjjjjjjjjjjjjjjPS4_)
        /*0194*/ 	.short	0x0210
        /*0196*/ 	.short	0x0068


	//----- nvinfo : EIATTR_SW_WAR
	.align		4
.L_249:
        /*0198*/ 	.byte	0x04, 0x36
        /*019a*/ 	.short	(.L_251 - .L_250)
.L_250:
        /*019c*/ 	.word	0x00000008
.L_251:


//--------------------- .nv.info._ZN2at6native13im2col_kernelIN3c108BFloat16EEEvlPKT_llllllllllllPS4_ --------------------------
	.section	.nv.info._ZN2at6native13im2col_kernelIN3c108BFloat16EEEvlPKT_llllllllllllPS4_,"",@"SHT_CUDA_INFO"
	.sectionflags	@""
	.align	4


	//----- nvinfo : EIATTR_CUDA_API_VERSION
	.align		4
        /*0000*/ 	.byte	0x04, 0x37
        /*0002*/ 	.short	(.L_253 - .L_252)
.L_252:
        /*0004*/ 	.word	0x00000082


	//----- nvinfo : EIATTR_KPARAM_INFO
	.align		4
.L_253:
        /*0008*/ 	.byte	0x04, 0x17
        /*000a*/ 	.short	(.L_255 - .L_254)
.L_254:
        /*000c*/ 	.word	0x00000000
        /*0010*/ 	.short	0x000e
        /*0012*/ 	.short	0x0070
        /*0014*/ 	.byte	0x00, 0xf0, 0x21, 0x00


	//----- nvinfo : EIATTR_KPARAM_INFO
	.align		4
.L_255:
        /*0018*/ 	.byte	0x04, 0x17
        /*001a*/ 	.short	(.L_257 - .L_256)
.L_256:
        /*001c*/ 	.word	0x00000000
        /*0020*/ 	.short	0x000d
        /*0022*/ 	.short	0x0068
        /*0024*/ 	.byte	0x00, 0xf0, 0x21, 0x00


	//----- nvinfo : EIATTR_KPARAM_INFO
	.align		4
.L_257:
        /*0028*/ 	.byte	0x04, 0x17
        /*002a*/ 	.short	(.L_259 - .L_258)
.L_258:
        /*002c*/ 	.word	0x00000000
        /*0030*/ 	.short	0x000c
        /*0032*/ 	.short	0x0060
        /*0034*/ 	.byte	0x00, 0xf0, 0x21, 0x00


	//----- nvinfo : EIATTR_KPARAM_INFO
	.align		4
.L_259:
        /*0038*/ 	.byte	0x04, 0x17
        /*003a*/ 	.short	(.L_261 - .L_260)
.L_260:
        /*003c*/ 	.word	0x00000000
        /*0040*/ 	.short	0x000b
        /*0042*/ 	.short	0x0058
        /*0044*/ 	.byte	0x00, 0xf0, 0x21, 0x00


	//----- nvinfo : EIATTR_KPARAM_INFO
	.align		4
.L_261:
        /*0048*/ 	.byte	0x04, 0x17
        /*004a*/ 	.short	(.L_263 - .L_262)
.L_262:
        /*004c*/ 	.word	0x00000000
        /*0050*/ 	.short	0x000a
        /*0052*/ 	.short	0x0050
        /*0054*/ 	.byte	0x00, 0xf0, 0x21, 0x00


	//----- nvinfo : EIATTR_KPARAM_INFO
	.align		4
.L_263:
        /*0058*/ 	.byte	0x04, 0x17
        /*005a*/ 	.short	(.L_265 - .L_264)
.L_264:
        /*005c*/ 	.word	0x00000000
        /*0060*/ 	.short	0x0009
        /*0062*/ 	.short	0x0048
        /*0064*/ 	.byte	0x00, 0xf0, 0x21, 0x00


	//----- nvinfo : EIATTR_KPARAM_INFO
	.align		4
.L_265:
        /*0068*/ 	.byte	0x04, 0x17
        /*006a*/ 	.short	(.L_267 - .L_266)
.L_266:
        /*006c*/ 	.word	0x00000000
        /*0070*/ 	.short	0x0008
        /*0072*/ 	.short	0x0040
        /*0074*/ 	.byte	0x00, 0xf0, 0x21, 0x00


	//----- nvinfo : EIATTR_KPARAM_INFO
	.align		4
.L_267:
        /*0078*/ 	.byte	0x04, 0x17
        /*007a*/ 	.short	(.L_269 - .L_268)
.L_268:
        /*007c*/ 	.word	0x00000000
        /*0080*/ 	.short	0x0007
        /*0082*/ 	.short	0x0038
        /*0084*/ 	.byte	0x00, 0xf0, 0x21, 0x00


	//----- nvinfo : EIATTR_KPARAM_INFO
	.align		4
.L_269:
        /*0088*/ 	.byte	0x04, 0x17
        /*008a*/ 	.short	(.L_271 - .L_270)
.L_270:
        /*008c*/ 	.word	0x00000000
        /*0090*/ 	.short	0x0006
        /*0092*/ 	.short	0x0030
        /*0094*/ 	.byte	0x00, 0xf0, 0x21, 0x00


	//----- nvinfo : EIATTR_KPARAM_INFO
	.align		4
.L_271:
        /*0098*/ 	.byte	0x04, 0x17
        /*009a*/ 	.short	(.L_273 - .L_272)
.L_272:
        /*009c*/ 	.word	0x00000000
        /*00a0*/ 	.short	0x0005
        /*00a2*/ 	.short	0x0028
        /*00a4*/ 	.byte	0x00, 0xf0, 0x21, 0x00


	//----- nvinfo : EIATTR_KPARAM_INFO
	.align		4
.L_273:
        /*00a8*/ 	.byte	0x04, 0x17
        /*00aa*/ 	.short	(.L_275 - .L_274)
.L_274:
        /*00ac*/ 	.word	0x00000000
        /*00b0*/ 	.short	0x0004
        /*00b2*/ 	.short	0x0020
        /*00b4*/ 	.byte	0x00, 0xf0, 0x21, 0x00


	//----- nvinfo : EIATTR_KPARAM_INFO
	.align		4
.L_275:
        /*00b8*/ 	.byte	0x04, 0x17
        /*00ba*/ 	.short	(.L_277 - .L_276)
.L_276:
        /*00bc*/ 	.word	0x00000000
        /*00c0*/ 	.short	0x0003
        /*00c2*/ 	.short	0x0018
        /*00c4*/ 	.byte	0x00, 0xf0, 0x21, 0x00


	//----- nvinfo : EIATTR_KPARAM_INFO
	.align		4
.L_277:
        /*00c8*/ 	.byte	0x04, 0x17
        /*00ca*/ 	.short	(.L_279 - .L_278)
.L_278:
        /*00cc*/ 	.word	0x00000000
        /*00d0*/ 	.short	0x0002
        /*00d2*/ 	.short	0x0010
        /*00d4*/ 	.byte	0x00, 0xf0, 0x21, 0x00


	//----- nvinfo : EIATTR_KPARAM_INFO
	.align		4
.L_279:
        /*00d8*/ 	.byte	0x04, 0x17
        /*00da*/ 	.short	(.L_281 - .L_280)
.L_280:
        /*00dc*/ 	.word	0x00000000
        /*00e0*/ 	.short	0x0001
        /*00e2*/ 	.short	0x0008
        /*00e4*/ 	.byte	0x00, 0xf0, 0x21, 0x00


	//----- nvinfo : EIATTR_KPARAM_INFO
	.align		4
.L_281:
        /*00e8*/ 	.byte	0x04, 0x17
        /*00ea*/ 	.short	(.L_283 - .L_282)
.L_282:
        /*00ec*/ 	.word	0x00000000
        /*00f0*/ 	.short	0x0000
        /*00f2*/ 	.short	0x0000
        /*00f4*/ 	.byte	0x00, 0xf0, 0x21, 0x00


	//----- nvinfo : EIATTR_SPARSE_MMA_MASK
	.align		4
.L_283:
        /*00f8*/ 	.byte	0x03, 0x50
        /*00fa*/ 	.short	0x0000


	//----- nvinfo : EIATTR_MAXREG_COUNT
	.align		4
        /*00fc*/ 	.byte	0x03, 0x1b
        /*00fe*/ 	.short	0x0040


	//----- nvinfo : EIATTR_MERCURY_ISA_VERSION
	.align		4
        /*0100*/ 	.byte	0x03, 0x5f
        /*0102*/ 	.short	0x0101


	//----- nvinfo : EIATTR_EXIT_INSTR_OFFSETS
	.align		4
        /*0104*/ 	.byte	0x04, 0x1c
        /*0106*/ 	.short	(.L_285 - .L_284)


	//   ....[0]....
.L_284:
        /*0108*/ 	.word	0x00000090


	//   ....[1]....
        /*010c*/ 	.word	0x000000d0


	//   ....[2]....
        /*0110*/ 	.word	0x00001b90


	//----- nvinfo : EIATTR_MAX_THREADS
	.align		4
.L_285:
        /*0114*/ 	.byte	0x04, 0x05
        /*0116*/ 	.short	(.L_287 - .L_286)
.L_286:
        /*0118*/ 	.word	0x00000400
        /*011c*/ 	.word	0x00000001
        /*0120*/ 	.word	0x00000001


	//----- nvinfo : EIATTR_CRS_STACK_SIZE
	.align		4
.L_287:
        /*0124*/ 	.byte	0x04, 0x1e
        /*0126*/ 	.short	(.L_289 - .L_288)
.L_288:
        /*0128*/ 	.word	0x00000000


	//----- nvinfo : EIATTR_CBANK_PARAM_SIZE
	.align		4
.L_289:
        /*012c*/ 	.byte	0x03, 0x19
        /*012e*/ 	.short	0x0078


	//----- nvinfo : EIATTR_PARAM_CBANK
	.align		4
        /*0130*/ 	.byte	0x04, 0x0a
        /*0132*/ 	.short	(.L_291 - .L_290)
	.align		4
.L_290:
        /*0134*/ 	.word	index@(.nv.constant0._ZN2at6native13im2col_kernelIN3c108BFloat16EEEvlPKT_llllllllllllPS4_)
        /*0138*/ 	.short	0x0210
        /*013a*/ 	.short	0x0078


	//----- nvinfo : EIATTR_SW_WAR
	.align		4
.L_291:
        /*013c*/ 	.byte	0x04, 0x36
        /*013e*/ 	.short	(.L_293 - .L_292)
.L_292:
        /*0140*/ 	.word	0x00000008
.L_293:


//--------------------- .nv.info._ZN2at6native14vol2col_kernelIN3c108BFloat16EEEvlPKT_iiiiiiiiiiiiiiiiiiPS4_ --------------------------
	.section	.nv.info._ZN2at6native14vol2col_kernelIN3c108BFloat16EEEvlPKT_iiiiiiiiiiiiiiiiiiPS4_,"",@"SHT_CUDA_INFO"
	.sectionflags	@""
	.align	4


	//----- nvinfo : EIATTR_CUDA_API_VERSION
	.align		4
        /*0000*/ 	.byte	0x04, 0x37
        /*0002*/ 	.short	(.L_295 - .L_294)
.L_294:
        /*0004*/ 	.word	0x00000082


	//----- nvinfo : EIATTR_KPARAM_INFO
	.align		4
.L_295:
        /*0008*/ 	.byte	0x04, 0x17
        /*000a*/ 	.short	(.L_297 - .L_296)
.L_296:
        /*000c*/ 	.word	0x00000000
        /*0010*/ 	.short	0x0014
        /*0012*/ 	.short	0x0058
        /*0014*/ 	.byte	0x00, 0xf0, 0x21, 0x00


	//----- nvinfo : EIATTR_KPARAM_INFO
	.align		4
.L_297:
        /*0018*/ 	.byte	0x04, 0x17
        /*001a*/ 	.short	(.L_299 - .L_298)
.L_298:
        /*001c*/ 	.word	0x00000000
        /*0020*/ 	.short	0x0013
        /*0022*/ 	.short	0x0054
        /*0024*/ 	.byte	0x00, 0xf0, 0x11, 0x00


	//----- nvinfo : EIATTR_KPARAM_INFO
	.align		4
.L_299:
        /*0028*/ 	.byte	0x04, 0x17
        /*002a*/ 	.short	(.L_301 - .L_300)
.L_300:
        /*002c*/ 	.word	0x00000000
        /*0030*/ 	.short	0x0012
        /*0032*/ 	.short	0x0050
        /*0034*/ 	.byte	0x00, 0xf0, 0x11, 0x00


	//----- nvinfo : EIATTR_KPARAM_INFO
	.align		4
.L_301:
        /*0038*/ 	.byte	0x04, 0x17
        /*003a*/ 	.short	(.L_303 - .L_302)
.L_302:
        /*003c*/ 	.word	0x00000000
        /*0040*/ 	.short	0x0011
        /*0042*/ 	.short	0x004c
        /*0044*/ 	.byte	0x00, 0xf0, 0x11, 0x00


	//----- nvinfo : EIATTR_KPARAM_INFO
	.align		4
.L_303:
        /*0048*/ 	.byte	0x04, 0x17
        /*004a*/ 	.short	(.L_305 - .L_304)
.L_304:
        /*004c*/ 	.word	0x00000000
        /*0050*/ 	.short	0x0010
        /*0052*/ 	.short	0x0048
        /*0054*/ 	.byte	0x00, 0xf0, 0x11, 0x00


	//----- nvinfo : EIATTR_KPARAM_INFO
	.align		4
.L_305:
        /*0058*/ 	.byte	0x04, 0x17
        /*005a*/ 	.short	(.L_307 - .L_306)
.L_306:
        /*005c*/ 	.word	0x00000000
        /*0060*/ 	.short	0x000f
        /*0062*/ 	.short	0x0044
        /*0064*/ 	.byte	0x00, 0xf0, 0x11, 0x00


	//----- nvinfo : EIATTR_KPARAM_INFO
	.align		4
.L_307:
        /*0068*/ 	.byte	0x04, 0x17
        /*006a*/ 	.short	(.L_309 - .L_308)
.L_308:
        /*006c*/ 	.word	0x00000000
        /*0070*/ 	.short	0x000e
        /*0072*/ 	.short	0x0040
        /*0074*/ 	.byte	0x00, 0xf0, 0x11, 0x00


	//----- nvinfo : EIATTR_KPARAM_INFO
	.align		4
.L_309:
        /*0078*/ 	.byte	0x04, 0x17
        /*007a*/ 	.short	(.L_311 - .L_310)
.L_310:
        /*007c*/ 	.word	0x00000000
        /*0080*/ 	.short	0x000d
        /*0082*/ 	.short	0x003c
        /*0084*/ 	.byte	0x00, 0xf0, 0x11, 0x00


	//----- nvinfo : EIATTR_KPARAM_INFO
	.align		4
.L_311:
        /*0088*/ 	.byte	0x04, 0x17
        /*008a*/ 	.short	(.L_313 - .L_312)
.L_312:
        /*008c*/ 	.word	0x00000000
        /*0090*/ 	.short	0x000c
        /*0092*/ 	.short	0x0038
        /*0094*/ 	.byte	0x00, 0xf0, 0x11, 0x00


	//----- nvinfo : EIATTR_KPARAM_INFO
	.align		4
.L_313:
        /*0098*/ 	.byte	0x04, 0x17
        /*009a*/ 	.short	(.L_315 - .L_314)
.L_314:
        /*009c*/ 	.word	0x00000000
        /*00a0*/ 	.short	0x000b
        /*00a2*/ 	.short	0x0034
        /*00a4*/ 	.byte	0x00, 0xf0, 0x11, 0x00


	//----- nvinfo : EIATTR_KPARAM_INFO
	.align		4
.L_315:
        /*00a8*/ 	.byte	0x04, 0x17
        /*00aa*/ 	.short	(.L_317 - .L_316)
.L_316:
        /*00ac*/ 	.word	0x00000000
        /*00b0*/ 	.short	0x000a
        /*00b2*/ 	.short	0x0030
        /*00b4*/ 	.byte	0x00, 0xf0, 0x11, 0x00


	//----- nvinfo : EIATTR_KPARAM_INFO
	.align		4
.L_317:
        /*00b8*/ 	.byte	0x04, 0x17
        /*00ba*/ 	.short	(.L_319 - .L_318)
.L_318:
        /*00bc*/ 	.word	0x00000000
        /*00c0*/ 	.short	0x0009
        /*00c2*/ 	.short	0x002c
        /*00c4*/ 	.byte	0x00, 0xf0, 0x11, 0x00


	//----- nvinfo : EIATTR_KPARAM_INFO
	.align		4
.L_319:
        /*00c8*/ 	.byte	0x04, 0x17
        /*00ca*/ 	.short	(.L_321 - .L_320)
.L_320:
        /*00cc*/ 	.word	0x00000000
        /*00d0*/ 	.short	0x0008
        /*00d2*/ 	.short	0x0028
        /*00d4*/ 	.byte	0x00, 0xf0, 0x11, 0x00


	//----- nvinfo : EIATTR_KPARAM_INFO
	.align		4
.L_321:
        /*00d8*/ 	.byte	0x04, 0x17
        /*00da*/ 	.short	(.L_323 - .L_322)
.L_322:
        /*00dc*/ 	.word	0x00000000
        /*00e0*/ 	.short	0x0007
        /*00e2*/ 	.short	0x0024
        /*00e4*/ 	.byte	0x00, 0xf0, 0x11, 0x00


	//----- nvinfo : EIATTR_KPARAM_INFO
	.align		4
.L_323:
        /*00e8*/ 	.byte	0x04, 0x17
        /*00ea*/ 	.short	(.L_325 - .L_324)
.L_324:
        /*00ec*/ 	.word	0x00000000
        /*00f0*/ 	.short	0x0006
        /*00f2*/ 	.short	0x0020
        /*00f4*/ 	.byte	0x00, 0xf0, 0x11, 0x00


	//----- nvinfo : EIATTR_KPARAM_INFO
	.align		4
.L_325:
        /*00f8*/ 	.byte	0x04, 0x17
        /*00fa*/ 	.short	(.L_327 - .L_326)
.L_326:
        /*00fc*/ 	.word	0x00000000
        /*0100*/ 	.short	0x0005
        /*0102*/ 	.short	0x001c
        /*0104*/ 	.byte	0x00, 0xf0, 0x11, 0x00


	//----- nvinfo : EIATTR_KPARAM_INFO
	.align		4
.L_327:
        /*0108*/ 	.byte	0x04, 0x17
        /*010a*/ 	.short	(.L_329 - .L_328)
.L_328:
        /*010c*/ 	.word	0x00000000
        /*0110*/ 	.short	0x0004
        /*0112*/ 	.short	0x0018
        /*0114*/ 	.byte	0x00, 0xf0, 0x11, 0x00


	//----- nvinfo : EIATTR_KPARAM_INFO
	.align		4
.L_329:
        /*0118*/ 	.byte	0x04, 0x17
        /*011a*/ 	.short	(.L_331 - .L_330)
.L_330:
        /*011c*/ 	.word	0x00000000
        /*0120*/ 	.short	0x0003
        /*0122*/ 	.short	0x0014
        /*0124*/ 	.byte	0x00, 0xf0, 0x11, 0x00


	//----- nvinfo : EIATTR_KPARAM_INFO
	.align		4
.L_331:
        /*0128*/ 	.byte	0x04, 0x17
        /*012a*/ 	.short	(.L_333 - .L_332)
.L_332:
        /*012c*/ 	.word	0x00000000
        /*0130*/ 	.short	0x0002
        /*0132*/ 	.short	0x0010
        /*0134*/ 	.byte	0x00, 0xf0, 0x11, 0x00


	//----- nvinfo : EIATTR_KPARAM_INFO
	.align		4
.L_333:
        /*0138*/ 	.byte	0x04, 0x17
        /*013a*/ 	.short	(.L_335 - .L_334)
.L_334:
        /*013c*/ 	.word	0x00000000
        /*0140*/ 	.short	0x0001
        /*0142*/ 	.short	0x0008
        /*0144*/ 	.byte	0x00, 0xf0, 0x21, 0x00


	//----- nvinfo : EIATTR_KPARAM_INFO
	.align		4
.L_335:
        /*0148*/ 	.byte	0x04, 0x17
        /*014a*/ 	.short	(.L_337 - .L_336)
.L_336:
        /*014c*/ 	.word	0x00000000
        /*0150*/ 	.short	0x0000
        /*0152*/ 	.short	0x0000
        /*0154*/ 	.byte	0x00, 0xf0, 0x21, 0x00


	//----- nvinfo : EIATTR_SPARSE_MMA_MASK
	.align		4
.L_337:
        /*0158*/ 	.byte	0x03, 0x50
        /*015a*/ 	.short	0x0000


	//----- nvinfo : EIATTR_MAXREG_COUNT
	.align		4
        /*015c*/ 	.byte	0x03, 0x1b
        /*015e*/ 	.short	0x0040


	//----- nvinfo : EIATTR_MERCURY_ISA_VERSION
	.align		4
        /*0160*/ 	.byte	0x03, 0x5f
        /*0162*/ 	.short	0x0101


	//----- nvinfo : EIATTR_EXIT_INSTR_OFFSETS
	.align		4
        /*0164*/ 	.byte	0x04, 0x1c
        /*0166*/ 	.short	(.L_339 - .L_338)


	//   ....[0]....
.L_338:
        /*0168*/ 	.word	0x00000090


	//   ....[1]....
        /*016c*/ 	.word	0x00001c90


	//----- nvinfo : EIATTR_MAX_THREADS
	.align		4
.L_339:
        /*0170*/ 	.byte	0x04, 0x05
        /*0172*/ 	.short	(.L_341 - .L_340)
.L_340:
        /*0174*/ 	.word	0x00000400
        /*0178*/ 	.word	0x00000001
        /*017c*/ 	.word	0x00000001


	//----- nvinfo : EIATTR_CRS_STACK_SIZE
	.align		4
.L_341:
        /*0180*/ 	.byte	0x04, 0x1e
        /*0182*/ 	.short	(.L_343 - .L_342)
.L_342:
        /*0184*/ 	.word	0x00000000


	//----- nvinfo : EIATTR_CBANK_PARAM_SIZE
	.align		4
.L_343:
        /*0188*/ 	.byte	0x03, 0x19
        /*018a*/ 	.short	0x0060


	//----- nvinfo : EIATTR_PARAM_CBANK
	.align		4
        /*018c*/ 	.byte	0x04, 0x0a
        /*018e*/ 	.short	(.L_345 - .L_344)
	.align		4
.L_344:
        /*0190*/ 	.word	index@(.nv.constant0._ZN2at6native14vol2col_kernelIN3c108BFloat16EEEvlPKT_iiiiiiiiiiiiiiiiiiPS4_)
        /*0194*/ 	.short	0x0210
        /*0196*/ 	.short	0x0060


	//----- nvinfo : EIATTR_SW_WAR
	.align		4
.L_345:
        /*0198*/ 	.byte	0x04, 0x36
        /*019a*/ 	.short	(.L_347 - .L_346)
.L_346:
        /*019c*/ 	.word	0x00000008
.L_347:


//--------------------- .nv.info._ZN2at6native13col2im_kernelIN3c104HalfES3_EEvlPKT_llllllllllllPS4_ --------------------------
	.section	.nv.info._ZN2at6native13col2im_kernelIN3c104HalfES3_EEvlPKT_llllllllllllPS4_,"",@"SHT_CUDA_INFO"
	.sectionflags	@""
	.align	4


	//----- nvinfo : EIATTR_CUDA_API_VERSION
	.align		4
        /*0000*/ 	.byte	0x04, 0x37
        /*0002*/ 	.short	(.L_349 - .L_348)
.L_348:
        /*0004*/ 	.word	0x00000082


	//----- nvinfo : EIATTR_KPARAM_INFO
	.align		4
.L_349:
        /*0008*/ 	.byte	0x04, 0x17
        /*000a*/ 	.short	(.L_351 - .L_350)
.L_350:
        /*000c*/ 	.word	0x00000000
        /*0010*/ 	.short	0x000e
        /*0012*/ 	.short	0x0070
        /*0014*/ 	.byte	0x00, 0xf0, 0x21, 0x00


	//----- nvinfo : EIATTR_KPARAM_INFO
	.align		4
.L_351:
        /*0018*/ 	.byte	0x04, 0x17
        /*001a*/ 	.short	(.L_353 - .L_352)
.L_352:
        /*001c*/ 	.word	0x00000000
        /*0020*/ 	.short	0x000d
        /*0022*/ 	.short	0x0068
        /*0024*/ 	.byte	0x00, 0xf0, 0x21, 0x00


	//----- nvinfo : EIATTR_KPARAM_INFO
	.align		4
.L_353:
        /*0028*/ 	.byte	0x04, 0x17
        /*002a*/ 	.short	(.L_355 - .L_354)
.L_354:
        /*002c*/ 	.word	0x00000000
        /*0030*/ 	.short	0x000c
        /*0032*/ 	.short	0x0060
        /*0034*/ 	.byte	0x00, 0xf0, 0x21, 0x00


	//----- nvinfo : EIATTR_KPARAM_INFO
	.align		4
.L_355:
        /*0038*/ 	.byte	0x04, 0x17
        /*003a*/ 	.short	(.L_357 - .L_356)
.L_356:
        /*003c*/ 	.word	0x00000000
        /*0040*/ 	.short	0x000b
        /*0042*/ 	.short	0x0058
        /*0044*/ 	.byte	0x00, 0xf0, 0x21, 0x00


	//----- nvinfo : EIATTR_KPARAM_INFO
	.align		4
.L_357:
        /*0048*/ 	.byte	0x04, 0x17
        /*004a*/ 	.short	(.L_359 - .L_358)
.L_358:
        /*004c*/ 	.word	0x00000000
        /*0050*/ 	.short	0x000a
        /*0052*/ 	.short	0x0050
        /*0054*/ 	.byte	0x00, 0xf0, 0x21, 0x00


	//----- nvinfo : EIATTR_KPARAM_INFO
	.align		4
.L_359:
        /*0058*/ 	.byte	0x04, 0x17
        /*005a*/ 	.short	(.L_361 - .L_360)
.L_360:
        /*005c*/ 	.word	0x00000000
        /*0060*/ 	.short	0x0009
        /*0062*/ 	.short	0x0048
        /*0064*/ 	.byte	0x00, 0xf0, 0x21, 0x00


	//----- nvinfo : EIATTR_KPARAM_INFO
	.align		4
.L_361:
        /*0068*/ 	.byte	0x04, 0x17
        /*006a*/ 	.short	(.L_363 - .L_362)
.L_362:
        /*006c*/ 	.word	0x00000000
        /*0070*/ 	.short	0x0008
        /*0072*/ 	.short	0x0040
        /*0074*/ 	.byte	0x00, 0xf0, 0x21, 0x00


	//----- nvinfo : EIATTR_KPARAM_INFO
	.align		4
.L_363:
        /*0078*/ 	.byte	0x04, 0x17
        /*007a*/ 	.short	(.L_365 - .L_364)
.L_364:
        /*007c*/ 	.word	0x00000000
        /*0080*/ 	.short	0x0007
        /*0082*/ 	.short	0x0038
        /*0084*/ 	.byte	0x00, 0xf0, 0x21, 0x00


	//----- nvinfo : EIATTR_KPARAM_INFO
	.align		4
.L_365:
        /*0088*/ 	.byte	0x04, 0x17
        /*008a*/ 	.short	(.L_367 - .L_366)
.L_366:
        /*008c*/ 	.word	0x00000000
        /*0090*/ 	.short	0x0006
        /*0092*/ 	.short	0x0030
        /*0094*/ 	.byte	0x00, 0xf0, 0x21, 0x00


	//----- nvinfo : EIATTR_KPARAM_INFO
	.align		4
.L_367:
        /*0098*/ 	.byte	0x04, 0x17
        /*009a*/ 	.short	(.L_369 - .L_368)
.L_368:
        /*009c*/ 	.word	0x00000000
        /*00a0*/ 	.short	0x0005
        /*00a2*/ 	.short	0x0028
        /*00a4*/ 	.byte	0x00, 0xf0, 0x21, 0x00


	//----- nvinfo : EIATTR_KPARAM_INFO
	.align		4
.L_369:
        /*00a8*/ 	.byte	0x04, 0x17
        /*00aa*/ 	.short	(.L_371 - .L_370)
.L_370:
        /*00ac*/ 	.word	0x00000000
        /*00b0*/ 	.short	0x0004
        /*00b2*/ 	.short	0x0020
        /*00b4*/ 	.byte	0x00, 0xf0, 0x21, 0x00


	//----- nvinfo : EIATTR_KPARAM_INFO
	.align		4
.L_371:
        /*00b8*/ 	.byte	0x04, 0x17
        /*00ba*/ 	.short	(.L_373 - .L_372)
.L_372:
        /*00bc*/ 	.word	0x00000000
        /*00c0*/ 	.short	0x0003
        /*00c2*/ 	.short	0x0018
        /*00c4*/ 	.byte	0x00, 0xf0, 0x21, 0x00


	//----- nvinfo : EIATTR_KPARAM_INFO
	.align		4
.L_373:
        /*00c8*/ 	.byte	0x04, 0x17
        /*00ca*/ 	.short	(.L_375 - .L_374)
.L_374:
        /*00cc*/ 	.word	0x00000000
        /*00d0*/ 	.short	0x0002
        /*00d2*/ 	.short	0x0010
        /*00d4*/ 	.byte	0x00, 0xf0, 0x21, 0x00


	//----- nvinfo : EIATTR_KPARAM_INFO
	.align		4
.L_375:
        /*00d8*/ 	.byte	0x04, 0x17
        /*00da*/ 	.short	(.L_377 - .L_376)
.L_376:
        /*00dc*/ 	.word	0x00000000
        /*00e0*/ 	.short	0x0001
        /*00e2*/ 	.short	0x0008
        /*00e4*/ 	.byte	0x00, 0xf0, 0x21, 0x00


	//----- nvinfo : EIATTR_KPARAM_INFO
	.align		4
.L_377:
        /*00e8*/ 	.byte	0x04, 0x17
        /*00ea*/ 	.short	(.L_379 - .L_378)
.L_378:
        /*00ec*/ 	.word	0x00000000
        /*00f0*/ 	.short	0x0000
        /*00f2*/ 	.short	0x0000
        /*00f4*/ 	.byte	0x00, 0xf0, 0x21, 0x00


	//----- nvinfo : EIATTR_SPARSE_MMA_MASK
	.align		4
.L_379:
        /*00f8*/ 	.byte	0x03, 0x50
        /*00fa*/ 	.short	0x0000


	//----- nvinfo : EIATTR_MAXREG_COUNT
	.align		4
        /*00fc*/ 	.byte	0x03, 0x1b
        /*00fe*/ 	.short	0x0080


	//----- nvinfo : EIATTR_MERCURY_ISA_VERSION
	.align		4
        /*0100*/ 	.byte	0x03, 0x5f
        /*0102*/ 	.short	0x0101


	//----- nvinfo : EIATTR_EXIT_INSTR_OFFSETS
	.align		4
        /*0104*/ 	.byte	0x04, 0x1c
        /*0106*/ 	.short	(.L_381 - .L_380)


	//   ....[0]....
.L_380:
        /*0108*/ 	.word	0x00000090


	//   ....[1]....
        /*010c*/ 	.word	0x00005c10


	//----- nvinfo : EIATTR_MAX_THREADS
	.align		4
.L_381:
        /*0110*/ 	.byte	0x04, 0x05
        /*0112*/ 	.short	(.L_383 - .L_382)
.L_382:
        /*0114*/ 	.word	0x00000200
        /*0118*/ 	.word	0x00000001
        /*011c*/ 	.word	0x00000001


	//----- nvinfo : EIATTR_CRS_STACK_SIZE
	.align		4
.L_383:
        /*0120*/ 	.byte	0x04, 0x1e
        /*0122*/ 	.short	(.L_385 - .L_384)
.L_384:
        /*0124*/ 	.word	0x00000000


	//----- nvinfo : EIATTR_CBANK_PARAM_SIZE
	.align		4
.L_385:
        /*0128*/ 	.byte	0x03, 0x19
        /*012a*/ 	.short	0x0078


	//----- nvinfo : EIATTR_PARAM_CBANK
	.align		4
        /*012c*/ 	.byte	0x04, 0x0a
        /*012e*/ 	.short	(.L_387 - .L_386)
	.align		4
.L_386:
        /*0130*/ 	.word	index@(.nv.constant0._ZN2at6native13col2im_kernelIN3c104HalfES3_EEvlPKT_llllllllllllPS4_)
        /*0134*/ 	.short	0x0210
        /*0136*/ 	.short	0x0078


	//----- nvinfo : EIATTR_SW_WAR
	.align		4
.L_387:
        /*0138*/ 	.byte	0x04, 0x36
        /*013a*/ 	.short	(.L_389 - .L_388)
.L_388:
        /*013c*/ 	.word	0x00000008
.L_389:


//--------------------- .nv.info._ZN2at6native13vol2im_kernelIN3c104HalfES3_EEvlPKT_jjjjjjjjjjjjjjjjjjjPS4_ --------------------------
	.section	.nv.info._ZN2at6native13vol2im_kernelIN3c104HalfES3_EEvlPKT_jjjjjjjjjjjjjjjjjjjPS4_,"",@"SHT_CUDA_INFO"
	.sectionflags	@""
	.align	4


	//----- nvinfo : EIATTR_CUDA_API_VERSION
	.align		4
        /*0000*/ 	.byte	0x04, 0x37
        /*0002*/ 	.short	(.L_391 - .L_390)
.L_390:
        /*0004*/ 	.word	0x00000082


	//----- nvinfo : EIATTR_KPARAM_INFO
	.align		4
.L_391:
        /*0008*/ 	.byte	0x04, 0x17
        /*000a*/ 	.short	(.L_393 - .L_392)
.L_392:
        /*000c*/ 	.word	0x00000000
        /*0010*/ 	.short	0x0015
        /*0012*/ 	.short	0x0060
        /*0014*/ 	.byte	0x00, 0xf0, 0x21, 0x00


	//----- nvinfo : EIATTR_KPARAM_INFO
	.align		4
.L_393:
        /*0018*/ 	.byte	0x04, 0x17
        /*001a*/ 	.short	(.L_395 - .L_394)
.L_394:
        /*001c*/ 	.word	0x00000000
        /*0020*/ 	.short	0x0014
        /*0022*/ 	.short	0x0058
        /*0024*/ 	.byte	0x00, 0xf0, 0x11, 0x00


	//----- nvinfo : EIATTR_KPARAM_INFO
	.align		4
.L_395:
        /*0028*/ 	.byte	0x04, 0x17
        /*002a*/ 	.short	(.L_397 - .L_396)
.L_396:
        /*002c*/ 	.word	0x00000000
        /*0030*/ 	.short	0x0013
        /*0032*/ 	.short	0x0054
        /*0034*/ 	.byte	0x00, 0xf0, 0x11, 0x00


	//----- nvinfo : EIATTR_KPARAM_INFO
	.align		4
.L_397:
        /*0038*/ 	.byte	0x04, 0x17
        /*003a*/ 	.short	(.L_399 - .L_398)
.L_398:
        /*003c*/ 	.word	0x00000000
        /*0040*/ 	.short	0x0012
        /*0042*/ 	.short	0x0050
        /*0044*/ 	.byte	0x00, 0xf0, 0x11, 0x00


	//----- nvinfo : EIATTR_KPARAM_INFO
	.align		4
.L_399:
        /*0048*/ 	.byte	0x04, 0x17
        /*004a*/ 	.short	(.L_401 - .L_400)
.L_400:
        /*004c*/ 	.word	0x00000000
        /*0050*/ 	.short	0x0011
        /*0052*/ 	.short	0x004c
        /*0054*/ 	.byte	0x00, 0xf0, 0x11, 0x00


	//----- nvinfo : EIATTR_KPARAM_INFO
	.align		4
.L_401:
        /*0058*/ 	.byte	0x04, 0x17
        /*005a*/ 	.short	(.L_403 - .L_402)
.L_402:
        /*005c*/ 	.word	0x00000000
        /*0060*/ 	.short	0x0010
        /*0062*/ 	.short	0x0048
        /*0064*/ 	.byte	0x00, 0xf0, 0x11, 0x00


	//----- nvinfo : EIATTR_KPARAM_INFO
	.align		4
.L_403:
        /*0068*/ 	.byte	0x04, 0x17
        /*006a*/ 	.short	(.L_405 - .L_404)
.L_404:
        /*006c*/ 	.word	0x00000000
        /*0070*/ 	.short	0x000f
        /*0072*/ 	.short	0x0044
        /*0074*/ 	.byte	0x00, 0xf0, 0x11, 0x00


	//----- nvinfo : EIATTR_KPARAM_INFO
	.align		4
.L_405:
        /*0078*/ 	.byte	0x04, 0x17
        /*007a*/ 	.short	(.L_407 - .L_406)
.L_406:
        /*007c*/ 	.word	0x00000000
        /*0080*/ 	.short	0x000e
        /*0082*/ 	.short	0x0040
        /*0084*/ 	.byte	0x00, 0xf0, 0x11, 0x00


	//----- nvinfo : EIATTR_KPARAM_INFO
	.align		4
.L_407:
        /*0088*/ 	.byte	0x04, 0x17
        /*008a*/ 	.short	(.L_409 - .L_408)
.L_408:
        /*008c*/ 	.word	0x00000000
        /*0090*/ 	.short	0x000d
        /*0092*/ 	.short	0x003c
        /*0094*/ 	.byte	0x00, 0xf0, 0x11, 0x00


	//----- nvinfo : EIATTR_KPARAM_INFO
	.align		4
.L_409:
        /*0098*/ 	.byte	0x04, 0x17
        /*009a*/ 	.short	(.L_411 - .L_410)
.L_410:
        /*009c*/ 	.word	0x00000000
        /*00a0*/ 	.short	0x000c
        /*00a2*/ 	.short	0x0038
        /*00a4*/ 	.byte	0x00, 0xf0, 0x11, 0x00


	//----- nvinfo : EIATTR_KPARAM_INFO
	.align		4
.L_411:
        /*00a8*/ 	.byte	0x04, 0x17
        /*00aa*/ 	.short	(.L_413 - .L_412)
.L_412:
        /*00ac*/ 	.word	0x00000000
        /*00b0*/ 	.short	0x000b
        /*00b2*/ 	.short	0x0034
        /*00b4*/ 	.byte	0x00, 0xf0, 0x11, 0x00


	//----- nvinfo : EIATTR_KPARAM_INFO
	.align		4
.L_413:
        /*00b8*/ 	.byte	0x04, 0x17
        /*00ba*/ 	.short	(.L_415 - .L_414)
.L_414:
        /*00bc*/ 	.word	0x00000000
        /*00c0*/ 	.short	0x000a
        /*00c2*/ 	.short	0x0030
        /*00c4*/ 	.byte	0x00, 0xf0, 0x11, 0x00


	//----- nvinfo : EIATTR_KPARAM_INFO
	.align		4
.L_415:
        /*00c8*/ 	.byte	0x04, 0x17
        /*00ca*/ 	.short	(.L_417 - .L_416)
.L_416:
        /*00cc*/ 	.word	0x00000000
        /*00d0*/ 	.short	0x0009
        /*00d2*/ 	.short	0x002c
        /*00d4*/ 	.byte	0x00, 0xf0, 0x11, 0x00


	//----- nvinfo : EIATTR_KPARAM_INFO
	.align		4
.L_417:
        /*00d8*/ 	.byte	0x04, 0x17
        /*00da*/ 	.short	(.L_419 - .L_418)
.L_418:
        /*00dc*/ 	.word	0x00000000
        /*00e0*/ 	.short	0x0008
        /*00e2*/ 	.short	0x0028
        /*00e4*/ 	.byte	0x00, 0xf0, 0x11, 0x00


	//----- nvinfo : EIATTR_KPARAM_INFO
	.align		4
.L_419:
        /*00e8*/ 	.byte	0x04, 0x17
        /*00ea*/ 	.short	(.L_421 - .L_420)
.L_420:
        /*00ec*/ 	.word	0x00000000
        /*00f0*/ 	.short	0x0007
        /*00f2*/ 	.short	0x0024
        /*00f4*/ 	.byte	0x00, 0xf0, 0x11, 0x00


	//----- nvinfo : EIATTR_KPARAM_INFO
	.align		4
.L_421:
        /*00f8*/ 	.byte	0x04, 0x17
        /*00fa*/ 	.short	(.L_423 - .L_422)
.L_422:
        /*00fc*/ 	.word	0x00000000
        /*0100*/ 	.short	0x0006
        /*0102*/ 	.short	0x0020
        /*0104*/ 	.byte	0x00, 0xf0, 0x11, 0x00


	//----- nvinfo : EIATTR_KPARAM_INFO
	.align		4
.L_423:
        /*0108*/ 	.byte	0x04, 0x17
        /*010a*/ 	.short	(.L_425 - .L_424)
.L_424:
        /*010c*/ 	.word	0x00000000
        /*0110*/ 	.short	0x0005
        /*0112*/ 	.short	0x001c
        /*0114*/ 	.byte	0x00, 0xf0, 0x11, 0x00


	//----- nvinfo : EIATTR_KPARAM_INFO
	.align		4
.L_425:
        /*0118*/ 	.byte	0x04, 0x17
        /*011a*/ 	.short	(.L_427 - .L_426)
.L_426:
        /*011c*/ 	.word	0x00000000
        /*0120*/ 	.short	0x0004
        /*0122*/ 	.short	0x0018
        /*0124*/ 	.byte	0x00, 0xf0, 0x11, 0x00


	//----- nvinfo : EIATTR_KPARAM_INFO
	.align		4
.L_427:
        /*0128*/ 	.byte	0x04, 0x17
        /*012a*/ 	.short	(.L_429 - .L_428)
.L_428:
        /*012c*/ 	.word	0x00000000
        /*0130*/ 	.short	0x0003
        /*0132*/ 	.short	0x0014
        /*0134*/ 	.byte	0x00, 0xf0, 0x11, 0x00


	//----- nvinfo : EIATTR_KPARAM_INFO
	.align		4
.L_429:
        /*0138*/ 	.byte	0x04, 0x17
        /*013a*/ 	.short	(.L_431 - .L_430)
.L_430:
        /*013c*/ 	.word	0x00000000
        /*0140*/ 	.short	0x0002
        /*0142*/ 	.short	0x0010
        /*0144*/ 	.byte	0x00, 0xf0, 0x11, 0x00


	//----- nvinfo : EIATTR_KPARAM_INFO
	.align		4
.L_431:
        /*0148*/ 	.byte	0x04, 0x17
        /*014a*/ 	.short	(.L_433 - .L_432)
.L_432:
        /*014c*/ 	.word	0x00000000
        /*0150*/ 	.short	0x0001
        /*0152*/ 	.short	0x0008
        /*0154*/ 	.byte	0x00, 0xf0, 0x21, 0x00


	//----- nvinfo : EIATTR_KPARAM_INFO
	.align		4
.L_433:
        /*0158*/ 	.byte	0x04, 0x17
        /*015a*/ 	.short	(.L_435 - .L_434)
.L_434:
        /*015c*/ 	.word	0x00000000
        /*0160*/ 	.short	0x0000
        /*0162*/ 	.short	0x0000
        /*0164*/ 	.byte	0x00, 0xf0, 0x21, 0x00


	//----- nvinfo : EIATTR_SPARSE_MMA_MASK
	.align		4
.L_435:
        /*0168*/ 	.byte	0x03, 0x50
        /*016a*/ 	.short	0x0000


	//----- nvinfo : EIATTR_MAXREG_COUNT
	.align		4
        /*016c*/ 	.byte	0x03, 0x1b
        /*016e*/ 	.short	0x00ff


	//----- nvinfo : EIATTR_MERCURY_ISA_VERSION
	.align		4
        /*0170*/ 	.byte	0x03, 0x5f
        /*0172*/ 	.short	0x0101


	//----- nvinfo : EIATTR_EXIT_INSTR_OFFSETS
	.align		4
        /*0174*/ 	.byte	0x04, 0x1c
        /*0176*/ 	.short	(.L_437 - .L_436)


	//   ....[0]....
.L_436:
        /*0178*/ 	.word	0x000000a0


	//   ....[1]....
        /*017c*/ 	.word	0x00004430


	//----- nvinfo : EIATTR_CRS_STACK_SIZE
	.align		4
.L_437:
        /*0180*/ 	.byte	0x04, 0x1e
        /*0182*/ 	.short	(.L_439 - .L_438)
.L_438:
        /*0184*/ 	.word	0x00000000


	//----- nvinfo : EIATTR_CBANK_PARAM_SIZE
	.align		4
.L_439:
        /*0188*/ 	.byte	0x03, 0x19
        /*018a*/ 	.short	0x0068


	//----- nvinfo : EIATTR_PARAM_CBANK
	.align		4
        /*018c*/ 	.byte	0x04, 0x0a
        /*018e*/ 	.short	(.L_441 - .L_440)
	.align		4
.L_440:
        /*0190*/ 	.word	index@(.nv.constant0._ZN2at6native13vol2im_kernelIN3c104HalfES3_EEvlPKT_jjjjjjjjjjjjjjjjjjjPS4_)
        /*0194*/ 	.short	0x0210
        /*0196*/ 	.short	0x0068


	//----- nvinfo : EIATTR_SW_WAR
	.align		4
.L_441:
        /*0198*/ 	.byte	0x04, 0x36
        /*019a*/ 	.short	(.L_443 - .L_442)
.L_442:
        /*019c*/ 	.word	0x00000008
.L_443:


//--------------------- .nv.info._ZN2at6native13im2col_kernelIN3c104HalfEEEvlPKT_llllllllllllPS4_ --------------------------
	.section	.nv.info._ZN2at6native13im2col_kernelIN3c104HalfEEEvlPKT_llllllllllllPS4_,"",@"SHT_CUDA_INFO"
	.sectionflags	@""
	.align	4


	//----- nvinfo : EIATTR_CUDA_API_VERSION
	.align		4
        /*0000*/ 	.byte	0x04, 0x37
        /*0002*/ 	.short	(.L_445 - .L_444)
.L_444:
        /*0004*/ 	.word	0x00000082


	//----- nvinfo : EIATTR_KPARAM_INFO
	.align		4
.L_445:
        /*0008*/ 	.byte	0x04, 0x17
        /*000a*/ 	.short	(.L_447 - .L_446)
.L_446:
        /*000c*/ 	.word	0x00000000
        /*0010*/ 	.short	0x000e
        /*0012*/ 	.short	0x0070
        /*0014*/ 	.byte	0x00, 0xf0, 0x21, 0x00


	//----- nvinfo : EIATTR_KPARAM_INFO
	.align		4
.L_447:
        /*0018*/ 	.byte	0x04, 0x17
        /*001a*/ 	.short	(.L_449 - .L_448)
.L_448:
        /*001c*/ 	.word	0x00000000
        /*0020*/ 	.short	0x000d
        /*0022*/ 	.short	0x0068
        /*0024*/ 	.byte	0x00, 0xf0, 0x21, 0x00


	//----- nvinfo : EIATTR_KPARAM_INFO
	.align		4
.L_449:
        /*0028*/ 	.byte	0x04, 0x17
        /*002a*/ 	.short	(.L_451 - .L_450)
.L_450:
        /*002c*/ 	.word	0x00000000
        /*0030*/ 	.short	0x000c
        /*0032*/ 	.short	0x0060
        /*0034*/ 	.byte	0x00, 0xf0, 0x21, 0x00


	//----- nvinfo : EIATTR_KPARAM_INFO
	.align		4
.L_451:
        /*0038*/ 	.byte	0x04, 0x17
        /*003a*/ 	.short	(.L_453 - .L_452)
.L_452:
        /*003c*/ 	.word	0x00000000
        /*0040*/ 	.short	0x000b
        /*0042*/ 	.short	0x0058
        /*0044*/ 	.byte	0x00, 0xf0, 0x21, 0x00


	//----- nvinfo : EIATTR_KPARAM_INFO
	.align		4
.L_453:
        /*0048*/ 	.byte	0x04, 0x17
        /*004a*/ 	.short	(.L_455 - .L_454)
.L_454:
        /*004c*/ 	.word	0x00000000
        /*0050*/ 	.short	0x000a
        /*0052*/ 	.short	0x0050
        /*0054*/ 	.byte	0x00, 0xf0, 0x21, 0x00


	//----- nvinfo : EIATTR_KPARAM_INFO
	.align		4
.L_455:
        /*0058*/ 	.byte	0x04, 0x17
        /*005a*/ 	.short	(.L_457 - .L_456)
.L_456:
        /*005c*/ 	.word	0x00000000
        /*0060*/ 	.short	0x0009
        /*0062*/ 	.short	0x0048
        /*0064*/ 	.byte	0x00, 0xf0, 0x21, 0x00


	//----- nvinfo : EIATTR_KPARAM_INFO
	.align		4
.L_457:
        /*0068*/ 	.byte	0x04, 0x17
        /*006a*/ 	.short	(.L_459 - .L_458)
.L_458:
        /*006c*/ 	.word	0x00000000
        /*0070*/ 	.short	0x0008
        /*0072*/ 	.short	0x0040
        /*0074*/ 	.byte	0x00, 0xf0, 0x21, 0x00


	//----- nvinfo : EIATTR_KPARAM_INFO
	.align		4
.L_459:
        /*0078*/ 	.byte	0x04, 0x17
        /*007a*/ 	.short	(.L_461 - .L_460)
.L_460:
        /*007c*/ 	.word	0x00000000
        /*0080*/ 	.short	0x0007
        /*0082*/ 	.short	0x0038
        /*0084*/ 	.byte	0x00, 0xf0, 0x21, 0x00


	//----- nvinfo : EIATTR_KPARAM_INFO
	.align		4
.L_461:
        /*0088*/ 	.byte	0x04, 0x17
        /*008a*/ 	.short	(.L_463 - .L_462)
.L_462:
        /*008c*/ 	.word	0x00000000
        /*0090*/ 	.short	0x0006
        /*0092*/ 	.short	0x0030
        /*0094*/ 	.byte	0x00, 0xf0, 0x21, 0x00


	//----- nvinfo : EIATTR_KPARAM_INFO
	.align		4
.L_463:
        /*0098*/ 	.byte	0x04, 0x17
        /*009a*/ 	.short	(.L_465 - .L_464)
.L_464:
        /*009c*/ 	.word	0x00000000
        /*00a0*/ 	.short	0x0005
        /*00a2*/ 	.short	0x0028
        /*00a4*/ 	.byte	0x00, 0xf0, 0x21, 0x00


	//----- nvinfo : EIATTR_KPARAM_INFO
	.align		4
.L_465:
        /*00a8*/ 	.byte	0x04, 0x17
        /*00aa*/ 	.short	(.L_467 - .L_466)
.L_466:
        /*00ac*/ 	.word	0x00000000
        /*00b0*/ 	.short	0x0004
        /*00b2*/ 	.short	0x0020
        /*00b4*/ 	.byte	0x00, 0xf0, 0x21, 0x00


	//----- nvinfo : EIATTR_KPARAM_INFO
	.align		4
.L_467:
        /*00b8*/ 	.byte	0x04, 0x17
        /*00ba*/ 	.short	(.L_469 - .L_468)
.L_468:
        /*00bc*/ 	.word	0x00000000
        /*00c0*/ 	.short	0x0003
        /*00c2*/ 	.short	0x0018
        /*00c4*/ 	.byte	0x00, 0xf0, 0x21, 0x00


	//----- nvinfo : EIATTR_KPARAM_INFO
	.align		4
.L_469:
        /*00c8*/ 	.byte	0x04, 0x17
        /*00ca*/ 	.short	(.L_471 - .L_470)
.L_470:
        /*00cc*/ 	.word	0x00000000
        /*00d0*/ 	.short	0x0002
        /*00d2*/ 	.short	0x0010
        /*00d4*/ 	.byte	0x00, 0xf0, 0x21, 0x00


	//----- nvinfo : EIATTR_KPARAM_INFO
	.align		4
.L_471:
        /*00d8*/ 	.byte	0x04, 0x17
        /*00da*/ 	.short	(.L_473 - .L_472)
.L_472:
        /*00dc*/ 	.word	0x00000000
        /*00e0*/ 	.short	0x0001
        /*00e2*/ 	.short	0x0008
        /*00e4*/ 	.byte	0x00, 0xf0, 0x21, 0x00


	//----- nvinfo : EIATTR_KPARAM_INFO
	.align		4
.L_473:
        /*00e8*/ 	.byte	0x04, 0x17
        /*00ea*/ 	.short	(.L_475 - .L_474)
.L_474:
        /*00ec*/ 	.word	0x00000000
        /*00f0*/ 	.short	0x0000
        /*00f2*/ 	.short	0x0000
        /*00f4*/ 	.byte	0x00, 0xf0, 0x21, 0x00


	//----- nvinfo : EIATTR_SPARSE_MMA_MASK
	.align		4
.L_475:
        /*00f8*/ 	.byte	0x03, 0x50
        /*00fa*/ 	.short	0x0000


	//----- nvinfo : EIATTR_MAXREG_COUNT
	.align		4
        /*00fc*/ 	.byte	0x03, 0x1b
        /*00fe*/ 	.short	0x0040


	//----- nvinfo : EIATTR_MERCURY_ISA_VERSION
	.align		4
        /*0100*/ 	.byte	0x03, 0x5f
        /*0102*/ 	.short	0x0101


	//----- nvinfo : EIATTR_EXIT_INSTR_OFFSETS
	.align		4
        /*0104*/ 	.byte	0x04, 0x1c
        /*0106*/ 	.short	(.L_477 - .L_476)


	//   ....[0]....
.L_476:
        /*0108*/ 	.word	0x00000090


	//   ....[1]....
        /*010c*/ 	.word	0x000000d0


	//   ....[2]....
        /*0110*/ 	.word	0x00001b90


	//----- nvinfo : EIATTR_MAX_THREADS
	.align		4
.L_477:
        /*0114*/ 	.byte	0x04, 0x05
        /*0116*/ 	.short	(.L_479 - .L_478)
.L_478:
        /*0118*/ 	.word	0x00000400
        /*011c*/ 	.word	0x00000001
        /*0120*/ 	.word	0x00000001


	//----- nvinfo : EIATTR_CRS_STACK_SIZE
	.align		4
.L_479:
        /*0124*/ 	.byte	0x04, 0x1e
        /*0126*/ 	.short	(.L_481 - .L_480)
.L_480:
        /*0128*/ 	.word	0x00000000


	//----- nvinfo : EIATTR_CBANK_PARAM_SIZE
	.align		4
.L_481:
        /*012c*/ 	.byte	0x03, 0x19
        /*012e*/ 	.short	0x0078


	//----- nvinfo : EIATTR_PARAM_CBANK
	.align		4
        /*0130*/ 	.byte	0x04, 0x0a
        /*0132*/ 	.short	(.L_483 - .L_482)
	.align		4
.L_482:
        /*0134*/ 	.word	index@(.nv.constant0._ZN2at6native13im2col_kernelIN3c104HalfEEEvlPKT_llllllllllllPS4_)
        /*0138*/ 	.short	0x0210
        /*013a*/ 	.short	0x0078


	//----- nvinfo : EIATTR_SW_WAR
	.align		4
.L_483:
        /*013c*/ 	.byte	0x04, 0x36
        /*013e*/ 	.short	(.L_485 - .L_484)
.L_484:
        /*0140*/ 	.word	0x00000008
.L_485:


//--------------------- .nv.info._ZN2at6native14vol2col_kernelIN3c104HalfEEEvlPKT_iiiiiiiiiiiiiiiiiiPS4_ --------------------------
	.section	.nv.info._ZN2at6native14vol2col_kernelIN3c104HalfEEEvlPKT_iiiiiiiiiiiiiiiiiiPS4_,"",@"SHT_CUDA_INFO"
	.sectionflags	@""
	.align	4


	//----- nvinfo : EIATTR_CUDA_API_VERSION
	.align		4
        /*0000*/ 	.byte	0x04, 0x37
        /*0002*/ 	.short	(.L_487 - .L_486)
.L_486:
        /*0004*/ 	.word	0x00000082


	//----- nvinfo : EIATTR_KPARAM_INFO
	.align		4
.L_487:
        /*0008*/ 	.byte	0x04, 0x17
        /*000a*/ 	.short	(.L_489 - .L_488)
.L_488:
        /*000c*/ 	.word	0x00000000
        /*0010*/ 	.short	0x0014
        /*0012*/ 	.short	0x0058
        /*0014*/ 	.byte	0x00, 0xf0, 0x21, 0x00


	//----- nvinfo : EIATTR_KPARAM_INFO
	.align		4
.L_489:
        /*0018*/ 	.byte	0x04, 0x17
        /*001a*/ 	.short	(.L_491 - .L_490)
.L_490:
        /*001c*/ 	.word	0x00000000
        /*0020*/ 	.short	0x0013
        /*0022*/ 	.short	0x0054
        /*0024*/ 	.byte	0x00, 0xf0, 0x11, 0x00


	//----- nvinfo : EIATTR_KPARAM_INFO
	.align		4
.L_491:
        /*0028*/ 	.byte	0x04, 0x17
        /*002a*/ 	.short	(.L_493 - .L_492)
.L_492:
        /*002c*/ 	.word	0x00000000
        /*0030*/ 	.short	0x0012
        /*0032*/ 	.short	0x0050
        /*0034*/ 	.byte	0x00, 0xf0, 0x11, 0x00


	//----- nvinfo : EIATTR_KPARAM_INFO
	.align		4
.L_493:
        /*0038*/ 	.byte	0x04, 0x17
        /*003a*/ 	.short	(.L_495 - .L_494)
.L_494:
        /*003c*/ 	.word	0x00000000
        /*0040*/ 	.short	0x0011
        /*0042*/ 	.short	0x004c
        /*0044*/ 	.byte	0x00, 0xf0, 0x11, 0x00


	//----- nvinfo : EIATTR_KPARAM_INFO
	.align		4
.L_495:
        /*0048*/ 	.byte	0x04, 0x17
        /*004a*/ 	.short	(.L_497 - .L_496)
.L_496:
        /*004c*/ 	.word	0x00000000
        /*0050*/ 	.short	0x0010
        /*0052*/ 	.short	0x0048
        /*0054*/ 	.byte	0x00, 0xf0, 0x11, 0x00


	//----- nvinfo : EIATTR_KPARAM_INFO
	.align		4
.L_497:
        /*0058*/ 	.byte	0x04, 0x17
        /*005a*/ 	.short	(.L_499 - .L_498)
.L_498:
        /*005c*/ 	.word	0x00000000
        /*0060*/ 	.short	0x000f
        /*0062*/ 	.short	0x0044
        /*0064*/ 	.byte	0x00, 0xf0, 0x11, 0x00


	//----- nvinfo : EIATTR_KPARAM_INFO
	.align		4
.L_499:
        /*0068*/ 	.byte	0x04, 0x17
        /*006a*/ 	.short	(.L_501 - .L_500)
.L_500:
        /*006c*/ 	.word	0x00000000
        /*0070*/ 	.short	0x000e
        /*0072*/ 	.short	0x0040
        /*0074*/ 	.byte	0x00, 0xf0, 0x11, 0x00


	//----- nvinfo : EIATTR_KPARAM_INFO
	.align		4
.L_501:
        /*0078*/ 	.byte	0x04, 0x17
        /*007a*/ 	.short	(.L_503 - .L_502)
.L_502:
        /*007c*/ 	.word	0x00000000
        /*0080*/ 	.short	0x000d
        /*0082*/ 	.short	0x003c
        /*0084*/ 	.byte	0x00, 0xf0, 0x11, 0x00


	//----- nvinfo : EIATTR_KPARAM_INFO
	.align		4
.L_503:
        /*0088*/ 	.byte	0x04, 0x17
        /*008a*/ 	.short	(.L_505 - .L_504)
.L_504:
        /*008c*/ 	.word	0x00000000
        /*0090*/ 	.short	0x000c
        /*0092*/ 	.short	0x0038
        /*0094*/ 	.byte	0x00, 0xf0, 0x11, 0x00


	//----- nvinfo : EIATTR_KPARAM_INFO
	.align		4
.L_505:
        /*0098*/ 	.byte	0x04, 0x17
        /*009a*/ 	.short	(.L_507 - .L_506)
.L_506:
        /*009c*/ 	.word	0x00000000
        /*00a0*/ 	.short	0x000b
        /*00a2*/ 	.short	0x0034
        /*00a4*/ 	.byte	0x00, 0xf0, 0x11, 0x00


	//----- nvinfo : EIATTR_KPARAM_INFO
	.align		4
.L_507:
        /*00a8*/ 	.byte	0x04, 0x17
        /*00aa*/ 	.short	(.L_509 - .L_508)
.L_508:
        /*00ac*/ 	.word	0x00000000
        /*00b0*/ 	.short	0x000a
        /*00b2*/ 	.short	0x0030
        /*00b4*/ 	.byte	0x00, 0xf0, 0x11, 0x00


	//----- nvinfo : EIATTR_KPARAM_INFO
	.align		4
.L_509:
        /*00b8*/ 	.byte	0x04, 0x17
        /*00ba*/ 	.short	(.L_511 - .L_510)
.L_510:
        /*00bc*/ 	.word	0x00000000
        /*00c0*/ 	.short	0x0009
        /*00c2*/ 	.short	0x002c
        /*00c4*/ 	.byte	0x00, 0xf0, 0x11, 0x00


	//----- nvinfo : EIATTR_KPARAM_INFO
	.align		4
.L_511:
        /*00c8*/ 	.byte	0x04, 0x17
        /*00ca*/ 	.short	(.L_513 - .L_512)
.L_512:
        /*00cc*/ 	.word	0x00000000
        /*00d0*/ 	.short	0x0008
        /*00d2*/ 	.short	0x0028
        /*00d4*/ 	.byte	0x00, 0xf0, 0x11, 0x00


	//----- nvinfo : EIATTR_KPARAM_INFO
	.align		4
.L_513:
        /*00d8*/ 	.byte	0x04, 0x17
        /*00da*/ 	.short	(.L_515 - .L_514)
.L_514:
        /*00dc*/ 	.word	0x00000000
        /*00e0*/ 	.short	0x0007
        /*00e2*/ 	.short	0x0024
        /*00e4*/ 	.byte	0x00, 0xf0, 0x11, 0x00


	//----- nvinfo : EIATTR_KPARAM_INFO
	.align		4
.L_515:
        /*00e8*/ 	.byte	0x04, 0x17
        /*00ea*/ 	.short	(.L_517 - .L_516)
.L_516:
        /*00ec*/ 	.word	0x00000000
        /*00f0*/ 	.short	0x0006
        /*00f2*/ 	.short	0x0020
        /*00f4*/ 	.byte	0x00, 0xf0, 0x11, 0x00


	//----- nvinfo : EIATTR_KPARAM_INFO
	.align		4
.L_517:
        /*00f8*/ 	.byte	0x04, 0x17
        /*00fa*/ 	.short	(.L_519 - .L_518)
.L_518:
        /*00fc*/ 	.word	0x00000000
        /*0100*/ 	.short	0x0005
        /*0102*/ 	.short	0x001c
        /*0104*/ 	.byte	0x00, 0xf0, 0x11, 0x00


	//----- nvinfo : EIATTR_KPARAM_INFO
	.align		4
.L_519:
        /*0108*/ 	.byte	0x04, 0x17
        /*010a*/ 	.short	(.L_521 - .L_520)
.L_520:
        /*010c*/ 	.word	0x00000000
        /*0110*/ 	.short	0x0004
        /*0112*/ 	.short	0x0018
        /*0114*/ 	.byte	0x00, 0xf0, 0x11, 0x00


	//----- nvinfo : EIATTR_KPARAM_INFO
	.align		4
.L_521:
        /*0118*/ 	.byte	0x04, 0x17
        /*011a*/ 	.short	(.L_523 - .L_522)
.L_522:
        /*011c*/ 	.word	0x00000000
        /*0120*/ 	.short	0x0003
        /*0122*/ 	.short	0x0014
        /*0124*/ 	.byte	0x00, 0xf0, 0x11, 0x00


	//----- nvinfo : EIATTR_KPARAM_INFO
	.align		4
.L_523:
        /*0128*/ 	.byte	0x04, 0x17
        /*012a*/ 	.short	(.L_525 - .L_524)
.L_524:
        /*012c*/ 	.word	0x00000000
        /*0130*/ 	.short	0x0002
        /*0132*/ 	.short	0x0010
        /*0134*/ 	.byte	0x00, 0xf0, 0x11, 0x00


	//----- nvinfo : EIATTR_KPARAM_INFO
	.align		4
.L_525:
        /*0138*/ 	.byte	0x04, 0x17
        /*013a*/ 	.short	(.L_527 - .L_526)
.L_526:
        /*013c*/ 	.word	0x00000000
        /*0140*/ 	.short	0x0001
        /*0142*/ 	.short	0x0008
        /*0144*/ 	.byte	0x00, 0xf0, 0x21, 0x00


	//----- nvinfo : EIATTR_KPARAM_INFO
	.align		4
.L_527:
        /*0148*/ 	.byte	0x04, 0x17
        /*014a*/ 	.short	(.L_529 - .L_528)
.L_528:
        /*014c*/ 	.word	0x00000000
        /*0150*/ 	.short	0x0000
        /*0152*/ 	.short	0x0000
        /*0154*/ 	.byte	0x00, 0xf0, 0x21, 0x00


	//----- nvinfo : EIATTR_SPARSE_MMA_MASK
	.align		4
.L_529:
        /*0158*/ 	.byte	0x03, 0x50
        /*015a*/ 	.short	0x0000


	//----- nvinfo : EIATTR_MAXREG_COUNT
	.align		4
        /*015c*/ 	.byte	0x03, 0x1b
        /*015e*/ 	.short	0x0040


	//----- nvinfo : EIATTR_MERCURY_ISA_VERSION
	.align		4
        /*0160*/ 	.byte	0x03, 0x5f
        /*0162*/ 	.short	0x0101


	//----- nvinfo : EIATTR_EXIT_INSTR_OFFSETS
	.align		4
        /*0164*/ 	.byte	0x04, 0x1c
        /*0166*/ 	.short	(.L_531 - .L_530)


	//   ....[0]....
.L_530:
        /*0168*/ 	.word	0x00000090


	//   ....[1]....
        /*016c*/ 	.word	0x00001c90


	//----- nvinfo : EIATTR_MAX_THREADS
	.align		4
.L_531:
        /*0170*/ 	.byte	0x04, 0x05
        /*0172*/ 	.short	(.L_533 - .L_532)
.L_532:
        /*0174*/ 	.word	0x00000400
        /*0178*/ 	.word	0x00000001
        /*017c*/ 	.word	0x00000001


	//----- nvinfo : EIATTR_CRS_STACK_SIZE
	.align		4
.L_533:
        /*0180*/ 	.byte	0x04, 0x1e
        /*0182*/ 	.short	(.L_535 - .L_534)
.L_534:
        /*0184*/ 	.word	0x00000000


	//----- nvinfo : EIATTR_CBANK_PARAM_SIZE
	.align		4
.L_535:
        /*0188*/ 	.byte	0x03, 0x19
        /*018a*/ 	.short	0x0060


	//----- nvinfo : EIATTR_PARAM_CBANK
	.align		4
        /*018c*/ 	.byte	0x04, 0x0a
        /*018e*/ 	.short	(.L_537 - .L_536)
	.align		4
.L_536:
        /*0190*/ 	.word	index@(.nv.constant0._ZN2at6native14vol2col_kernelIN3c104HalfEEEvlPKT_iiiiiiiiiiiiiiiiiiPS4_)
        /*0194*/ 	.short	0x0210
        /*0196*/ 	.short	0x0060


	//----- nvinfo : EIATTR_SW_WAR
	.align		4
.L_537:
        /*0198*/ 	.byte	0x04, 0x36
        /*019a*/ 	.short	(.L_539 - .L_538)
.L_538:
        /*019c*/ 	.word	0x00000008
.L_539:


//--------------------- .nv.info._ZN2at6native13col2im_kernelIffEEvlPKT_llllllllllllPS2_ --------------------------
	.section	.nv.info._ZN2at6native13col2im_kernelIffEEvlPKT_llllllllllllPS2_,"",@"SHT_CUDA_INFO"
	.sectionflags	@""
	.align	4


	//----- nvinfo : EIATTR_CUDA_API_VERSION
	.align		4
        /*0000*/ 	.byte	0x04, 0x37
        /*0002*/ 	.short	(.L_541 - .L_540)
.L_540:
        /*0004*/ 	.word	0x00000082


	//----- nvinfo : EIATTR_KPARAM_INFO
	.align		4
.L_541:
        /*0008*/ 	.byte	0x04, 0x17
        /*000a*/ 	.short	(.L_543 - .L_542)
.L_542:
        /*000c*/ 	.word	0x00000000
        /*0010*/ 	.short	0x000e
        /*0012*/ 	.short	0x0070
        /*0014*/ 	.byte	0x00, 0xf0, 0x21, 0x00


	//----- nvinfo : EIATTR_KPARAM_INFO
	.align		4
.L_543:
        /*0018*/ 	.byte	0x04, 0x17
        /*001a*/ 	.short	(.L_545 - .L_544)
.L_544:
        /*001c*/ 	.word	0x00000000
        /*0020*/ 	.short	0x000d
        /*0022*/ 	.short	0x0068
        /*0024*/ 	.byte	0x00, 0xf0, 0x21, 0x00


	//----- nvinfo : EIATTR_KPARAM_INFO
	.align		4
.L_545:
        /*0028*/ 	.byte	0x04, 0x17
        /*002a*/ 	.short	(.L_547 - .L_546)
.L_546:
        /*002c*/ 	.word	0x00000000
        /*0030*/ 	.short	0x000c
        /*0032*/ 	.short	0x0060
        /*0034*/ 	.byte	0x00, 0xf0, 0x21, 0x00


	//----- nvinfo : EIATTR_KPARAM_INFO
	.align		4
.L_547:
        /*0038*/ 	.byte	0x04, 0x17
        /*003a*/ 	.short	(.L_549 - .L_548)
.L_548:
        /*003c*/ 	.word	0x00000000
        /*0040*/ 	.short	0x000b
        /*0042*/ 	.short	0x0058
        /*0044*/ 	.byte	0x00, 0xf0, 0x21, 0x00


	//----- nvinfo : EIATTR_KPARAM_INFO
	.align		4
.L_549:
        /*0048*/ 	.byte	0x04, 0x17
        /*004a*/ 	.short	(.L_551 - .L_550)
.L_550:
        /*004c*/ 	.word	0x00000000
        /*0050*/ 	.short	0x000a
        /*0052*/ 	.short	0x0050
        /*0054*/ 	.byte	0x00, 0xf0, 0x21, 0x00


	//----- nvinfo : EIATTR_KPARAM_INFO
	.align		4
.L_551:
        /*0058*/ 	.byte	0x04, 0x17
        /*005a*/ 	.short	(.L_553 - .L_552)
.L_552:
        /*005c*/ 	.word	0x00000000
        /*0060*/ 	.short	0x0009
        /*0062*/ 	.short	0x0048
        /*0064*/ 	.byte	0x00, 0xf0, 0x21, 0x00


	//----- nvinfo : EIATTR_KPARAM_INFO
	.align		4
.L_553:
        /*0068*/ 	.byte	0x04, 0x17
        /*006a*/ 	.short	(.L_555 - .L_554)
.L_554:
        /*006c*/ 	.word	0x00000000
        /*0070*/ 	.short	0x0008
        /*0072*/ 	.short	0x0040
        /*0074*/ 	.byte	0x00, 0xf0, 0x21, 0x00


	//----- nvinfo : EIATTR_KPARAM_INFO
	.align		4
.L_555:
        /*0078*/ 	.byte	0x04, 0x17
        /*007a*/ 	.short	(.L_557 - .L_556)
.L_556:
        /*007c*/ 	.word	0x00000000
        /*0080*/ 	.short	0x0007
        /*0082*/ 	.short	0x0038
        /*0084*/ 	.byte	0x00, 0xf0, 0x21, 0x00


	//----- nvinfo : EIATTR_KPARAM_INFO
	.align		4
.L_557:
        /*0088*/ 	.byte	0x04, 0x17
        /*008a*/ 	.short	(.L_559 - .L_558)
.L_558:
        /*008c*/ 	.word	0x00000000
        /*0090*/ 	.short	0x0006
        /*0092*/ 	.short	0x0030
        /*0094*/ 	.byte	0x00, 0xf0, 0x21, 0x00


	//----- nvinfo : EIATTR_KPARAM_INFO
	.align		4
.L_559:
        /*0098*/ 	.byte	0x04, 0x17
        /*009a*/ 	.short	(.L_561 - .L_560)
.L_560:
        /*009c*/ 	.word	0x00000000
        /*00a0*/ 	.short	0x0005
        /*00a2*/ 	.short	0x0028
        /*00a4*/ 	.byte	0x00, 0xf0, 0x21, 0x00


	//----- nvinfo : EIATTR_KPARAM_INFO
	.align		4
.L_561:
        /*00a8*/ 	.byte	0x04, 0x17
        /*00aa*/ 	.short	(.L_563 - .L_562)
.L_562:
        /*00ac*/ 	.word	0x00000000
        /*00b0*/ 	.short	0x0004
        /*00b2*/ 	.short	0x0020
        /*00b4*/ 	.byte	0x00, 0xf0, 0x21, 0x00


	//----- nvinfo : EIATTR_KPARAM_INFO
	.align		4
.L_563:
        /*00b8*/ 	.byte	0x04, 0x17
        /*00ba*/ 	.short	(.L_565 - .L_564)
.L_564:
        /*00bc*/ 	.word	0x00000000
        /*00c0*/ 	.short	0x0003
        /*00c2*/ 	.short	0x0018
        /*00c4*/ 	.byte	0x00, 0xf0, 0x21, 0x00


	//----- nvinfo : EIATTR_KPARAM_INFO
	.align		4
.L_565:
        /*00c8*/ 	.byte	0x04, 0x17
        /*00ca*/ 	.short	(.L_567 - .L_566)
.L_566:
        /*00cc*/ 	.word	0x00000000
        /*00d0*/ 	.short	0x0002
        /*00d2*/ 	.short	0x0010
        /*00d4*/ 	.byte	0x00, 0xf0, 0x21, 0x00


	//----- nvinfo : EIATTR_KPARAM_INFO
	.align		4
.L_567:
        /*00d8*/ 	.byte	0x04, 0x17
        /*00da*/ 	.short	(.L_569 - .L_568)
.L_568:
        /*00dc*/ 	.word	0x00000000
        /*00e0*/ 	.short	0x0001
        /*00e2*/ 	.short	0x0008
        /*00e4*/ 	.byte	0x00, 0xf0, 0x21, 0x00


	//----- nvinfo : EIATTR_KPARAM_INFO
	.align		4
.L_569:
        /*00e8*/ 	.byte	0x04, 0x17
        /*00ea*/ 	.short	(.L_571 - .L_570)
.L_570:
        /*00ec*/ 	.word	0x00000000
        /*00f0*/ 	.short	0x0000
        /*00f2*/ 	.short	0x0000
        /*00f4*/ 	.byte	0x00, 0xf0, 0x21, 0x00


	//----- nvinfo : EIATTR_SPARSE_MMA_MASK
	.align		4
.L_571:
        /*00f8*/ 	.byte	0x03, 0x50
        /*00fa*/ 	.short	0x0000


	//----- nvinfo : EIATTR_MAXREG_COUNT
	.align		4
        /*00fc*/ 	.byte	0x03, 0x1b
        /*00fe*/ 	.short	0x0080


	//----- nvinfo : EIATTR_MERCURY_ISA_VERSION
	.align		4
        /*0100*/ 	.byte	0x03, 0x5f
        /*0102*/ 	.short	0x0101


	//----- nvinfo : EIATTR_EXIT_INSTR_OFFSETS
	.align		4
        /*0104*/ 	.byte	0x04, 0x1c
        /*0106*/ 	.short	(.L_573 - .L_572)


	//   ....[0]....
.L_572:
        /*0108*/ 	.word	0x00000090


	//   ....[1]....
        /*010c*/ 	.word	0x00005ad0


	//----- nvinfo : EIATTR_MAX_THREADS
	.align		4
.L_573:
        /*0110*/ 	.byte	0x04, 0x05
        /*0112*/ 	.short	(.L_575 - .L_574)
.L_574:
        /*0114*/ 	.word	0x00000200
        /*0118*/ 	.word	0x00000001
        /*011c*/ 	.word	0x00000001


	//----- nvinfo : EIATTR_CRS_STACK_SIZE
	.align		4
.L_575:
        /*0120*/ 	.byte	0x04, 0x1e
        /*0122*/ 	.short	(.L_577 - .L_576)
.L_576:
        /*0124*/ 	.word	0x00000000


	//----- nvinfo : EIATTR_CBANK_PARAM_SIZE
	.align		4
.L_577:
        /*0128*/ 	.byte	0x03, 0x19
        /*012a*/ 	.short	0x0078


	//----- nvinfo : EIATTR_PARAM_CBANK
	.align		4
        /*012c*/ 	.byte	0x04, 0x0a
        /*012e*/ 	.short	(.L_579 - .L_578)
	.align		4
.L_578:
        /*0130*/ 	.word	index@(.nv.constant0._ZN2at6native13col2im_kernelIffEEvlPKT_llllllllllllPS2_)
        /*0134*/ 	.short	0x0210
        /*0136*/ 	.short	0x0078


	//----- nvinfo : EIATTR_SW_WAR
	.align		4
.L_579:
        /*0138*/ 	.byte	0x04, 0x36
        /*013a*/ 	.short	(.L_581 - .L_580)
.L_580:
        /*013c*/ 	.word	0x00000008
.L_581:


//--------------------- .nv.info._ZN2at6native13vol2im_kernelIffEEvlPKT_jjjjjjjjjjjjjjjjjjjPS2_ --------------------------
	.section	.nv.info._ZN2at6native13vol2im_kernelIffEEvlPKT_jjjjjjjjjjjjjjjjjjjPS2_,"",@"SHT_CUDA_INFO"
	.sectionflags	@""
	.align	4


	//----- nvinfo : EIATTR_CUDA_API_VERSION
	.align		4
        /*0000*/ 	.byte	0x04, 0x37
        /*0002*/ 	.short	(.L_583 - .L_582)
.L_582:
        /*0004*/ 	.word	0x00000082


	//----- nvinfo : EIATTR_KPARAM_INFO
	.align		4
.L_583:
        /*0008*/ 	.byte	0x04, 0x17
        /*000a*/ 	.short	(.L_585 - .L_584)
.L_584:
        /*000c*/ 	.word	0x00000000
        /*0010*/ 	.short	0x0015
        /*0012*/ 	.short	0x0060
        /*0014*/ 	.byte	0x00, 0xf0, 0x21, 0x00


	//----- nvinfo : EIATTR_KPARAM_INFO
	.align		4
.L_585:
        /*0018*/ 	.byte	0x04, 0x17
        /*001a*/ 	.short	(.L_587 - .L_586)
.L_586:
        /*001c*/ 	.word	0x00000000
        /*0020*/ 	.short	0x0014
        /*0022*/ 	.short	0x0058
        /*0024*/ 	.byte	0x00, 0xf0, 0x11, 0x00


	//----- nvinfo : EIATTR_KPARAM_INFO
	.align		4
.L_587:
        /*0028*/ 	.byte	0x04, 0x17
        /*002a*/ 	.short	(.L_589 - .L_588)
.L_588:
        /*002c*/ 	.word	0x00000000
        /*0030*/ 	.short	0x0013
        /*0032*/ 	.short	0x0054
        /*0034*/ 	.byte	0x00, 0xf0, 0x11, 0x00


	//----- nvinfo : EIATTR_KPARAM_INFO
	.align		4
.L_589:
        /*0038*/ 	.byte	0x04, 0x17
        /*003a*/ 	.short	(.L_591 - .L_590)
.L_590:
        /*003c*/ 	.word	0x00000000
        /*0040*/ 	.short	0x0012
        /*0042*/ 	.short	0x0050
        /*0044*/ 	.byte	0x00, 0xf0, 0x11, 0x00


	//----- nvinfo : EIATTR_KPARAM_INFO
	.align		4
.L_591:
        /*0048*/ 	.byte	0x04, 0x17
        /*004a*/ 	.short	(.L_593 - .L_592)
.L_592:
        /*004c*/ 	.word	0x00000000
        /*0050*/ 	.short	0x0011
        /*0052*/ 	.short	0x004c
        /*0054*/ 	.byte	0x00, 0xf0, 0x11, 0x00


	//----- nvinfo : EIATTR_KPARAM_INFO
	.align		4
.L_593:
        /*0058*/ 	.byte	0x04, 0x17
        /*005a*/ 	.short	(.L_595 - .L_594)
.L_594:
        /*005c*/ 	.word	0x00000000
        /*0060*/ 	.short	0x0010
        /*0062*/ 	.short	0x0048
        /*0064*/ 	.byte	0x00, 0xf0, 0x11, 0x00


	//----- nvinfo : EIATTR_KPARAM_INFO
	.align		4
.L_595:
        /*0068*/ 	.byte	0x04, 0x17
        /*006a*/ 	.short	(.L_597 - .L_596)
.L_596:
        /*006c*/ 	.word	0x00000000
        /*0070*/ 	.short	0x000f
        /*0072*/ 	.short	0x0044
        /*0074*/ 	.byte	0x00, 0xf0, 0x11, 0x00


	//----- nvinfo : EIATTR_KPARAM_INFO
	.align		4
.L_597:
        /*0078*/ 	.byte	0x04, 0x17
        /*007a*/ 	.short	(.L_599 - .L_598)
.L_598:
        /*007c*/ 	.word	0x00000000
        /*0080*/ 	.short	0x000e
        /*0082*/ 	.short	0x0040
        /*0084*/ 	.byte	0x00, 0xf0, 0x11, 0x00


	//----- nvinfo : EIATTR_KPARAM_INFO
	.align		4
.L_599:
        /*0088*/ 	.byte	0x04, 0x17
        /*008a*/ 	.short	(.L_601 - .L_600)
.L_600:
        /*008c*/ 	.word	0x00000000
        /*0090*/ 	.short	0x000d
        /*0092*/ 	.short	0x003c
        /*0094*/ 	.byte	0x00, 0xf0, 0x11, 0x00


	//----- nvinfo : EIATTR_KPARAM_INFO
	.align		4
.L_601:
        /*0098*/ 	.byte	0x04, 0x17
        /*009a*/ 	.short	(.L_603 - .L_602)
.L_602:
        /*009c*/ 	.word	0x00000000
        /*00a0*/ 	.short	0x000c
        /*00a2*/ 	.short	0x0038
        /*00a4*/ 	.byte	0x00, 0xf0, 0x11, 0x00


	//----- nvinfo : EIATTR_KPARAM_INFO
	.align		4
.L_603:
        /*00a8*/ 	.byte	0x04, 0x17
        /*00aa*/ 	.short	(.L_605 - .L_604)
.L_604:
        /*00ac*/ 	.word	0x00000000
        /*00b0*/ 	.short	0x000b
        /*00b2*/ 	.short	0x0034
        /*00b4*/ 	.byte	0x00, 0xf0, 0x11, 0x00


	//----- nvinfo : EIATTR_KPARAM_INFO
	.align		4
.L_605:
        /*00b8*/ 	.byte	0x04, 0x17
        /*00ba*/ 	.short	(.L_607 - .L_606)
.L_606:
        /*00bc*/ 	.word	0x00000000
        /*00c0*/ 	.short	0x000a
        /*00c2*/ 	.short	0x0030
        /*00c4*/ 	.byte	0x00, 0xf0, 0x11, 0x00


	//----- nvinfo : EIATTR_KPARAM_INFO
	.align		4
.L_607:
        /*00c8*/ 	.byte	0x04, 0x17
        /*00ca*/ 	.short	(.L_609 - .L_608)
.L_608:
        /*00cc*/ 	.word	0x00000000
        /*00d0*/ 	.short	0x0009
        /*00d2*/ 	.short	0x002c
        /*00d4*/ 	.byte	0x00, 0xf0, 0x11, 0x00


	//----- nvinfo : EIATTR_KPARAM_INFO
	.align		4
.L_609:
        /*00d8*/ 	.byte	0x04, 0x17
        /*00da*/ 	.short	(.L_611 - .L_610)
.L_610:
        /*00dc*/ 	.word	0x00000000
        /*00e0*/ 	.short	0x0008
        /*00e2*/ 	.short	0x0028
        /*00e4*/ 	.byte	0x00, 0xf0, 0x11, 0x00


	//----- nvinfo : EIATTR_KPARAM_INFO
	.align		4
.L_611:
        /*00e8*/ 	.byte	0x04, 0x17
        /*00ea*/ 	.short	(.L_613 - .L_612)
.L_612:
        /*00ec*/ 	.word	0x00000000
        /*00f0*/ 	.short	0x0007
        /*00f2*/ 	.short	0x0024
        /*00f4*/ 	.byte	0x00, 0xf0, 0x11, 0x00


	//----- nvinfo : EIATTR_KPARAM_INFO
	.align		4
.L_613:
        /*00f8*/ 	.byte	0x04, 0x17
        /*00fa*/ 	.short	(.L_615 - .L_614)
.L_614:
        /*00fc*/ 	.word	0x00000000
        /*0100*/ 	.short	0x0006
        /*0102*/ 	.short	0x0020
        /*0104*/ 	.byte	0x00, 0xf0, 0x11, 0x00


	//----- nvinfo : EIATTR_KPARAM_INFO
	.align		4
.L_615:
        /*0108*/ 	.byte	0x04, 0x17
        /*010a*/ 	.short	(.L_617 - .L_616)
.L_616:
        /*010c*/ 	.word	0x00000000
        /*0110*/ 	.short	0x0005
        /*0112*/ 	.short	0x001c
        /*0114*/ 	.byte	0x00, 0xf0, 0x11, 0x00


	//----- nvinfo : EIATTR_KPARAM_INFO
	.align		4
.L_617:
        /*0118*/ 	.byte	0x04, 0x17
        /*011a*/ 	.short	(.L_619 - .L_618)
.L_618:
        /*011c*/ 	.word	0x00000000
        /*0120*/ 	.short	0x0004
        /*0122*/ 	.short	0x0018
        /*0124*/ 	.byte	0x00, 0xf0, 0x11, 0x00


	//----- nvinfo : EIATTR_KPARAM_INFO
	.align		4
.L_619:
        /*0128*/ 	.byte	0x04, 0x17
        /*012a*/ 	.short	(.L_621 - .L_620)
.L_620:
        /*012c*/ 	.word	0x00000000
        /*0130*/ 	.short	0x0003
        /*0132*/ 	.short	0x0014
        /*0134*/ 	.byte	0x00, 0xf0, 0x11, 0x00


	//----- nvinfo : EIATTR_KPARAM_INFO
	.align		4
.L_621:
        /*0138*/ 	.byte	0x04, 0x17
        /*013a*/ 	.short	(.L_623 - .L_622)
.L_622:
        /*013c*/ 	.word	0x00000000
        /*0140*/ 	.short	0x0002
        /*0142*/ 	.short	0x0010
        /*0144*/ 	.byte	0x00, 0xf0, 0x11, 0x00


	//----- nvinfo : EIATTR_KPARAM_INFO
	.align		4
.L_623:
        /*0148*/ 	.byte	0x04, 0x17
        /*014a*/ 	.short	(.L_625 - .L_624)
.L_624:
        /*014c*/ 	.word	0x00000000
        /*0150*/ 	.short	0x0001
        /*0152*/ 	.short	0x0008
        /*0154*/ 	.byte	0x00, 0xf0, 0x21, 0x00


	//----- nvinfo : EIATTR_KPARAM_INFO
	.align		4
.L_625:
        /*0158*/ 	.byte	0x04, 0x17
        /*015a*/ 	.short	(.L_627 - .L_626)
.L_626:
        /*015c*/ 	.word	0x00000000
        /*0160*/ 	.short	0x0000
        /*0162*/ 	.short	0x0000
        /*0164*/ 	.byte	0x00, 0xf0, 0x21, 0x00


	//----- nvinfo : EIATTR_SPARSE_MMA_MASK
	.align		4
.L_627:
        /*0168*/ 	.byte	0x03, 0x50
        /*016a*/ 	.short	0x0000


	//----- nvinfo : EIATTR_MAXREG_COUNT
	.align		4
        /*016c*/ 	.byte	0x03, 0x1b
        /*016e*/ 	.short	0x00ff


	//----- nvinfo : EIATTR_MERCURY_ISA_VERSION
	.align		4
        /*0170*/ 	.byte	0x03, 0x5f
        /*0172*/ 	.short	0x0101


	//----- nvinfo : EIATTR_EXIT_INSTR_OFFSETS
	.align		4
        /*0174*/ 	.byte	0x04, 0x1c
        /*0176*/ 	.short	(.L_629 - .L_628)


	//   ....[0]....
.L_628:
        /*0178*/ 	.word	0x000000a0


	//   ....[1]....
        /*017c*/ 	.word	0x000042f0


	//----- nvinfo : EIATTR_CRS_STACK_SIZE
	.align		4
.L_629:
        /*0180*/ 	.byte	0x04, 0x1e
        /*0182*/ 	.short	(.L_631 - .L_630)
.L_630:
        /*0184*/ 	.word	0x00000000


	//----- nvinfo : EIATTR_CBANK_PARAM_SIZE
	.align		4
.L_631:
        /*0188*/ 	.byte	0x03, 0x19
        /*018a*/ 	.short	0x0068


	//----- nvinfo : EIATTR_PARAM_CBANK
	.align		4
        /*018c*/ 	.byte	0x04, 0x0a
        /*018e*/ 	.short	(.L_633 - .L_632)
	.align		4
.L_632:
        /*0190*/ 	.word	index@(.nv.constant0._ZN2at6native13vol2im_kernelIffEEvlPKT_jjjjjjjjjjjjjjjjjjjPS2_)
        /*0194*/ 	.short	0x0210
        /*0196*/ 	.short	0x0068


	//----- nvinfo : EIATTR_SW_WAR
	.align		4
.L_633:
        /*0198*/ 	.byte	0x04, 0x36
        /*019a*/ 	.short	(.L_635 - .L_634)
.L_634:
        /*019c*/ 	.word	0x00000008
.L_635:


//--------------------- .nv.info._ZN2at6native13im2col_kernelIfEEvlPKT_llllllllllllPS2_ --------------------------
	.section	.nv.info._ZN2at6native13im2col_kernelIfEEvlPKT_llllllllllllPS2_,"",@"SHT_CUDA_INFO"
	.sectionflags	@""
	.align	4


	//----- nvinfo : EIATTR_CUDA_API_VERSION
	.align		4
        /*0000*/ 	.byte	0x04, 0x37
        /*0002*/ 	.short	(.L_637 - .L_636)
.L_636:
        /*0004*/ 	.word	0x00000082


	//----- nvinfo : EIATTR_KPARAM_INFO
	.align		4
.L_637:
        /*0008*/ 	.byte	0x04, 0x17
        /*000a*/ 	.short	(.L_639 - .L_638)
.L_638:
        /*000c*/ 	.word	0x00000000
        /*0010*/ 	.short	0x000e
        /*0012*/ 	.short	0x0070
        /*0014*/ 	.byte	0x00, 0xf0, 0x21, 0x00


	//----- nvinfo : EIATTR_KPARAM_INFO
	.align		4
.L_639:
        /*0018*/ 	.byte	0x04, 0x17
        /*001a*/ 	.short	(.L_641 - .L_640)
.L_640:
        /*001c*/ 	.word	0x00000000
        /*0020*/ 	.short	0x000d
        /*0022*/ 	.short	0x0068
        /*0024*/ 	.byte	0x00, 0xf0, 0x21, 0x00


	//----- nvinfo : EIATTR_KPARAM_INFO
	.align		4
.L_641:
        /*0028*/ 	.byte	0x04, 0x17
        /*002a*/ 	.short	(.L_643 - .L_642)
.L_642:
        /*002c*/ 	.word	0x00000000
        /*0030*/ 	.short	0x000c
        /*0032*/ 	.short	0x0060
        /*0034*/ 	.byte	0x00, 0xf0, 0x21, 0x00


	//----- nvinfo : EIATTR_KPARAM_INFO
	.align		4
.L_643:
        /*0038*/ 	.byte	0x04, 0x17
        /*003a*/ 	.short	(.L_645 - .L_644)
.L_644:
        /*003c*/ 	.word	0x00000000
        /*0040*/ 	.short	0x000b
        /*0042*/ 	.short	0x0058
        /*0044*/ 	.byte	0x00, 0xf0, 0x21, 0x00


	//----- nvinfo : EIATTR_KPARAM_INFO
	.align		4
.L_645:
        /*0048*/ 	.byte	0x04, 0x17
        /*004a*/ 	.short	(.L_647 - .L_646)
.L_646:
        /*004c*/ 	.word	0x00000000
        /*0050*/ 	.short	0x000a
        /*0052*/ 	.short	0x0050
        /*0054*/ 	.byte	0x00, 0xf0, 0x21, 0x00


	//----- nvinfo : EIATTR_KPARAM_INFO
	.align		4
.L_647:
        /*0058*/ 	.byte	0x04, 0x17
        /*005a*/ 	.short	(.L_649 - .L_648)
.L_648:
        /*005c*/ 	.word	0x00000000
        /*0060*/ 	.short	0x0009
        /*0062*/ 	.short	0x0048
        /*0064*/ 	.byte	0x00, 0xf0, 0x21, 0x00


	//----- nvinfo : EIATTR_KPARAM_INFO
	.align		4
.L_649:
        /*0068*/ 	.byte	0x04, 0x17
        /*006a*/ 	.short	(.L_651 - .L_650)
.L_650:
        /*006c*/ 	.word	0x00000000
        /*0070*/ 	.short	0x0008
        /*0072*/ 	.short	0x0040
        /*0074*/ 	.byte	0x00, 0xf0, 0x21, 0x00


	//----- nvinfo : EIATTR_KPARAM_INFO
	.align		4
.L_651:
        /*0078*/ 	.byte	0x04, 0x17
        /*007a*/ 	.short	(.L_653 - .L_652)
.L_652:
        /*007c*/ 	.word	0x00000000
        /*0080*/ 	.short	0x0007
        /*0082*/ 	.short	0x0038
        /*0084*/ 	.byte	0x00, 0xf0, 0x21, 0x00


	//----- nvinfo : EIATTR_KPARAM_INFO
	.align		4
.L_653:
        /*0088*/ 	.byte	0x04, 0x17
        /*008a*/ 	.short	(.L_655 - .L_654)
.L_654:
        /*008c*/ 	.word	0x00000000
        /*0090*/ 	.short	0x0006
        /*0092*/ 	.short	0x0030
        /*0094*/ 	.byte	0x00, 0xf0, 0x21, 0x00


	//----- nvinfo : EIATTR_KPARAM_INFO
	.align		4
.L_655:
        /*0098*/ 	.byte	0x04, 0x17
        /*009a*/ 	.short	(.L_657 - .L_656)
.L_656:
        /*009c*/ 	.word	0x00000000
        /*00a0*/ 	.short	0x0005
        /*00a2*/ 	.short	0x0028
        /*00a4*/ 	.byte	0x00, 0xf0, 0x21, 0x00


	//----- nvinfo : EIATTR_KPARAM_INFO
	.align		4
.L_657:
        /*00a8*/ 	.byte	0x04, 0x17
        /*00aa*/ 	.short	(.L_659 - .L_658)
.L_658:
        /*00ac*/ 	.word	0x00000000
        /*00b0*/ 	.short	0x0004
        /*00b2*/ 	.short	0x0020
        /*00b4*/ 	.byte	0x00, 0xf0, 0x21, 0x00


	//----- nvinfo : EIATTR_KPARAM_INFO
	.align		4
.L_659:
        /*00b8*/ 	.byte	0x04, 0x17
        /*00ba*/ 	.short	(.L_661 - .L_660)
.L_660:
        /*00bc*/ 	.word	0x00000000
        /*00c0*/ 	.short	0x0003
        /*00c2*/ 	.short	0x0018
        /*00c4*/ 	.byte	0x00, 0xf0, 0x21, 0x00


	//----- nvinfo : EIATTR_KPARAM_INFO
	.align		4
.L_661:
        /*00c8*/ 	.byte	0x04, 0x17
        /*00ca*/ 	.short	(.L_663 - .L_662)
.L_662:
        /*00cc*/ 	.word	0x00000000
        /*00d0*/ 	.short	0x0002
        /*00d2*/ 	.short	0x0010
        /*00d4*/ 	.byte	0x00, 0xf0, 0x21, 0x00


	//----- nvinfo : EIATTR_KPARAM_INFO
	.align		4
.L_663:
        /*00d8*/ 	.byte	0x04, 0x17
        /*00da*/ 	.short	(.L_665 - .L_664)
.L_664:
        /*00dc*/ 	.word	0x00000000
        /*00e0*/ 	.short	0x0001
        /*00e2*/ 	.short	0x0008
        /*00e4*/ 	.byte	0x00, 0xf0, 0x21, 0x00


	//----- nvinfo : EIATTR_KPARAM_INFO
	.align		4
.L_665:
        /*00e8*/ 	.byte	0x04, 0x17
        /*00ea*/ 	.short	(.L_667 - .L_666)
.L_666:
        /*00ec*/ 	.word	0x00000000
        /*00f0*/ 	.short	0x0000
        /*00f2*/ 	.short	0x0000
        /*00f4*/ 	.byte	0x00, 0xf0, 0x21, 0x00


	//----- nvinfo : EIATTR_SPARSE_MMA_MASK
	.align		4
.L_667:
        /*00f8*/ 	.byte	0x03, 0x50
        /*00fa*/ 	.short	0x0000


	//----- nvinfo : EIATTR_MAXREG_COUNT
	.align		4
        /*00fc*/ 	.byte	0x03, 0x1b
        /*00fe*/ 	.short	0x0040


	//----- nvinfo : EIATTR_MERCURY_ISA_VERSION
	.align		4
        /*0100*/ 	.byte	0x03, 0x5f
        /*0102*/ 	.short	0x0101


	//----- nvinfo : EIATTR_EXIT_INSTR_OFFSETS
	.align		4
        /*0104*/ 	.byte	0x04, 0x1c
        /*0106*/ 	.short	(.L_669 - .L_668)


	//   ....[0]....
.L_668:
        /*0108*/ 	.word	0x00000090


	//   ....[1]....
        /*010c*/ 	.word	0x000000d0


	//   ....[2]....
        /*0110*/ 	.word	0x000019c0


	//----- nvinfo : EIATTR_MAX_THREADS
	.align		4
.L_669:
        /*0114*/ 	.byte	0x04, 0x05
        /*0116*/ 	.short	(.L_671 - .L_670)
.L_670:
        /*0118*/ 	.word	0x00000400
        /*011c*/ 	.word	0x00000001
        /*0120*/ 	.word	0x00000001


	//----- nvinfo : EIATTR_CRS_STACK_SIZE
	.align		4
.L_671:
        /*0124*/ 	.byte	0x04, 0x1e
        /*0126*/ 	.short	(.L_673 - .L_672)
.L_672:
        /*0128*/ 	.word	0x00000000


	//----- nvinfo : EIATTR_CBANK_PARAM_SIZE
	.align		4
.L_673:
        /*012c*/ 	.byte	0x03, 0x19
        /*012e*/ 	.short	0x0078


	//----- nvinfo : EIATTR_PARAM_CBANK
	.align		4
        /*0130*/ 	.byte	0x04, 0x0a
        /*0132*/ 	.short	(.L_675 - .L_674)
	.align		4
.L_674:
        /*0134*/ 	.word	index@(.nv.constant0._ZN2at6native13im2col_kernelIfEEvlPKT_llllllllllllPS2_)
        /*0138*/ 	.short	0x0210
        /*013a*/ 	.short	0x0078


	//----- nvinfo : EIATTR_SW_WAR
	.align		4
.L_675:
        /*013c*/ 	.byte	0x04, 0x36
        /*013e*/ 	.short	(.L_677 - .L_676)
.L_676:
        /*0140*/ 	.word	0x00000008
.L_677:


//--------------------- .nv.info._ZN2at6native14vol2col_kernelIfEEvlPKT_iiiiiiiiiiiiiiiiiiPS2_ --------------------------
	.section	.nv.info._ZN2at6native14vol2col_kernelIfEEvlPKT_iiiiiiiiiiiiiiiiiiPS2_,"",@"SHT_CUDA_INFO"
	.sectionflags	@""
	.align	4


	//----- nvinfo : EIATTR_CUDA_API_VERSION
	.align		4
        /*0000*/ 	.byte	0x04, 0x37
        /*0002*/ 	.short	(.L_679 - .L_678)
.L_678:
        /*0004*/ 	.word	0x00000082


	//----- nvinfo : EIATTR_KPARAM_INFO
	.align		4
.L_679:
        /*0008*/ 	.byte	0x04, 0x17
        /*000a*/ 	.short	(.L_681 - .L_680)
.L_680:
        /*000c*/ 	.word	0x00000000
        /*0010*/ 	.short	0x0014
        /*0012*/ 	.short	0x0058
        /*0014*/ 	.byte	0x00, 0xf0, 0x21, 0x00


	//----- nvinfo : EIATTR_KPARAM_INFO
	.align		4
.L_681:
        /*0018*/ 	.byte	0x04, 0x17
        /*001a*/ 	.short	(.L_683 - .L_682)
.L_682:
        /*001c*/ 	.word	0x00000000
        /*0020*/ 	.short	0x0013
        /*0022*/ 	.short	0x0054
        /*0024*/ 	.byte	0x00, 0xf0, 0x11, 0x00


	//----- nvinfo : EIATTR_KPARAM_INFO
	.align		4
.L_683:
        /*0028*/ 	.byte	0x04, 0x17
        /*002a*/ 	.short	(.L_685 - .L_684)
.L_684:
        /*002c*/ 	.word	0x00000000
        /*0030*/ 	.short	0x0012
        /*0032*/ 	.short	0x0050
        /*0034*/ 	.byte	0x00, 0xf0, 0x11, 0x00


	//----- nvinfo : EIATTR_KPARAM_INFO
	.align		4
.L_685:
        /*0038*/ 	.byte	0x04, 0x17
        /*003a*/ 	.short	(.L_687 - .L_686)
.L_686:
        /*003c*/ 	.word	0x00000000
        /*0040*/ 	.short	0x0011
        /*0042*/ 	.short	0x004c
        /*0044*/ 	.byte	0x00, 0xf0, 0x11, 0x00


	//----- nvinfo : EIATTR_KPARAM_INFO
	.align		4
.L_687:
        /*0048*/ 	.byte	0x04, 0x17
        /*004a*/ 	.short	(.L_689 - .L_688)
.L_688:
        /*004c*/ 	.word	0x00000000
        /*0050*/ 	.short	0x0010
        /*0052*/ 	.short	0x0048
        /*0054*/ 	.byte	0x00, 0xf0, 0x11, 0x00


	//----- nvinfo : EIATTR_KPARAM_INFO
	.align		4
.L_689:
        /*0058*/ 	.byte	0x04, 0x17
        /*005a*/ 	.short	(.L_691 - .L_690)
.L_690:
        /*005c*/ 	.word	0x00000000
        /*0060*/ 	.short	0x000f
        /*0062*/ 	.short	0x0044
        /*0064*/ 	.byte	0x00, 0xf0, 0x11, 0x00


	//----- nvinfo : EIATTR_KPARAM_INFO
	.align		4
.L_691:
        /*0068*/ 	.byte	0x04, 0x17
        /*006a*/ 	.short	(.L_693 - .L_692)
.L_692:
        /*006c*/ 	.word	0x00000000
        /*0070*/ 	.short	0x000e
        /*0072*/ 	.short	0x0040
        /*0074*/ 	.byte	0x00, 0xf0, 0x11, 0x00


	//----- nvinfo : EIATTR_KPARAM_INFO
	.align		4
.L_693:
        /*0078*/ 	.byte	0x04, 0x17
        /*007a*/ 	.short	(.L_695 - .L_694)
.L_694:
        /*007c*/ 	.word	0x00000000
        /*0080*/ 	.short	0x000d
        /*0082*/ 	.short	0x003c
        /*0084*/ 	.byte	0x00, 0xf0, 0x11, 0x00


	//----- nvinfo : EIATTR_KPARAM_INFO
	.align		4
.L_695:
        /*0088*/ 	.byte	0x04, 0x17
        /*008a*/ 	.short	(.L_697 - .L_696)
.L_696:
        /*008c*/ 	.word	0x00000000
        /*0090*/ 	.short	0x000c
        /*0092*/ 	.short	0x0038
        /*0094*/ 	.byte	0x00, 0xf0, 0x11, 0x00


	//----- nvinfo : EIATTR_KPARAM_INFO
	.align		4
.L_697:
        /*0098*/ 	.byte	0x04, 0x17
        /*009a*/ 	.short	(.L_699 - .L_698)
.L_698:
        /*009c*/ 	.word	0x00000000
        /*00a0*/ 	.short	0x000b
        /*00a2*/ 	.short	0x0034
        /*00a4*/ 	.byte	0x00, 0xf0, 0x11, 0x00


	//----- nvinfo : EIATTR_KPARAM_INFO
	.align		4
.L_699:
        /*00a8*/ 	.byte	0x04, 0x17
        /*00aa*/ 	.short	(.L_701 - .L_700)
.L_700:
        /*00ac*/ 	.word	0x00000000
        /*00b0*/ 	.short	0x000a
        /*00b2*/ 	.short	0x0030
        /*00b4*/ 	.byte	0x00, 0xf0, 0x11, 0x00


	//----- nvinfo : EIATTR_KPARAM_INFO
	.align		4
.L_701:
        /*00b8*/ 	.byte	0x04, 0x17
        /*00ba*/ 	.short	(.L_703 - .L_702)
.L_702:
        /*00bc*/ 	.word	0x00000000
        /*00c0*/ 	.short	0x0009
        /*00c2*/ 	.short	0x002c
        /*00c4*/ 	.byte	0x00, 0xf0, 0x11, 0x00


	//----- nvinfo : EIATTR_KPARAM_INFO
	.align		4
.L_703:
        /*00c8*/ 	.byte	0x04, 0x17
        /*00ca*/ 	.short	(.L_705 - .L_704)
.L_704:
        /*00cc*/ 	.word	0x00000000
        /*00d0*/ 	.short	0x0008
        /*00d2*/ 	.short	0x0028
        /*00d4*/ 	.byte	0x00, 0xf0, 0x11, 0x00


	//----- nvinfo : EIATTR_KPARAM_INFO
	.align		4
.L_705:
        /*00d8*/ 	.byte	0x04, 0x17
        /*00da*/ 	.short	(.L_707 - .L_706)
.L_706:
        /*00dc*/ 	.word	0x00000000
        /*00e0*/ 	.short	0x0007
        /*00e2*/ 	.short	0x0024
        /*00e4*/ 	.byte	0x00, 0xf0, 0x11, 0x00


	//----- nvinfo : EIATTR_KPARAM_INFO
	.align		4
.L_707:
        /*00e8*/ 	.byte	0x04, 0x17
        /*00ea*/ 	.short	(.L_709 - .L_708)
.L_708:
        /*00ec*/ 	.word	0x00000000
        /*00f0*/ 	.short	0x0006
        /*00f2*/ 	.short	0x0020
        /*00f4*/ 	.byte	0x00, 0xf0, 0x11, 0x00


	//----- nvinfo : EIATTR_KPARAM_INFO
	.align		4
.L_709:
        /*00f8*/ 	.byte	0x04, 0x17
        /*00fa*/ 	.short	(.L_711 - .L_710)
.L_710:
        /*00fc*/ 	.word	0x00000000
        /*0100*/ 	.short	0x0005
        /*0102*/ 	.short	0x001c
        /*0104*/ 	.byte	0x00, 0xf0, 0x11, 0x00


	//----- nvinfo : EIATTR_KPARAM_INFO
	.align		4
.L_711:
        /*0108*/ 	.byte	0x04, 0x17
        /*010a*/ 	.short	(.L_713 - .L_712)
.L_712:
        /*010c*/ 	.word	0x00000000
        /*0110*/ 	.short	0x0004
        /*0112*/ 	.short	0x0018
        /*0114*/ 	.byte	0x00, 0xf0, 0x11, 0x00


	//----- nvinfo : EIATTR_KPARAM_INFO
	.align		4
.L_713:
        /*0118*/ 	.byte	0x04, 0x17
        /*011a*/ 	.short	(.L_715 - .L_714)
.L_714:
        /*011c*/ 	.word	0x00000000
        /*0120*/ 	.short	0x0003
        /*0122*/ 	.short	0x0014
        /*0124*/ 	.byte	0x00, 0xf0, 0x11, 0x00


	//----- nvinfo : EIATTR_KPARAM_INFO
	.align		4
.L_715:
        /*0128*/ 	.byte	0x04, 0x17
        /*012a*/ 	.short	(.L_717 - .L_716)
.L_716:
        /*012c*/ 	.word	0x00000000
        /*0130*/ 	.short	0x0002
        /*0132*/ 	.short	0x0010
        /*0134*/ 	.byte	0x00, 0xf0, 0x11, 0x00


	//----- nvinfo : EIATTR_KPARAM_INFO
	.align		4
.L_717:
        /*0138*/ 	.byte	0x04, 0x17
        /*013a*/ 	.short	(.L_719 - .L_718)
.L_718:
        /*013c*/ 	.word	0x00000000
        /*0140*/ 	.short	0x0001
        /*0142*/ 	.short	0x0008
        /*0144*/ 	.byte	0x00, 0xf0, 0x21, 0x00


	//----- nvinfo : EIATTR_KPARAM_INFO
	.align		4
.L_719:
        /*0148*/ 	.byte	0x04, 0x17
        /*014a*/ 	.short	(.L_721 - .L_720)
.L_720:
        /*014c*/ 	.word	0x00000000
        /*0150*/ 	.short	0x0000
        /*0152*/ 	.short	0x0000
        /*0154*/ 	.byte	0x00, 0xf0, 0x21, 0x00


	//----- nvinfo : EIATTR_SPARSE_MMA_MASK
	.align		4
.L_721:
        /*0158*/ 	.byte	0x03, 0x50
        /*015a*/ 	.short	0x0000


	//----- nvinfo : EIATTR_MAXREG_COUNT
	.align		4
        /*015c*/ 	.byte	0x03, 0x1b
        /*015e*/ 	.short	0x0040


	//----- nvinfo : EIATTR_MERCURY_ISA_VERSION
	.align		4
        /*0160*/ 	.byte	0x03, 0x5f
        /*0162*/ 	.short	0x0101


	//----- nvinfo : EIATTR_EXIT_INSTR_OFFSETS
	.align		4
        /*0164*/ 	.byte	0x04, 0x1c
        /*0166*/ 	.short	(.L_723 - .L_722)


	//   ....[0]....
.L_722:
        /*0168*/ 	.word	0x00000090


	//   ....[1]....
        /*016c*/ 	.word	0x00001ba0


	//----- nvinfo : EIATTR_MAX_THREADS
	.align		4
.L_723:
        /*0170*/ 	.byte	0x04, 0x05
        /*0172*/ 	.short	(.L_725 - .L_724)
.L_724:
        /*0174*/ 	.word	0x00000400
        /*0178*/ 	.word	0x00000001
        /*017c*/ 	.word	0x00000001


	//----- nvinfo : EIATTR_CRS_STACK_SIZE
	.align		4
.L_725:
        /*0180*/ 	.byte	0x04, 0x1e
        /*0182*/ 	.short	(.L_727 - .L_726)
.L_726:
        /*0184*/ 	.word	0x00000000


	//----- nvinfo : EIATTR_CBANK_PARAM_SIZE
	.align		4
.L_727:
        /*0188*/ 	.byte	0x03, 0x19
        /*018a*/ 	.short	0x0060


	//----- nvinfo : EIATTR_PARAM_CBANK
	.align		4
        /*018c*/ 	.byte	0x04, 0x0a
        /*018e*/ 	.short	(.L_729 - .L_728)
	.align		4
.L_728:
        /*0190*/ 	.word	index@(.nv.constant0._ZN2at6native14vol2col_kernelIfEEvlPKT_iiiiiiiiiiiiiiiiiiPS2_)
        /*0194*/ 	.short	0x0210
        /*0196*/ 	.short	0x0060


	//----- nvinfo : EIATTR_SW_WAR
	.align		4
.L_729:
        /*0198*/ 	.byte	0x04, 0x36
        /*019a*/ 	.short	(.L_731 - .L_730)
.L_730:
        /*019c*/ 	.word	0x00000008
.L_731:


//--------------------- .nv.info._ZN2at6native13col2im_kernelIddEEvlPKT_llllllllllllPS2_ --------------------------
	.section	.nv.info._ZN2at6native13col2im_kernelIddEEvlPKT_llllllllllllPS2_,"",@"SHT_CUDA_INFO"
	.sectionflags	@""
	.align	4


	//----- nvinfo : EIATTR_CUDA_API_VERSION
	.align		4
        /*0000*/ 	.byte	0x04, 0x37
        /*0002*/ 	.short	(.L_733 - .L_732)
.L_732:
        /*0004*/ 	.word	0x00000082


	//----- nvinfo : EIATTR_KPARAM_INFO
	.align		4
.L_733:
        /*0008*/ 	.byte	0x04, 0x17
        /*000a*/ 	.short	(.L_735 - .L_734)
.L_734:
        /*000c*/ 	.word	0x00000000
        /*0010*/ 	.short	0x000e
        /*0012*/ 	.short	0x0070
        /*0014*/ 	.byte	0x00, 0xf0, 0x21, 0x00


	//----- nvinfo : EIATTR_KPARAM_INFO
	.align		4
.L_735:
        /*0018*/ 	.byte	0x04, 0x17
        /*001a*/ 	.short	(.L_737 - .L_736)
.L_736:
        /*001c*/ 	.word	0x00000000
        /*0020*/ 	.short	0x000d
        /*0022*/ 	.short	0x0068
        /*0024*/ 	.byte	0x00, 0xf0, 0x21, 0x00


	//----- nvinfo : EIATTR_KPARAM_INFO
	.align		4
.L_737:
        /*0028*/ 	.byte	0x04, 0x17
        /*002a*/ 	.short	(.L_739 - .L_738)
.L_738:
        /*002c*/ 	.word	0x00000000
        /*0030*/ 	.short	0x000c
        /*0032*/ 	.short	0x0060
        /*0034*/ 	.byte	0x00, 0xf0, 0x21, 0x00


	//----- nvinfo : EIATTR_KPARAM_INFO
	.align		4
.L_739:
        /*0038*/ 	.byte	0x04, 0x17
        /*003a*/ 	.short	(.L_741 - .L_740)
.L_740:
        /*003c*/ 	.word	0x00000000
        /*0040*/ 	.short	0x000b
        /*0042*/ 	.short	0x0058
        /*0044*/ 	.byte	0x00, 0xf0, 0x21, 0x00


	//----- nvinfo : EIATTR_KPARAM_INFO
	.align		4
.L_741:
        /*0048*/ 	.byte	0x04, 0x17
        /*004a*/ 	.short	(.L_743 - .L_742)
.L_742:
        /*004c*/ 	.word	0x00000000
        /*0050*/ 	.short	0x000a
        /*0052*/ 	.short	0x0050
        /*0054*/ 	.byte	0x00, 0xf0, 0x21, 0x00


	//----- nvinfo : EIATTR_KPARAM_INFO
	.align		4
.L_743:
        /*0058*/ 	.byte	0x04, 0x17
        /*005a*/ 	.short	(.L_745 - .L_744)
.L_744:
        /*005c*/ 	.word	0x00000000
        /*0060*/ 	.short	0x0009
        /*0062*/ 	.short	0x0048
        /*0064*/ 	.byte	0x00, 0xf0, 0x21, 0x00


	//----- nvinfo : EIATTR_KPARAM_INFO
	.align		4
.L_745:
        /*0068*/ 	.byte	0x04, 0x17
        /*006a*/ 	.short	(.L_747 - .L_746)
.L_746:
        /*006c*/ 	.word	0x00000000
        /*0070*/ 	.short	0x0008
        /*0072*/ 	.short	0x0040
        /*0074*/ 	.byte	0x00, 0xf0, 0x21, 0x00


	//----- nvinfo : EIATTR_KPARAM_INFO
	.align		4
.L_747:
        /*0078*/ 	.byte	0x04, 0x17
        /*007a*/ 	.short	(.L_749 - .L_748)
.L_748:
        /*007c*/ 	.word	0x00000000
        /*0080*/ 	.short	0x0007
        /*0082*/ 	.short	0x0038
        /*0084*/ 	.byte	0x00, 0xf0, 0x21, 0x00


	//----- nvinfo : EIATTR_KPARAM_INFO
	.align		4
.L_749:
        /*0088*/ 	.byte	0x04, 0x17
        /*008a*/ 	.short	(.L_751 - .L_750)
.L_750:
        /*008c*/ 	.word	0x00000000
        /*0090*/ 	.short	0x0006
        /*0092*/ 	.short	0x0030
        /*0094*/ 	.byte	0x00, 0xf0, 0x21, 0x00


	//----- nvinfo : EIATTR_KPARAM_INFO
	.align		4
.L_751:
        /*0098*/ 	.byte	0x04, 0x17
        /*009a*/ 	.short	(.L_753 - .L_752)
.L_752:
        /*009c*/ 	.word	0x00000000
        /*00a0*/ 	.short	0x0005
        /*00a2*/ 	.short	0x0028
        /*00a4*/ 	.byte	0x00, 0xf0, 0x21, 0x00


	//----- nvinfo : EIATTR_KPARAM_INFO
	.align		4
.L_753:
        /*00a8*/ 	.byte	0x04, 0x17
        /*00aa*/ 	.short	(.L_755 - .L_754)
.L_754:
        /*00ac*/ 	.word	0x00000000
        /*00b0*/ 	.short	0x0004
        /*00b2*/ 	.short	0x0020
        /*00b4*/ 	.byte	0x00, 0xf0, 0x21, 0x00


	//----- nvinfo : EIATTR_KPARAM_INFO
	.align		4
.L_755:
        /*00b8*/ 	.byte	0x04, 0x17
        /*00ba*/ 	.short	(.L_757 - .L_756)
.L_756:
        /*00bc*/ 	.word	0x00000000
        /*00c0*/ 	.short	0x0003
        /*00c2*/ 	.short	0x0018
        /*00c4*/ 	.byte	0x00, 0xf0, 0x21, 0x00


	//----- nvinfo : EIATTR_KPARAM_INFO
	.align		4
.L_757:
        /*00c8*/ 	.byte	0x04, 0x17
        /*00ca*/ 	.short	(.L_759 - .L_758)
.L_758:
        /*00cc*/ 	.word	0x00000000
        /*00d0*/ 	.short	0x0002
        /*00d2*/ 	.short	0x0010
        /*00d4*/ 	.byte	0x00, 0xf0, 0x21, 0x00


	//----- nvinfo : EIATTR_KPARAM_INFO
	.align		4
.L_759:
        /*00d8*/ 	.byte	0x04, 0x17
        /*00da*/ 	.short	(.L_761 - .L_760)
.L_760:
        /*00dc*/ 	.word	0x00000000
        /*00e0*/ 	.short	0x0001
        /*00e2*/ 	.short	0x0008
        /*00e4*/ 	.byte	0x00, 0xf0, 0x21, 0x00


	//----- nvinfo : EIATTR_KPARAM_INFO
	.align		4
.L_761:
        /*00e8*/ 	.byte	0x04, 0x17
        /*00ea*/ 	.short	(.L_763 - .L_762)
.L_762:
        /*00ec*/ 	.word	0x00000000
        /*00f0*/ 	.short	0x0000
        /*00f2*/ 	.short	0x0000
        /*00f4*/ 	.byte	0x00, 0xf0, 0x21, 0x00


	//----- nvinfo : EIATTR_SPARSE_MMA_MASK
	.align		4
.L_763:
        /*00f8*/ 	.byte	0x03, 0x50
        /*00fa*/ 	.short	0x0000


	//----- nvinfo : EIATTR_MAXREG_COUNT
	.align		4
        /*00fc*/ 	.byte	0x03, 0x1b
        /*00fe*/ 	.short	0x0080


	//----- nvinfo : EIATTR_MERCURY_ISA_VERSION
	.align		4
        /*0100*/ 	.byte	0x03, 0x5f
        /*0102*/ 	.short	0x0101


	//----- nvinfo : EIATTR_EXIT_INSTR_OFFSETS
	.align		4
        /*0104*/ 	.byte	0x04, 0x1c
        /*0106*/ 	.short	(.L_765 - .L_764)


	//   ....[0]....
.L_764:
        /*0108*/ 	.word	0x00000090


	//   ....[1]....
        /*010c*/ 	.word	0x00005c40


	//----- nvinfo : EIATTR_MAX_THREADS
	.align		4
.L_765:
        /*0110*/ 	.byte	0x04, 0x05
        /*0112*/ 	.short	(.L_767 - .L_766)
.L_766:
        /*0114*/ 	.word	0x00000200
        /*0118*/ 	.word	0x00000001
        /*011c*/ 	.word	0x00000001


	//----- nvinfo : EIATTR_CRS_STACK_SIZE
	.align		4
.L_767:
        /*0120*/ 	.byte	0x04, 0x1e
        /*0122*/ 	.short	(.L_769 - .L_768)
.L_768:
        /*0124*/ 	.word	0x00000000


	//----- nvinfo : EIATTR_CBANK_PARAM_SIZE
	.align		4
.L_769:
        /*0128*/ 	.byte	0x03, 0x19
        /*012a*/ 	.short	0x0078


	//----- nvinfo : EIATTR_PARAM_CBANK
	.align		4
        /*012c*/ 	.byte	0x04, 0x0a
        /*012e*/ 	.short	(.L_771 - .L_770)
	.align		4
.L_770:
        /*0130*/ 	.word	index@(.nv.constant0._ZN2at6native13col2im_kernelIddEEvlPKT_llllllllllllPS2_)
        /*0134*/ 	.short	0x0210
        /*0136*/ 	.short	0x0078


	//----- nvinfo : EIATTR_SW_WAR
	.align		4
.L_771:
        /*0138*/ 	.byte	0x04, 0x36
        /*013a*/ 	.short	(.L_773 - .L_772)
.L_772:
        /*013c*/ 	.word	0x00000008
.L_773:


//--------------------- .nv.info._ZN2at6native13vol2im_kernelIddEEvlPKT_jjjjjjjjjjjjjjjjjjjPS2_ --------------------------
	.section	.nv.info._ZN2at6native13vol2im_kernelIddEEvlPKT_jjjjjjjjjjjjjjjjjjjPS2_,"",@"SHT_CUDA_INFO"
	.sectionflags	@""
	.align	4


	//----- nvinfo : EIATTR_CUDA_API_VERSION
	.align		4
        /*0000*/ 	.byte	0x04, 0x37
        /*0002*/ 	.short	(.L_775 - .L_774)
.L_774:
        /*0004*/ 	.word	0x00000082


	//----- nvinfo : EIATTR_KPARAM_INFO
	.align		4
.L_775:
        /*0008*/ 	.byte	0x04, 0x17
        /*000a*/ 	.short	(.L_777 - .L_776)
.L_776:
        /*000c*/ 	.word	0x00000000
        /*0010*/ 	.short	0x0015
        /*0012*/ 	.short	0x0060
        /*0014*/ 	.byte	0x00, 0xf0, 0x21, 0x00


	//----- nvinfo : EIATTR_KPARAM_INFO
	.align		4
.L_777:
        /*0018*/ 	.byte	0x04, 0x17
        /*001a*/ 	.short	(.L_779 - .L_778)
.L_778:
        /*001c*/ 	.word	0x00000000
        /*0020*/ 	.short	0x0014
        /*0022*/ 	.short	0x0058
        /*0024*/ 	.byte	0x00, 0xf0, 0x11, 0x00


	//----- nvinfo : EIATTR_KPARAM_INFO
	.align		4
.L_779:
        /*0028*/ 	.byte	0x04, 0x17
        /*002a*/ 	.short	(.L_781 - .L_780)
.L_780:
        /*002c*/ 	.word	0x00000000
        /*0030*/ 	.short	0x0013
        /*0032*/ 	.short	0x0054
        /*0034*/ 	.byte	0x00, 0xf0, 0x11, 0x00


	//----- nvinfo : EIATTR_KPARAM_INFO
	.align		4
.L_781:
        /*0038*/ 	.byte	0x04, 0x17
        /*003a*/ 	.short	(.L_783 - .L_782)
.L_782:
        /*003c*/ 	.word	0x00000000
        /*0040*/ 	.short	0x0012
        /*0042*/ 	.short	0x0050
        /*0044*/ 	.byte	0x00, 0xf0, 0x11, 0x00


	//----- nvinfo : EIATTR_KPARAM_INFO
	.align		4
.L_783:
        /*0048*/ 	.byte	0x04, 0x17
        /*004a*/ 	.short	(.L_785 - .L_784)
.L_784:
        /*004c*/ 	.word	0x00000000
        /*0050*/ 	.short	0x0011
        /*0052*/ 	.short	0x004c
        /*0054*/ 	.byte	0x00, 0xf0, 0x11, 0x00


	//----- nvinfo : EIATTR_KPARAM_INFO
	.align		4
.L_785:
        /*0058*/ 	.byte	0x04, 0x17
        /*005a*/ 	.short	(.L_787 - .L_786)
.L_786:
        /*005c*/ 	.word	0x00000000
        /*0060*/ 	.short	0x0010
        /*0062*/ 	.short	0x0048
        /*0064*/ 	.byte	0x00, 0xf0, 0x11, 0x00


	//----- nvinfo : EIATTR_KPARAM_INFO
	.align		4
.L_787:
        /*0068*/ 	.byte	0x04, 0x17
        /*006a*/ 	.short	(.L_789 - .L_788)
.L_788:
        /*006c*/ 	.word	0x00000000
        /*0070*/ 	.short	0x000f
        /*0072*/ 	.short	0x0044
        /*0074*/ 	.byte	0x00, 0xf0, 0x11, 0x00


	//----- nvinfo : EIATTR_KPARAM_INFO
	.align		4
.L_789:
        /*0078*/ 	.byte	0x04, 0x17
        /*007a*/ 	.short	(.L_791 - .L_790)
.L_790:
        /*007c*/ 	.word	0x00000000
        /*0080*/ 	.short	0x000e
        /*0082*/ 	.short	0x0040
        /*0084*/ 	.byte	0x00, 0xf0, 0x11, 0x00


	//----- nvinfo : EIATTR_KPARAM_INFO
	.align		4
.L_791:
        /*0088*/ 	.byte	0x04, 0x17
        /*008a*/ 	.short	(.L_793 - .L_792)
.L_792:
        /*008c*/ 	.word	0x00000000
        /*0090*/ 	.short	0x000d
        /*0092*/ 	.short	0x003c
        /*0094*/ 	.byte	0x00, 0xf0, 0x11, 0x00


	//----- nvinfo : EIATTR_KPARAM_INFO
	.align		4
.L_793:
        /*0098*/ 	.byte	0x04, 0x17
        /*009a*/ 	.short	(.L_795 - .L_794)
.L_794:
        /*009c*/ 	.word	0x00000000
        /*00a0*/ 	.short	0x000c
        /*00a2*/ 	.short	0x0038
        /*00a4*/ 	.byte	0x00, 0xf0, 0x11, 0x00


	//----- nvinfo : EIATTR_KPARAM_INFO
	.align		4
.L_795:
        /*00a8*/ 	.byte	0x04, 0x17
        /*00aa*/ 	.short	(.L_797 - .L_796)
.L_796:
        /*00ac*/ 	.word	0x00000000
        /*00b0*/ 	.short	0x000b
        /*00b2*/ 	.short	0x0034
        /*00b4*/ 	.byte	0x00, 0xf0, 0x11, 0x00


	//----- nvinfo : EIATTR_KPARAM_INFO
	.align		4
.L_797:
        /*00b8*/ 	.byte	0x04, 0x17
        /*00ba*/ 	.short	(.L_799 - .L_798)
.L_798:
        /*00bc*/ 	.word	0x00000000
        /*00c0*/ 	.short	0x000a
        /*00c2*/ 	.short	0x0030
        /*00c4*/ 	.byte	0x00, 0xf0, 0x11, 0x00


	//----- nvinfo : EIATTR_KPARAM_INFO
	.align		4
.L_799:
        /*00c8*/ 	.byte	0x04, 0x17
        /*00ca*/ 	.short	(.L_801 - .L_800)
.L_800:
        /*00cc*/ 	.word	0x00000000
        /*00d0*/ 	.short	0x0009
        /*00d2*/ 	.short	0x002c
        /*00d4*/ 	.byte	0x00, 0xf0, 0x11, 0x00


	//----- nvinfo : EIATTR_KPARAM_INFO
	.align		4
.L_801:
        /*00d8*/ 	.byte	0x04, 0x17
        /*00da*/ 	.short	(.L_803 - .L_802)
.L_802:
        /*00dc*/ 	.word	0x00000000
        /*00e0*/ 	.short	0x0008
        /*00e2*/ 	.short	0x0028
        /*00e4*/ 	.byte	0x00, 0xf0, 0x11, 0x00


	//----- nvinfo : EIATTR_KPARAM_INFO
	.align		4
.L_803:
        /*00e8*/ 	.byte	0x04, 0x17
        /*00ea*/ 	.short	(.L_805 - .L_804)
.L_804:
        /*00ec*/ 	.word	0x00000000
        /*00f0*/ 	.short	0x0007
        /*00f2*/ 	.short	0x0024
        /*00f4*/ 	.byte	0x00, 0xf0, 0x11, 0x00


	//----- nvinfo : EIATTR_KPARAM_INFO
	.align		4
.L_805:
        /*00f8*/ 	.byte	0x04, 0x17
        /*00fa*/ 	.short	(.L_807 - .L_806)
.L_806:
        /*00fc*/ 	.word	0x00000000
        /*0100*/ 	.short	0x0006
        /*0102*/ 	.short	0x0020
        /*0104*/ 	.byte	0x00, 0xf0, 0x11, 0x00


	//----- nvinfo : EIATTR_KPARAM_INFO
	.align		4
.L_807:
        /*0108*/ 	.byte	0x04, 0x17
        /*010a*/ 	.short	(.L_809 - .L_808)
.L_808:
        /*010c*/ 	.word	0x00000000
        /*0110*/ 	.short	0x0005
        /*0112*/ 	.short	0x001c
        /*0114*/ 	.byte	0x00, 0xf0, 0x11, 0x00


	//----- nvinfo : EIATTR_KPARAM_INFO
	.align		4
.L_809:
        /*0118*/ 	.byte	0x04, 0x17
        /*011a*/ 	.short	(.L_811 - .L_810)
.L_810:
        /*011c*/ 	.word	0x00000000
        /*0120*/ 	.short	0x0004
        /*0122*/ 	.short	0x0018
        /*0124*/ 	.byte	0x00, 0xf0, 0x11, 0x00


	//----- nvinfo : EIATTR_KPARAM_INFO
	.align		4
.L_811:
        /*0128*/ 	.byte	0x04, 0x17
        /*012a*/ 	.short	(.L_813 - .L_812)
.L_812:
        /*012c*/ 	.word	0x00000000
        /*0130*/ 	.short	0x0003
        /*0132*/ 	.short	0x0014
        /*0134*/ 	.byte	0x00, 0xf0, 0x11, 0x00


	//----- nvinfo : EIATTR_KPARAM_INFO
	.align		4
.L_813:
        /*0138*/ 	.byte	0x04, 0x17
        /*013a*/ 	.short	(.L_815 - .L_814)
.L_814:
        /*013c*/ 	.word	0x00000000
        /*0140*/ 	.short	0x0002
        /*0142*/ 	.short	0x0010
        /*0144*/ 	.byte	0x00, 0xf0, 0x11, 0x00


	//----- nvinfo : EIATTR_KPARAM_INFO
	.align		4
.L_815:
        /*0148*/ 	.byte	0x04, 0x17
        /*014a*/ 	.short	(.L_817 - .L_816)
.L_816:
        /*014c*/ 	.word	0x00000000
        /*0150*/ 	.short	0x0001
        /*0152*/ 	.short	0x0008
        /*0154*/ 	.byte	0x00, 0xf0, 0x21, 0x00


	//----- nvinfo : EIATTR_KPARAM_INFO
	.align		4
.L_817:
        /*0158*/ 	.byte	0x04, 0x17
        /*015a*/ 	.short	(.L_819 - .L_818)
.L_818:
        /*015c*/ 	.word	0x00000000
        /*0160*/ 	.short	0x0000
        /*0162*/ 	.short	0x0000
        /*0164*/ 	.byte	0x00, 0xf0, 0x21, 0x00


	//----- nvinfo : EIATTR_SPARSE_MMA_MASK
	.align		4
.L_819:
        /*0168*/ 	.byte	0x03, 0x50
        /*016a*/ 	.short	0x0000


	//----- nvinfo : EIATTR_MAXREG_COUNT
	.align		4
        /*016c*/ 	.byte	0x03, 0x1b
        /*016e*/ 	.short	0x00ff


	//----- nvinfo : EIATTR_MERCURY_ISA_VERSION
	.align		4
        /*0170*/ 	.byte	0x03, 0x5f
        /*0172*/ 	.short	0x0101


	//----- nvinfo : EIATTR_EXIT_INSTR_OFFSETS
	.align		4
        /*0174*/ 	.byte	0x04, 0x1c
        /*0176*/ 	.short	(.L_821 - .L_820)


	//   ....[0]....
.L_820:
        /*0178*/ 	.word	0x000000a0


	//   ....[1]....
        /*017c*/ 	.word	0x000042f0


	//----- nvinfo : EIATTR_CRS_STACK_SIZE
	.align		4
.L_821:
        /*0180*/ 	.byte	0x04, 0x1e
        /*0182*/ 	.short	(.L_823 - .L_822)
.L_822:
        /*0184*/ 	.word	0x00000000


	//----- nvinfo : EIATTR_CBANK_PARAM_SIZE
	.align		4
.L_823:
        /*0188*/ 	.byte	0x03, 0x19
        /*018a*/ 	.short	0x0068


	//----- nvinfo : EIATTR_PARAM_CBANK
	.align		4
        /*018c*/ 	.byte	0x04, 0x0a
        /*018e*/ 	.short	(.L_825 - .L_824)
	.align		4
.L_824:
        /*0190*/ 	.word	index@(.nv.constant0._ZN2at6native13vol2im_kernelIddEEvlPKT_jjjjjjjjjjjjjjjjjjjPS2_)
        /*0194*/ 	.short	0x0210
        /*0196*/ 	.short	0x0068


	//----- nvinfo : EIATTR_SW_WAR
	.align		4
.L_825:
        /*0198*/ 	.byte	0x04, 0x36
        /*019a*/ 	.short	(.L_827 - .L_826)
.L_826:
        /*019c*/ 	.word	0x00000008
.L_827:


//--------------------- .nv.info._ZN2at6native13im2col_kernelIdEEvlPKT_llllllllllllPS2_ --------------------------
	.section	.nv.info._ZN2at6native13im2col_kernelIdEEvlPKT_llllllllllllPS2_,"",@"SHT_CUDA_INFO"
	.sectionflags	@""
	.align	4


	//----- nvinfo : EIATTR_CUDA_API_VERSION
	.align		4
        /*0000*/ 	.byte	0x04, 0x37
        /*0002*/ 	.short	(.L_829 - .L_828)
.L_828:
        /*0004*/ 	.word	0x00000082


	//----- nvinfo : EIATTR_KPARAM_INFO
	.align		4
.L_829:
        /*0008*/ 	.byte	0x04, 0x17
        /*000a*/ 	.short	(.L_831 - .L_830)
.L_830:
        /*000c*/ 	.word	0x00000000
        /*0010*/ 	.short	0x000e
        /*0012*/ 	.short	0x0070
        /*0014*/ 	.byte	0x00, 0xf0, 0x21, 0x00


	//----- nvinfo : EIATTR_KPARAM_INFO
	.align		4
.L_831:
        /*0018*/ 	.byte	0x04, 0x17
        /*001a*/ 	.short	(.L_833 - .L_832)
.L_832:
        /*001c*/ 	.word	0x00000000
        /*0020*/ 	.short	0x000d
        /*0022*/ 	.short	0x0068
        /*0024*/ 	.byte	0x00, 0xf0, 0x21, 0x00


	//----- nvinfo : EIATTR_KPARAM_INFO
	.align		4
.L_833:
        /*0028*/ 	.byte	0x04, 0x17
        /*002a*/ 	.short	(.L_835 - .L_834)
.L_834:
        /*002c*/ 	.word	0x00000000
        /*0030*/ 	.short	0x000c
        /*0032*/ 	.short	0x0060
        /*0034*/ 	.byte	0x00, 0xf0, 0x21, 0x00


	//----- nvinfo : EIATTR_KPARAM_INFO
	.align		4
.L_835:
        /*0038*/ 	.byte	0x04, 0x17
        /*003a*/ 	.short	(.L_837 - .L_836)
.L_836:
        /*003c*/ 	.word	0x00000000
        /*0040*/ 	.short	0x000b
        /*0042*/ 	.short	0x0058
        /*0044*/ 	.byte	0x00, 0xf0, 0x21, 0x00


	//----- nvinfo : EIATTR_KPARAM_INFO
	.align		4
.L_837:
        /*0048*/ 	.byte	0x04, 0x17
        /*004a*/ 	.short	(.L_839 - .L_838)
.L_838:
        /*004c*/ 	.word	0x00000000
        /*0050*/ 	.short	0x000a
        /*0052*/ 	.short	0x0050
        /*0054*/ 	.byte	0x00, 0xf0, 0x21, 0x00


	//----- nvinfo : EIATTR_KPARAM_INFO
	.align		4
.L_839:
        /*0058*/ 	.byte	0x04, 0x17
        /*005a*/ 	.short	(.L_841 - .L_840)
.L_840:
        /*005c*/ 	.word	0x00000000
        /*0060*/ 	.short	0x0009
        /*0062*/ 	.short	0x0048
        /*0064*/ 	.byte	0x00, 0xf0, 0x21, 0x00


	//----- nvinfo : EIATTR_KPARAM_INFO
	.align		4
.L_841:
        /*0068*/ 	.byte	0x04, 0x17
        /*006a*/ 	.short	(.L_843 - .L_842)
.L_842:
        /*006c*/ 	.word	0x00000000
        /*0070*/ 	.short	0x0008
        /*0072*/ 	.short	0x0040
        /*0074*/ 	.byte	0x00, 0xf0, 0x21, 0x00


	//----- nvinfo : EIATTR_KPARAM_INFO
	.align		4
.L_843:
        /*0078*/ 	.byte	0x04, 0x17
        /*007a*/ 	.short	(.L_845 - .L_844)
.L_844:
        /*007c*/ 	.word	0x00000000
        /*0080*/ 	.short	0x0007
        /*0082*/ 	.short	0x0038
        /*0084*/ 	.byte	0x00, 0xf0, 0x21, 0x00


	//----- nvinfo : EIATTR_KPARAM_INFO
	.align		4
.L_845:
        /*0088*/ 	.byte	0x04, 0x17
        /*008a*/ 	.short	(.L_847 - .L_846)
.L_846:
        /*008c*/ 	.word	0x00000000
        /*0090*/ 	.short	0x0006
        /*0092*/ 	.short	0x0030
        /*0094*/ 	.byte	0x00, 0xf0, 0x21, 0x00


	//----- nvinfo : EIATTR_KPARAM_INFO
	.align		4
.L_847:
        /*0098*/ 	.byte	0x04, 0x17
        /*009a*/ 	.short	(.L_849 - .L_848)
.L_848:
        /*009c*/ 	.word	0x00000000
        /*00a0*/ 	.short	0x0005
        /*00a2*/ 	.short	0x0028
        /*00a4*/ 	.byte	0x00, 0xf0, 0x21, 0x00


	//----- nvinfo : EIATTR_KPARAM_INFO
	.align		4
.L_849:
        /*00a8*/ 	.byte	0x04, 0x17
        /*00aa*/ 	.short	(.L_851 - .L_850)
.L_850:
        /*00ac*/ 	.word	0x00000000
        /*00b0*/ 	.short	0x0004
        /*00b2*/ 	.short	0x0020
        /*00b4*/ 	.byte	0x00, 0xf0, 0x21, 0x00


	//----- nvinfo : EIATTR_KPARAM_INFO
	.align		4
.L_851:
        /*00b8*/ 	.byte	0x04, 0x17
        /*00ba*/ 	.short	(.L_853 - .L_852)
.L_852:
        /*00bc*/ 	.word	0x00000000
        /*00c0*/ 	.short	0x0003
        /*00c2*/ 	.short	0x0018
        /*00c4*/ 	.byte	0x00, 0xf0, 0x21, 0x00


	//----- nvinfo : EIATTR_KPARAM_INFO
	.align		4
.L_853:
        /*00c8*/ 	.byte	0x04, 0x17
        /*00ca*/ 	.short	(.L_855 - .L_854)
.L_854:
        /*00cc*/ 	.word	0x00000000
        /*00d0*/ 	.short	0x0002
        /*00d2*/ 	.short	0x0010
        /*00d4*/ 	.byte	0x00, 0xf0, 0x21, 0x00


	//----- nvinfo : EIATTR_KPARAM_INFO
	.align		4
.L_855:
        /*00d8*/ 	.byte	0x04, 0x17
        /*00da*/ 	.short	(.L_857 - .L_856)
.L_856:
        /*00dc*/ 	.word	0x00000000
        /*00e0*/ 	.short	0x0001
        /*00e2*/ 	.short	0x0008
        /*00e4*/ 	.byte	0x00, 0xf0, 0x21, 0x00


	//----- nvinfo : EIATTR_KPARAM_INFO
	.align		4
.L_857:
        /*00e8*/ 	.byte	0x04, 0x17
        /*00ea*/ 	.short	(.L_859 - .L_858)
.L_858:
        /*00ec*/ 	.word	0x00000000
        /*00f0*/ 	.short	0x0000
        /*00f2*/ 	.short	0x0000
        /*00f4*/ 	.byte	0x00, 0xf0, 0x21, 0x00


	//----- nvinfo : EIATTR_SPARSE_MMA_MASK
	.align		4
.L_859:
        /*00f8*/ 	.byte	0x03, 0x50
        /*00fa*/ 	.short	0x0000


	//----- nvinfo : EIATTR_MAXREG_COUNT
	.align		4
        /*00fc*/ 	.byte	0x03, 0x1b
        /*00fe*/ 	.short	0x0040


	//----- nvinfo : EIATTR_MERCURY_ISA_VERSION
	.align		4
        /*0100*/ 	.byte	0x03, 0x5f
        /*0102*/ 	.short	0x0101


	//----- nvinfo : EIATTR_EXIT_INSTR_OFFSETS
	.align		4
        /*0104*/ 	.byte	0x04, 0x1c
        /*0106*/ 	.short	(.L_861 - .L_860)


	//   ....[0]....
.L_860:
        /*0108*/ 	.word	0x00000090


	//   ....[1]....
        /*010c*/ 	.word	0x000000d0


	//   ....[2]....
        /*0110*/ 	.word	0x000019d0


	//----- nvinfo : EIATTR_MAX_THREADS
	.align		4
.L_861:
        /*0114*/ 	.byte	0x04, 0x05
        /*0116*/ 	.short	(.L_863 - .L_862)
.L_862:
        /*0118*/ 	.word	0x00000400
        /*011c*/ 	.word	0x00000001
        /*0120*/ 	.word	0x00000001


	//----- nvinfo : EIATTR_CRS_STACK_SIZE
	.align		4
.L_863:
        /*0124*/ 	.byte	0x04, 0x1e
        /*0126*/ 	.short	(.L_865 - .L_864)
.L_864:
        /*0128*/ 	.word	0x00000000


	//----- nvinfo : EIATTR_CBANK_PARAM_SIZE
	.align		4
.L_865:
        /*012c*/ 	.byte	0x03, 0x19
        /*012e*/ 	.short	0x0078


	//----- nvinfo : EIATTR_PARAM_CBANK
	.align		4
        /*0130*/ 	.byte	0x04, 0x0a
        /*0132*/ 	.short	(.L_867 - .L_866)
	.align		4
.L_866:
        /*0134*/ 	.word	index@(.nv.constant0._ZN2at6native13im2col_kernelIdEEvlPKT_llllllllllllPS2_)
        /*0138*/ 	.short	0x0210
        /*013a*/ 	.short	0x0078


	//----- nvinfo : EIATTR_SW_WAR
	.align		4
.L_867:
        /*013c*/ 	.byte	0x04, 0x36
        /*013e*/ 	.short	(.L_869 - .L_868)
.L_868:
        /*0140*/ 	.word	0x00000008
.L_869:


//--------------------- .nv.info._ZN2at6native14vol2col_kernelIdEEvlPKT_iiiiiiiiiiiiiiiiiiPS2_ --------------------------
	.section	.nv.info._ZN2at6native14vol2col_kernelIdEEvlPKT_iiiiiiiiiiiiiiiiiiPS2_,"",@"SHT_CUDA_INFO"
	.sectionflags	@""
	.align	4


	//----- nvinfo : EIATTR_CUDA_API_VERSION
	.align		4
        /*0000*/ 	.byte	0x04, 0x37
        /*0002*/ 	.short	(.L_871 - .L_870)
.L_870:
        /*0004*/ 	.word	0x00000082


	//----- nvinfo : EIATTR_KPARAM_INFO
	.align		4
.L_871:
        /*0008*/ 	.byte	0x04, 0x17
        /*000a*/ 	.short	(.L_873 - .L_872)
.L_872:
        /*000c*/ 	.word	0x00000000
        /*0010*/ 	.short	0x0014
        /*0012*/ 	.short	0x0058
        /*0014*/ 	.byte	0x00, 0xf0, 0x21, 0x00


	//----- nvinfo : EIATTR_KPARAM_INFO
	.align		4
.L_873:
        /*0018*/ 	.byte	0x04, 0x17
        /*001a*/ 	.short	(.L_875 - .L_874)
.L_874:
        /*001c*/ 	.word	0x00000000
        /*0020*/ 	.short	0x0013
        /*0022*/ 	.short	0x0054
        /*0024*/ 	.byte	0x00, 0xf0, 0x11, 0x00


	//----- nvinfo : EIATTR_KPARAM_INFO
	.align		4
.L_875:
        /*0028*/ 	.byte	0x04, 0x17
        /*002a*/ 	.short	(.L_877 - .L_876)
.L_876:
        /*002c*/ 	.word	0x00000000
        /*0030*/ 	.short	0x0012
        /*0032*/ 	.short	0x0050
        /*0034*/ 	.byte	0x00, 0xf0, 0x11, 0x00


	//----- nvinfo : EIATTR_KPARAM_INFO
	.align		4
.L_877:
        /*0038*/ 	.byte	0x04, 0x17
        /*003a*/ 	.short	(.L_879 - .L_878)
.L_878:
        /*003c*/ 	.word	0x00000000
        /*0040*/ 	.short	0x0011
        /*0042*/ 	.short	0x004c
        /*0044*/ 	.byte	0x00, 0xf0, 0x11, 0x00


	//----- nvinfo : EIATTR_KPARAM_INFO
	.align		4
.L_879:
        /*0048*/ 	.byte	0x04, 0x17
        /*004a*/ 	.short	(.L_881 - .L_880)
.L_880:
        /*004c*/ 	.word	0x00000000
        /*0050*/ 	.short	0x0010
        /*0052*/ 	.short	0x0048
        /*0054*/ 	.byte	0x00, 0xf0, 0x11, 0x00


	//----- nvinfo : EIATTR_KPARAM_INFO
	.align		4
.L_881:
        /*0058*/ 	.byte	0x04, 0x17
        /*005a*/ 	.short	(.L_883 - .L_882)
.L_882:
        /*005c*/ 	.word	0x00000000
        /*0060*/ 	.short	0x000f
        /*0062*/ 	.short	0x0044
        /*0064*/ 	.byte	0x00, 0xf0, 0x11, 0x00


	//----- nvinfo : EIATTR_KPARAM_INFO
	.align		4
.L_883:
        /*0068*/ 	.byte	0x04, 0x17
        /*006a*/ 	.short	(.L_885 - .L_884)
.L_884:
        /*006c*/ 	.word	0x00000000
        /*0070*/ 	.short	0x000e
        /*0072*/ 	.short	0x0040
        /*0074*/ 	.byte	0x00, 0xf0, 0x11, 0x00


	//----- nvinfo : EIATTR_KPARAM_INFO
	.align		4
.L_885:
        /*0078*/ 	.byte	0x04, 0x17
        /*007a*/ 	.short	(.L_887 - .L_886)
.L_886:
        /*007c*/ 	.word	0x00000000
        /*0080*/ 	.short	0x000d
        /*0082*/ 	.short	0x003c
        /*0084*/ 	.byte	0x00, 0xf0, 0x11, 0x00


	//----- nvinfo : EIATTR_KPARAM_INFO
	.align		4
.L_887:
        /*0088*/ 	.byte	0x04, 0x17
        /*008a*/ 	.short	(.L_889 - .L_888)
.L_888:
        /*008c*/ 	.word	0x00000000
        /*0090*/ 	.short	0x000c
        /*0092*/ 	.short	0x0038
        /*0094*/ 	.byte	0x00, 0xf0, 0x11, 0x00


	//----- nvinfo : EIATTR_KPARAM_INFO
	.align		4
.L_889:
        /*0098*/ 	.byte	0x04, 0x17
        /*009a*/ 	.short	(.L_891 - .L_890)
.L_890:
        /*009c*/ 	.word	0x00000000
        /*00a0*/ 	.short	0x000b
        /*00a2*/ 	.short	0x0034
        /*00a4*/ 	.byte	0x00, 0xf0, 0x11, 0x00


	//----- nvinfo : EIATTR_KPARAM_INFO
	.align		4
.L_891:
        /*00a8*/ 	.byte	0x04, 0x17
        /*00aa*/ 	.short	(.L_893 - .L_892)
.L_892:
        /*00ac*/ 	.word	0x00000000
        /*00b0*/ 	.short	0x000a
        /*00b2*/ 	.short	0x0030
        /*00b4*/ 	.byte	0x00, 0xf0, 0x11, 0x00


	//----- nvinfo : EIATTR_KPARAM_INFO
	.align		4
.L_893:
        /*00b8*/ 	.byte	0x04, 0x17
        /*00ba*/ 	.short	(.L_895 - .L_894)
.L_894:
        /*00bc*/ 	.word	0x00000000
        /*00c0*/ 	.short	0x0009
        /*00c2*/ 	.short	0x002c
        /*00c4*/ 	.byte	0x00, 0xf0, 0x11, 0x00


	//----- nvinfo : EIATTR_KPARAM_INFO
	.align		4
.L_895:
        /*00c8*/ 	.byte	0x04, 0x17
        /*00ca*/ 	.short	(.L_897 - .L_896)
.L_896:
        /*00cc*/ 	.word	0x00000000
        /*00d0*/ 	.short	0x0008
        /*00d2*/ 	.short	0x0028
        /*00d4*/ 	.byte	0x00, 0xf0, 0x11, 0x00


	//----- nvinfo : EIATTR_KPARAM_INFO
	.align		4
.L_897:
        /*00d8*/ 	.byte	0x04, 0x17
        /*00da*/ 	.short	(.L_899 - .L_898)
.L_898:
        /*00dc*/ 	.word	0x00000000
        /*00e0*/ 	.short	0x0007
        /*00e2*/ 	.short	0x0024
        /*00e4*/ 	.byte	0x00, 0xf0, 0x11, 0x00


	//----- nvinfo : EIATTR_KPARAM_INFO
	.align		4
.L_899:
        /*00e8*/ 	.byte	0x04, 0x17
        /*00ea*/ 	.short	(.L_901 - .L_900)
.L_900:
        /*00ec*/ 	.word	0x00000000
        /*00f0*/ 	.short	0x0006
        /*00f2*/ 	.short	0x0020
        /*00f4*/ 	.byte	0x00, 0xf0, 0x11, 0x00


	//----- nvinfo : EIATTR_KPARAM_INFO
	.align		4
.L_901:
        /*00f8*/ 	.byte	0x04, 0x17
        /*00fa*/ 	.short	(.L_903 - .L_902)
.L_902:
        /*00fc*/ 	.word	0x00000000
        /*0100*/ 	.short	0x0005
        /*0102*/ 	.short	0x001c
        /*0104*/ 	.byte	0x00, 0xf0, 0x11, 0x00


	//----- nvinfo : EIATTR_KPARAM_INFO
	.align		4
.L_903:
        /*0108*/ 	.byte	0x04, 0x17
        /*010a*/ 	.short	(.L_905 - .L_904)
.L_904:
        /*010c*/ 	.word	0x00000000
        /*0110*/ 	.short	0x0004
        /*0112*/ 	.short	0x0018
        /*0114*/ 	.byte	0x00, 0xf0, 0x11, 0x00


	//----- nvinfo : EIATTR_KPARAM_INFO
	.align		4
.L_905:
        /*0118*/ 	.byte	0x04, 0x17
        /*011a*/ 	.short	(.L_907 - .L_906)
.L_906:
        /*011c*/ 	.word	0x00000000
        /*0120*/ 	.short	0x0003
        /*0122*/ 	.short	0x0014
        /*0124*/ 	.byte	0x00, 0xf0, 0x11, 0x00


	//----- nvinfo : EIATTR_KPARAM_INFO
	.align		4
.L_907:
        /*0128*/ 	.byte	0x04, 0x17
        /*012a*/ 	.short	(.L_909 - .L_908)
.L_908:
        /*012c*/ 	.word	0x00000000
        /*0130*/ 	.short	0x0002
        /*0132*/ 	.short	0x0010
        /*0134*/ 	.byte	0x00, 0xf0, 0x11, 0x00


	//----- nvinfo : EIATTR_KPARAM_INFO
	.align		4
.L_909:
        /*0138*/ 	.byte	0x04, 0x17
        /*013a*/ 	.short	(.L_911 - .L_910)
.L_910:
        /*013c*/ 	.word	0x00000000
        /*0140*/ 	.short	0x0001
        /*0142*/ 	.short	0x0008
        /*0144*/ 	.byte	0x00, 0xf0, 0x21, 0x00


	//----- nvinfo : EIATTR_KPARAM_INFO
	.align		4
.L_911:
        /*0148*/ 	.byte	0x04, 0x17
        /*014a*/ 	.short	(.L_913 - .L_912)
.L_912:
        /*014c*/ 	.word	0x00000000
        /*0150*/ 	.short	0x0000
        /*0152*/ 	.short	0x0000
        /*0154*/ 	.byte	0x00, 0xf0, 0x21, 0x00


	//----- nvinfo : EIATTR_SPARSE_MMA_MASK
	.align		4
.L_913:
        /*0158*/ 	.byte	0x03, 0x50
        /*015a*/ 	.short	0x0000


	//----- nvinfo : EIATTR_MAXREG_COUNT
	.align		4
        /*015c*/ 	.byte	0x03, 0x1b
        /*015e*/ 	.short	0x0040


	//----- nvinfo : EIATTR_MERCURY_ISA_VERSION
	.align		4
        /*0160*/ 	.byte	0x03, 0x5f
        /*0162*/ 	.short	0x0101


	//----- nvinfo : EIATTR_EXIT_INSTR_OFFSETS
	.align		4
        /*0164*/ 	.byte	0x04, 0x1c
        /*0166*/ 	.short	(.L_915 - .L_914)


	//   ....[0]....
.L_914:
        /*0168*/ 	.word	0x00000090


	//   ....[1]....
        /*016c*/ 	.word	0x00001b60


	//----- nvinfo : EIATTR_MAX_THREADS
	.align		4
.L_915:
        /*0170*/ 	.byte	0x04, 0x05
        /*0172*/ 	.short	(.L_917 - .L_916)
.L_916:
        /*0174*/ 	.word	0x00000400
        /*0178*/ 	.word	0x00000001
        /*017c*/ 	.word	0x00000001


	//----- nvinfo : EIATTR_CRS_STACK_SIZE
	.align		4
.L_917:
        /*0180*/ 	.byte	0x04, 0x1e
        /*0182*/ 	.short	(.L_919 - .L_918)
.L_918:
        /*0184*/ 	.word	0x00000000


	//----- nvinfo : EIATTR_CBANK_PARAM_SIZE
	.align		4
.L_919:
        /*0188*/ 	.byte	0x03, 0x19
        /*018a*/ 	.short	0x0060


	//----- nvinfo : EIATTR_PARAM_CBANK
	.align		4
        /*018c*/ 	.byte	0x04, 0x0a
        /*018e*/ 	.short	(.L_921 - .L_920)
	.align		4
.L_920:
        /*0190*/ 	.word	index@(.nv.constant0._ZN2at6native14vol2col_kernelIdEEvlPKT_iiiiiiiiiiiiiiiiiiPS2_)
        /*0194*/ 	.short	0x0210
        /*0196*/ 	.short	0x0060


	//----- nvinfo : EIATTR_SW_WAR
	.align		4
.L_921:
        /*0198*/ 	.byte	0x04, 0x36
        /*019a*/ 	.short	(.L_923 - .L_922)
.L_922:
        /*019c*/ 	.word	0x00000008
.L_923:


//--------------------- .nv.callgraph             --------------------------
	.section	.nv.callgraph,"",@"SHT_CUDA_CALLGRAPH"
	.align	4
	.sectionentsize	8
	.align		4
        /*0000*/ 	.word	0x00000000
	.align		4
        /*0004*/ 	.word	0xffffffff
	.align		4
        /*0008*/ 	.word	0x00000000
	.align		4
        /*000c*/ 	.word	0xfffffffe
	.align		4
        /*0010*/ 	.word	0x00000000
	.align		4
        /*0014*/ 	.word	0xfffffffd
	.align		4
        /*0018*/ 	.word	0x00000000
	.align		4
        /*001c*/ 	.word	0xfffffffc


//--------------------- .nv.constant4             --------------------------
	.section	.nv.constant4,"a",@progbits
	.align	8
	.align		8
.nv.constant4:
        /*0000*/ 	.dword	_ZN57_INTERNAL_fc722a4f_26_NaiveDilatedConvolution_cu_8f80f47d4cuda3std3__45__cpo5beginE
	.align		8
        /*0008*/ 	.dword	_ZN57_INTERNAL_fc722a4f_26_NaiveDilatedConvolution_cu_8f80f47d4cuda3std3__45__cpo3endE
	.align		8
        /*0010*/ 	.dword	_ZN57_INTERNAL_fc722a4f_26_NaiveDilatedConvolution_cu_8f80f47d4cuda3std3__45__cpo6cbeginE
	.align		8
        /*0018*/ 	.dword	_ZN57_INTERNAL_fc722a4f_26_NaiveDilatedConvolution_cu_8f80f47d4cuda3std3__45__cpo4cendE
	.align		8
        /*0020*/ 	.dword	_ZN57_INTERNAL_fc722a4f_26_NaiveDilatedConvolution_cu_8f80f47d4cuda3std3__45__cpo6rbeginE
	.align		8
        /*0028*/ 	.dword	_ZN57_INTERNAL_fc722a4f_26_NaiveDilatedConvolution_cu_8f80f47d4cuda3std3__45__cpo4rendE
	.align		8
        /*0030*/ 	.dword	_ZN57_INTERNAL_fc722a4f_26_NaiveDilatedConvolution_cu_8f80f47d4cuda3std3__45__cpo7crbeginE
	.align		8
        /*0038*/ 	.dword	_ZN57_INTERNAL_fc722a4f_26_NaiveDilatedConvolution_cu_8f80f47d4cuda3std3__45__cpo5crendE
	.align		8
        /*0040*/ 	.dword	_ZN57_INTERNAL_fc722a4f_26_NaiveDilatedConvolution_cu_8f80f47d4cuda3std3__459_GLOBAL__N__fc722a4f_26_NaiveDilatedConvolution_cu_8f80f47d6ignoreE
	.align		8
        /*0048*/ 	.dword	_ZN57_INTERNAL_fc722a4f_26_NaiveDilatedConvolution_cu_8f80f47d4cuda3std3__419piecewise_constructE
	.align		8
        /*0050*/ 	.dword	_ZN57_INTERNAL_fc722a4f_26_NaiveDilatedConvolution_cu_8f80f47d4cuda3std3__48in_placeE
	.align		8
        /*0058*/ 	.dword	_ZN57_INTERNAL_fc722a4f_26_NaiveDilatedConvolution_cu_8f80f47d4cuda3std3__420unreachable_sentinelE
	.align		8
        /*0060*/ 	.dword	_ZN57_INTERNAL_fc722a4f_26_NaiveDilatedConvolution_cu_8f80f47d4cuda3std6ranges3__45__cpo4swapE
	.align		8
        /*0068*/ 	.dword	_ZN57_INTERNAL_fc722a4f_26_NaiveDilatedConvolution_cu_8f80f47d4cuda3std6ranges3__45__cpo9iter_moveE
	.align		8
        /*0070*/ 	.dword	_ZN57_INTERNAL_fc722a4f_26_NaiveDilatedConvolution_cu_8f80f47d4cuda3std6ranges3__45__cpo5beginE
	.align		8
        /*0078*/ 	.dword	_ZN57_INTERNAL_fc722a4f_26_NaiveDilatedConvolution_cu_8f80f47d4cuda3std6ranges3__45__cpo3endE
	.align		8
        /*0080*/ 	.dword	_ZN57_INTERNAL_fc722a4f_26_NaiveDilatedConvolution_cu_8f80f47d4cuda3std6ranges3__45__cpo6cbeginE
	.align		8
        /*0088*/ 	.dword	_ZN57_INTERNAL_fc722a4f_26_NaiveDilatedConvolution_cu_8f80f47d4cuda3std6ranges3__45__cpo4cendE
	.align		8
        /*0090*/ 	.dword	_ZN57_INTERNAL_fc722a4f_26_NaiveDilatedConvolution_cu_8f80f47d4cuda3std6ranges3__45__cpo7advanceE
	.align		8
        /*0098*/ 	.dword	_ZN57_INTERNAL_fc722a4f_26_NaiveDilatedConvolution_cu_8f80f47d4cuda3std6ranges3__45__cpo9iter_swapE
	.align		8
        /*00a0*/ 	.dword	_ZN57_INTERNAL_fc722a4f_26_NaiveDilatedConvolution_cu_8f80f47d4cuda3std6ranges3__45__cpo4nextE
	.align		8
        /*00a8*/ 	.dword	_ZN57_INTERNAL_fc722a4f_26_NaiveDilatedConvolution_cu_8f80f47d4cuda3std6ranges3__45__cpo4prevE
	.align		8
        /*00b0*/ 	.dword	_ZN57_INTERNAL_fc722a4f_26_NaiveDilatedConvolution_cu_8f80f47d4cuda3std6ranges3__45__cpo4dataE
	.align		8
        /*00b8*/ 	.dword	_ZN57_INTERNAL_fc722a4f_26_NaiveDilatedConvolution_cu_8f80f47d4cuda3std6ranges3__45__cpo5cdataE
	.align		8
        /*00c0*/ 	.dword	_ZN57_INTERNAL_fc722a4f_26_NaiveDilatedConvolution_cu_8f80f47d4cuda3std6ranges3__45__cpo4sizeE
	.align		8
        /*00c8*/ 	.dword	_ZN57_INTERNAL_fc722a4f_26_NaiveDilatedConvolution_cu_8f80f47d4cuda3std6ranges3__45__cpo5ssizeE
	.align		8
        /*00d0*/ 	.dword	_ZN57_INTERNAL_fc722a4f_26_NaiveDilatedConvolution_cu_8f80f47d4cuda3std6ranges3__45__cpo8distanceE
	.align		8
        /*00d8*/ 	.dword	_ZN57_INTERNAL_fc722a4f_26_NaiveDilatedConvolution_cu_8f80f47d6thrust23THRUST_300001_SM_900_NS6system6detail10sequential3seqE


//--------------------- .text._ZN2at6native13col2im_kernelIN3c108BFloat16ES3_EEvlPKT_llllllllllllPS4_ --------------------------
	.section	.text._ZN2at6native13col2im_kernelIN3c108BFloat16ES3_EEvlPKT_llllllllllllPS4_,"ax",@progbits
	.align	128
        .global         _ZN2at6native13col2im_kernelIN3c108BFloat16ES3_EEvlPKT_llllllllllllPS4_
        .type           _ZN2at6native13col2im_kernelIN3c108BFloat16ES3_EEvlPKT_llllllllllllPS4_,@function
        .size           _ZN2at6native13col2im_kernelIN3c108BFloat16ES3_EEvlPKT_llllllllllllPS4_,(.L_x_725 - _ZN2at6native13col2im_kernelIN3c108BFloat16ES3_EEvlPKT_llllllllllllPS4_)
        .other          _ZN2at6native13col2im_kernelIN3c108BFloat16ES3_EEvlPKT_llllllllllllPS4_,@"STO_CUDA_ENTRY STV_DEFAULT"
_ZN2at6native13col2im_kernelIN3c108BFloat16ES3_EEvlPKT_llllllllllllPS4_:
.text._ZN2at6native13col2im_kernelIN3c108BFloat16ES3_EEvlPKT_llllllllllllPS4_:
[----:B------:R-:W-:Y:S01]  /*0000*/  LDC R1, c[0x0][0x28] ;  /* 0x00000a00ff017b82 */ /* 0x000fe20000000800 */
[----:B------:R-:W0:Y:S07]  /*0010*/  S2R R2, SR_TID.X ;  /* 0x0000000000027919 */ /* 0x000e2e0000002100 */
[----:B------:R-:W0:Y:S01]  /*0020*/  S2UR UR4, SR_CTAID.X ;  /* 0x00000000000479c3 */ /* 0x000e220000002500 */
[----:B------:R-:W-:-:S07]  /*0030*/  IMAD.MOV.U32 R3, RZ, RZ, RZ ;  /* 0x000000ffff037224 */ /* 0x000fce00078e00ff */
[----:B------:R-:W0:Y:S02]  /*0040*/  LDC R5, c[0x0][RZ] ;  /* 0x00000000ff057b82 */ /* 0x000e240000000800 */
[----:B0-----:R-:W-:Y:S01]  /*0050*/  IMAD.WIDE.U32 R2, R5, UR4, R2 ;  /* 0x0000000405027c25 */ /* 0x001fe2000f8e0002 */
[----:B------:R-:W-:Y:S02]  /*0060*/  ULDC.64 UR4, c[0x0][0x210] ;  /* 0x0000840000047ab9 */ /* 0x000fe40000000a00 */
[----:B------:R-:W-:-:S04]  /*0070*/  ISETP.GE.U32.AND P0, PT, R2, UR4, PT ;  /* 0x0000000402007c0c */ /* 0x000fc8000bf06070 */
[----:B------:R-:W-:-:S13]  /*0080*/  ISETP.GE.AND.EX P0, PT, R3, UR5, PT, P0 ;  /* 0x0000000503007c0c */ /* 0x000fda000bf06300 */
[----:B------:R-:W-:Y:S05]  /*0090*/  @P0 EXIT ;  /* 0x000000000000094d */ /* 0x000fea0003800000 */
[----:B------:R-:W-:Y:S01]  /*00a0*/  ULDC.64 UR8, c[0x0][0x218] ;  /* 0x0000860000087ab9 */ /* 0x000fe20000000a00 */
[----:B------:R-:W-:Y:S01]  /*00b0*/  ULDC.64 UR6, c[0x0][0x278] ;  /* 0x00009e0000067ab9 */ /* 0x000fe20000000a00 */
[----:B------:R-:W-:Y:S01]  /*00c0*/  UIADD3 UR4, UP0, UR8, 0x6, URZ ;  /* 0x0000000608047890 */ /* 0x000fe2000ff1e03f */
[----:B------:R-:W-:Y:S01]  /*00d0*/  IMAD.MOV.U32 R0, RZ, RZ, R2 ;  /* 0x000000ffff007224 */ /* 0x000fe200078e0002 */
[----:B------:R-:W-:Y:S02]  /*00e0*/  USHF.L.U64.HI UR5, UR6, 0x1, UR7 ;  /* 0x0000000106057899 */ /* 0x000fe40008010207 */
[----:B------:R-:W-:Y:S02]  /*00f0*/  USHF.L.U32 UR6, UR6, 0x1, URZ ;  /* 0x0000000106067899 */ /* 0x000fe4000800063f */
[----:B------:R-:W-:Y:S01]  /*0100*/  UIADD3.X UR7, URZ, UR9, URZ, UP0, !UPT ;  /* 0x000000093f077290 */ /* 0x000fe200087fe43f */
[----:B------:R-:W-:-:S11]  /*0110*/  ULDC.64 UR10, c[0x0][0x208] ;  /* 0x00008200000a7ab9 */ /* 0x000fd60000000a00 */
.L_x_111:
[----:B------:R-:W-:Y:S01]  /*0120*/  SHF.R.S32.HI R49, RZ, 0x1f, R0 ;  /* 0x0000001fff317819 */ /* 0x000fe20000011400 */
[----:B------:R-:W-:Y:S01]  /*0130*/  ULDC UR8, c[0x0][0x22c] ;  /* 0x00008b0000087ab9 */ /* 0x000fe20000000800 */
[----:B------:R-:W-:Y:S02]  /*0140*/  BSSY B0, `(.L_x_0) ;  /* 0x000002b000007945 */ /* 0x000fe40003800000 */
[----:B------:R-:W-:-:S04]  /*0150*/  LOP3.LUT R2, R49, UR8, RZ, 0xfc, !PT ;  /* 0x0000000831027c12 */ /* 0x000fc8000f8efcff */
[----:B------:R-:W-:Y:S02]  /*0160*/  ISETP.NE.U32.AND P0, PT, R2, RZ, PT ;  /* 0x000000ff0200720c */ /* 0x000fe40003f05070 */
[----:B------:R-:W-:-:S11]  /*0170*/  PRMT R2, RZ, 0x7610, R2 ;  /* 0x00007610ff027816 */ /* 0x000fd60000000002 */
[----:B------:R-:W-:Y:S05]  /*0180*/  @!P0 BRA `(.L_x_1) ;  /* 0x00000000003c8947 */ /* 0x000fea0003800000 */
[----:B------:R-:W-:Y:S01]  /*0190*/  ULDC.64 UR8, c[0x0][0x228] ;  /* 0x00008a0000087ab9 */ /* 0x000fe20000000a00 */
[----:B------:R-:W-:Y:S01]  /*01a0*/  MOV R52, R0 ;  /* 0x0000000000347202 */ /* 0x000fe20000000f00 */
[----:B------:R-:W-:Y:S01]  /*01b0*/  IMAD.U32 R50, RZ, RZ, UR8 ;  /* 0x00000008ff327e24 */ /* 0x000fe2000f8e00ff */
[----:B------:R-:W-:Y:S01]  /*01c0*/  MOV R4, 0x1f0 ;  /* 0x000001f000047802 */ /* 0x000fe20000000f00 */
[----:B------:R-:W-:-:S07]  /*01d0*/  IMAD.U32 R48, RZ, RZ, UR9 ;  /* 0x00000009ff307e24 */ /* 0x000fce000f8e00ff */
[----:B------:R-:W-:Y:S05]  /*01e0*/  CALL.REL.NOINC `($__internal_0_$__cuda_sm20_div_s64) ;  /* 0x00000058008c7944 */ /* 0x000fea0003c00000 */
[----:B------:R-:W-:Y:S01]  /*01f0*/  IADD3 R7, P0, RZ, -R36, RZ ;  /* 0x80000024ff077210 */ /* 0x000fe20007f1e0ff */
[----:B------:R-:W-:Y:S01]  /*0200*/  ULDC.64 UR8, c[0x0][0x228] ;  /* 0x00008a0000087ab9 */ /* 0x000fe20000000a00 */
[----:B------:R-:W-:Y:S02]  /*0210*/  IMAD.MOV.U32 R48, RZ, RZ, R0 ;  /* 0x000000ffff307224 */ /* 0x000fe400078e0000 */
[----:B------:R-:W-:Y:S02]  /*0220*/  IADD3.X R6, RZ, ~R37, RZ, P0, !PT ;  /* 0x80000025ff067210 */ /* 0x000fe400007fe4ff */
[----:B------:R-:W-:-:S04]  /*0230*/  IMAD.WIDE.U32 R4, R7, UR8, R48 ;  /* 0x0000000807047c25 */ /* 0x000fc8000f8e0030 */
[----:B------:R-:W-:-:S04]  /*0240*/  IMAD R6, R6, UR8, RZ ;  /* 0x0000000806067c24 */ /* 0x000fc8000f8e02ff */
[----:B------:R-:W-:-:S04]  /*0250*/  IMAD R7, R7, UR9, R6 ;  /* 0x0000000907077c24 */ /* 0x000fc8000f8e0206 */
[----:B------:R-:W-:Y:S01]  /*0260*/  IMAD.IADD R5, R5, 0x1, R7 ;  /* 0x0000000105057824 */ /* 0x000fe200078e0207 */
[----:B------:R-:W-:Y:S06]  /*0270*/  BRA `(.L_x_2) ;  /* 0x00000000005c7947 */ /* 0x000fec0003800000 */
.L_x_1:
[----:B------:R-:W-:Y:S01]  /*0280*/  ULDC UR8, c[0x0][0x228] ;  /* 0x00008a0000087ab9 */ /* 0x000fe20000000800 */
[----:B------:R-:W-:Y:S01]  /*0290*/  HFMA2.MMA R37, -RZ, RZ, 0, 0 ;  /* 0x00000000ff257435 */ /* 0x000fe200000001ff */
[----:B------:R-:W0:Y:S01]  /*02a0*/  I2F.U32.RP R6, UR8 ;  /* 0x0000000800067d06 */ /* 0x000e220008209000 */
[----:B------:R-:W-:-:S07]  /*02b0*/  ISETP.NE.U32.AND P2, PT, RZ, UR8, PT ;  /* 0x00000008ff007c0c */ /* 0x000fce000bf45070 */
[----:B0-----:R-:W0:Y:S02]  /*02c0*/  MUFU.RCP R6, R6 ;  /* 0x0000000600067308 */ /* 0x001e240000001000 */
[----:B0-----:R-:W-:-:S06]  /*02d0*/  IADD3 R4, R6, 0xffffffe, RZ ;  /* 0x0ffffffe06047810 */ /* 0x001fcc0007ffe0ff */
[----:B------:R0:W1:Y:S02]  /*02e0*/  F2I.FTZ.U32.TRUNC.NTZ R5, R4 ;  /* 0x0000000400057305 */ /* 0x000064000021f000 */
[----:B0-----:R-:W-:Y:S02]  /*02f0*/  IMAD.MOV.U32 R4, RZ, RZ, RZ ;  /* 0x000000ffff047224 */ /* 0x001fe400078e00ff */
[----:B-1----:R-:W-:-:S04]  /*0300*/  IMAD.MOV R7, RZ, RZ, -R5 ;  /* 0x000000ffff077224 */ /* 0x002fc800078e0a05 */
[----:B------:R-:W-:-:S04]  /*0310*/  IMAD R7, R7, UR8, RZ ;  /* 0x0000000807077c24 */ /* 0x000fc8000f8e02ff */
[----:B------:R-:W-:-:S06]  /*0320*/  IMAD.HI.U32 R5, R5, R7, R4 ;  /* 0x0000000705057227 */ /* 0x000fcc00078e0004 */
[----:B------:R-:W-:-:S05]  /*0330*/  IMAD.HI.U32 R36, R5, R0, RZ ;  /* 0x0000000005247227 */ /* 0x000fca00078e00ff */
[----:B------:R-:W-:-:S05]  /*0340*/  IADD3 R5, -R36, RZ, RZ ;  /* 0x000000ff24057210 */ /* 0x000fca0007ffe1ff */
[----:B------:R-:W-:-:S05]  /*0350*/  IMAD R5, R5, UR8, R0 ;  /* 0x0000000805057c24 */ /* 0x000fca000f8e0200 */
[----:B------:R-:W-:-:S13]  /*0360*/  ISETP.GE.U32.AND P0, PT, R5, UR8, PT ;  /* 0x0000000805007c0c */ /* 0x000fda000bf06070 */
[----:B------:R-:W-:Y:S02]  /*0370*/  @P0 VIADD R5, R5, -UR8 ;  /* 0x8000000805050c36 */ /* 0x000fe40008000000 */
[----:B------:R-:W-:-:S03]  /*0380*/  @P0 VIADD R36, R36, 0x1 ;  /* 0x0000000124240836 */ /* 0x000fc60000000000 */
[----:B------:R-:W-:Y:S01]  /*0390*/  ISETP.GE.U32.AND P1, PT, R5, UR8, PT ;  /* 0x0000000805007c0c */ /* 0x000fe2000bf26070 */
[----:B------:R-:W-:-:S12]  /*03a0*/  IMAD.MOV.U32 R5, RZ, RZ, RZ ;  /* 0x000000ffff057224 */ /* 0x000fd800078e00ff */
[----:B------:R-:W-:Y:S02]  /*03b0*/  @P1 IADD3 R36, R36, 0x1, RZ ;  /* 0x0000000124241810 */ /* 0x000fe40007ffe0ff */
[----:B------:R-:W-:-:S05]  /*03c0*/  @!P2 LOP3.LUT R36, RZ, UR8, RZ, 0x33, !PT ;  /* 0x00000008ff24ac12 */ /* 0x000fca000f8e33ff */
[----:B------:R-:W-:-:S04]  /*03d0*/  IMAD.MOV R7, RZ, RZ, -R36 ;  /* 0x000000ffff077224 */ /* 0x000fc800078e0a24 */
[----:B------:R-:W-:-:S07]  /*03e0*/  IMAD R4, R7, UR8, R0 ;  /* 0x0000000807047c24 */ /* 0x000fce000f8e0200 */
.L_x_2:
[----:B------:R-:W-:Y:S05]  /*03f0*/  BSYNC B0 ;  /* 0x0000000000007941 */ /* 0x000fea0003800000 */
.L_x_0:
[----:B------:R-:W-:Y:S01]  /*0400*/  ULDC UR8, c[0x0][0x224] ;  /* 0x0000890000087ab9 */ /* 0x000fe20000000800 */
[----:B------:R-:W-:Y:S01]  /*0410*/  BSSY B0, `(.L_x_3) ;  /* 0x0000025000007945 */ /* 0x000fe20003800000 */
[----:B------:R-:W-:Y:S01]  /*0420*/  LOP3.LUT R6, R37, UR8, RZ, 0xfc, !PT ;  /* 0x0000000825067c12 */ /* 0x000fe2000f8efcff */
[----:B------:R-:W-:Y:S02]  /*0430*/  ULDC.64 UR8, c[0x0][0x248] ;  /* 0x0000920000087ab9 */ /* 0x000fe40000000a00 */
[----:B------:R-:W-:Y:S02]  /*0440*/  IADD3 R34, P1, R4, UR8, RZ ;  /* 0x0000000804227c10 */ /* 0x000fe4000ff3e0ff */
[----:B------:R-:W-:Y:S02]  /*0450*/  ISETP.NE.U32.AND P0, PT, R6, RZ, PT ;  /* 0x000000ff0600720c */ /* 0x000fe40003f05070 */
[----:B------:R-:W-:-:S11]  /*0460*/  IADD3.X R35, R5, UR9, RZ, P1, !PT ;  /* 0x0000000905237c10 */ /* 0x000fd60008ffe4ff */
[----:B------:R-:W-:Y:S05]  /*0470*/  @!P0 BRA `(.L_x_4) ;  /* 0x0000000000288947 */ /* 0x000fea0003800000 */
[----:B------:R-:W-:Y:S01]  /*0480*/  ULDC.64 UR8, c[0x0][0x220] ;  /* 0x0000880000087ab9 */ /* 0x000fe20000000a00 */
[----:B------:R-:W-:Y:S01]  /*0490*/  IMAD.MOV.U32 R52, RZ, RZ, R36 ;  /* 0x000000ffff347224 */ /* 0x000fe200078e0024 */
[----:B------:R-:W-:Y:S01]  /*04a0*/  MOV R51, UR8 ;  /* 0x0000000800337c02 */ /* 0x000fe20008000f00 */
[----:B------:R-:W-:Y:S01]  /*04b0*/  IMAD.MOV.U32 R53, RZ, RZ, R37 ;  /* 0x000000ffff357224 */ /* 0x000fe200078e0025 */
[----:B------:R-:W-:Y:S01]  /*04c0*/  MOV R4, 0x4f0 ;  /* 0x000004f000047802 */ /* 0x000fe20000000f00 */
[----:B------:R-:W-:-:S07]  /*04d0*/  IMAD.U32 R50, RZ, RZ, UR9 ;  /* 0x00000009ff327e24 */ /* 0x000fce000f8e00ff */
[----:B------:R-:W-:Y:S05]  /*04e0*/  CALL.REL.NOINC `($__internal_1_$__cuda_sm20_rem_s64) ;  /* 0x0000005c001c7944 */ /* 0x000fea0003c00000 */
[----:B------:R-:W-:Y:S01]  /*04f0*/  IMAD.MOV.U32 R4, RZ, RZ, R38 ;  /* 0x000000ffff047224 */ /* 0x000fe200078e0026 */
[----:B------:R-:W-:Y:S01]  /*0500*/  MOV R5, R39 ;  /* 0x0000002700057202 */ /* 0x000fe20000000f00 */
[----:B------:R-:W-:Y:S06]  /*0510*/  BRA `(.L_x_5) ;  /* 0x0000000000507947 */ /* 0x000fec0003800000 */
.L_x_4:
[----:B------:R-:W-:Y:S02]  /*0520*/  ULDC UR8, c[0x0][0x220] ;  /* 0x0000880000087ab9 */ /* 0x000fe40000000800 */
[----:B------:R-:W0:Y:S01]  /*0530*/  I2F.U32.RP R6, UR8 ;  /* 0x0000000800067d06 */ /* 0x000e220008209000 */
[----:B------:R-:W-:-:S07]  /*0540*/  ISETP.NE.U32.AND P1, PT, RZ, UR8, PT ;  /* 0x00000008ff007c0c */ /* 0x000fce000bf25070 */
[----:B0-----:R-:W0:Y:S02]  /*0550*/  MUFU.RCP R6, R6 ;  /* 0x0000000600067308 */ /* 0x001e240000001000 */
[----:B0-----:R-:W-:-:S06]  /*0560*/  VIADD R4, R6, 0xffffffe ;  /* 0x0ffffffe06047836 */ /* 0x001fcc0000000000 */
[----:B------:R0:W1:Y:S02]  /*0570*/  F2I.FTZ.U32.TRUNC.NTZ R5, R4 ;  /* 0x0000000400057305 */ /* 0x000064000021f000 */
[----:B0-----:R-:W-:Y:S01]  /*0580*/  HFMA2.MMA R4, -RZ, RZ, 0, 0 ;  /* 0x00000000ff047435 */ /* 0x001fe200000001ff */
[----:B-1----:R-:W-:-:S04]  /*0590*/  IMAD.MOV R7, RZ, RZ, -R5 ;  /* 0x000000ffff077224 */ /* 0x002fc800078e0a05 */
[----:B------:R-:W-:-:S05]  /*05a0*/  IMAD R7, R7, UR8, RZ ;  /* 0x0000000807077c24 */ /* 0x000fca000f8e02ff */
[----:B------:R-:W-:-:S06]  /*05b0*/  IMAD.HI.U32 R5, R5, R7, R4 ;  /* 0x0000000705057227 */ /* 0x000fcc00078e0004 */
[----:B------:R-:W-:-:S04]  /*05c0*/  IMAD.HI.U32 R5, R5, R36, RZ ;  /* 0x0000002405057227 */ /* 0x000fc800078e00ff */
[----:B------:R-:W-:-:S04]  /*05d0*/  IMAD.MOV R5, RZ, RZ, -R5 ;  /* 0x000000ffff057224 */ /* 0x000fc800078e0a05 */
[----:B------:R-:W-:Y:S02]  /*05e0*/  IMAD R36, R5, UR8, R36 ;  /* 0x0000000805247c24 */ /* 0x000fe4000f8e0224 */
[----:B------:R-:W-:-:S03]  /*05f0*/  IMAD.MOV.U32 R5, RZ, RZ, RZ ;  /* 0x000000ffff057224 */ /* 0x000fc600078e00ff */
[----:B------:R-:W-:-:S13]  /*0600*/  ISETP.GE.U32.AND P0, PT, R36, UR8, PT ;  /* 0x0000000824007c0c */ /* 0x000fda000bf06070 */
[----:B------:R-:W-:-:S05]  /*0610*/  @P0 VIADD R36, R36, -UR8 ;  /* 0x8000000824240c36 */ /* 0x000fca0008000000 */
[----:B------:R-:W-:-:S13]  /*0620*/  ISETP.GE.U32.AND P0, PT, R36, UR8, PT ;  /* 0x0000000824007c0c */ /* 0x000fda000bf06070 */
[----:B------:R-:W-:Y:S02]  /*0630*/  @P0 IADD3 R36, R36, -UR8, RZ ;  /* 0x8000000824240c10 */ /* 0x000fe4000fffe0ff */
[----:B------:R-:W-:-:S05]  /*0640*/  @!P1 LOP3.LUT R36, RZ, UR8, RZ, 0x33, !PT ;  /* 0x00000008ff249c12 */ /* 0x000fca000f8e33ff */
[----:B------:R-:W-:-:S07]  /*0650*/  IMAD.MOV.U32 R4, RZ, RZ, R36 ;  /* 0x000000ffff047224 */ /* 0x000fce00078e0024 */
.L_x_5:
[----:B------:R-:W-:Y:S05]  /*0660*/  BSYNC B0 ;  /* 0x0000000000007941 */ /* 0x000fea0003800000 */
.L_x_3:
[----:B------:R-:W0:Y:S01]  /*0670*/  LDC.64 R8, c[0x0][0x220] ;  /* 0x00008800ff087b82 */ /* 0x000e220000000a00 */
[----:B------:R-:W-:Y:S01]  /*0680*/  ULDC.64 UR8, c[0x0][0x228] ;  /* 0x00008a0000087ab9 */ /* 0x000fe20000000a00 */
[----:B------:R-:W-:Y:S01]  /*0690*/  SHF.R.S32.HI R49, RZ, 0x1f, R0 ;  /* 0x0000001fff317819 */ /* 0x000fe20000011400 */
[----:B------:R-:W-:Y:S01]  /*06a0*/  BSSY B0, `(.L_x_6) ;  /* 0x0000024000007945 */ /* 0x000fe20003800000 */
[C---:B0-----:R-:W-:Y:S02]  /*06b0*/  IMAD R6, R8.reuse, UR9, RZ ;  /* 0x0000000908067c24 */ /* 0x041fe4000f8e02ff */
[----:B------:R-:W-:-:S04]  /*06c0*/  IMAD.WIDE.U32 R50, R8, UR8, RZ ;  /* 0x0000000808327c25 */ /* 0x000fc8000f8e00ff */
[----:B------:R-:W-:Y:S01]  /*06d0*/  IMAD R7, R9, UR8, R6 ;  /* 0x0000000809077c24 */ /* 0x000fe2000f8e0206 */
[----:B------:R-:W-:Y:S02]  /*06e0*/  ULDC.64 UR8, c[0x0][0x240] ;  /* 0x0000900000087ab9 */ /* 0x000fe40000000a00 */
[----:B------:R-:W-:Y:S02]  /*06f0*/  IADD3 R32, P1, R4, UR8, RZ ;  /* 0x0000000804207c10 */ /* 0x000fe4000ff3e0ff */
[----:B------:R-:W-:Y:S02]  /*0700*/  IADD3 R48, R51, R7, RZ ;  /* 0x0000000733307210 */ /* 0x000fe40007ffe0ff */
[----:B------:R-:W-:Y:S02]  /*0710*/  IADD3.X R33, R5, UR9, RZ, P1, !PT ;  /* 0x0000000905217c10 */ /* 0x000fe40008ffe4ff */
[----:B------:R-:W-:-:S04]  /*0720*/  LOP3.LUT R6, R49, R48, RZ, 0xfc, !PT ;  /* 0x0000003031067212 */ /* 0x000fc800078efcff */
[----:B------:R-:W-:-:S13]  /*0730*/  ISETP.NE.U32.AND P0, PT, R6, RZ, PT ;  /* 0x000000ff0600720c */ /* 0x000fda0003f05070 */
[----:B------:R-:W-:Y:S05]  /*0740*/  @!P0 BRA `(.L_x_7) ;  /* 0x0000000000188947 */ /* 0x000fea0003800000 */
[----:B------:R-:W-:Y:S01]  /*0750*/  IMAD.MOV.U32 R52, RZ, RZ, R0 ;  /* 0x000000ffff347224 */ /* 0x000fe200078e0000 */
[----:B------:R-:W-:-:S07]  /*0760*/  MOV R4, 0x780 ;  /* 0x0000078000047802 */ /* 0x000fce0000000f00 */
[----:B------:R-:W-:Y:S05]  /*0770*/  CALL.REL.NOINC `($__internal_0_$__cuda_sm20_div_s64) ;  /* 0x0000005400287944 */ /* 0x000fea0003c00000 */
[----:B------:R-:W-:Y:S01]  /*0780*/  IMAD.MOV.U32 R30, RZ, RZ, R36 ;  /* 0x000000ffff1e7224 */ /* 0x000fe200078e0024 */
[----:B------:R-:W-:Y:S01]  /*0790*/  MOV R31, R37 ;  /* 0x00000025001f7202 */ /* 0x000fe20000000f00 */
[----:B------:R-:W-:Y:S06]  /*07a0*/  BRA `(.L_x_8) ;  /* 0x00000000004c7947 */ /* 0x000fec0003800000 */
.L_x_7:
[----:B------:R-:W0:Y:S01]  /*07b0*/  I2F.U32.RP R6, R50 ;  /* 0x0000003200067306 */ /* 0x000e220000209000 */
[----:B------:R-:W-:Y:S01]  /*07c0*/  ISETP.NE.U32.AND P2, PT, R50, RZ, PT ;  /* 0x000000ff3200720c */ /* 0x000fe20003f45070 */
[----:B------:R-:W-:-:S06]  /*07d0*/  IMAD.MOV.U32 R31, RZ, RZ, RZ ;  /* 0x000000ffff1f7224 */ /* 0x000fcc00078e00ff */
[----:B0-----:R-:W0:Y:S02]  /*07e0*/  MUFU.RCP R6, R6 ;  /* 0x0000000600067308 */ /* 0x001e240000001000 */
[----:B0-----:R-:W-:-:S06]  /*07f0*/  VIADD R4, R6, 0xffffffe ;  /* 0x0ffffffe06047836 */ /* 0x001fcc0000000000 */
[----:B------:R0:W1:Y:S02]  /*0800*/  F2I.FTZ.U32.TRUNC.NTZ R5, R4 ;  /* 0x0000000400057305 */ /* 0x000064000021f000 */
[----:B0-----:R-:W-:Y:S01]  /*0810*/  HFMA2.MMA R4, -RZ, RZ, 0, 0 ;  /* 0x00000000ff047435 */ /* 0x001fe200000001ff */
[----:B-1----:R-:W-:-:S04]  /*0820*/  IMAD.MOV R7, RZ, RZ, -R5 ;  /* 0x000000ffff077224 */ /* 0x002fc800078e0a05 */
[----:B------:R-:W-:-:S05]  /*0830*/  IMAD R7, R7, R50, RZ ;  /* 0x0000003207077224 */ /* 0x000fca00078e02ff */
[----:B------:R-:W-:-:S06]  /*0840*/  IMAD.HI.U32 R5, R5, R7, R4 ;  /* 0x0000000705057227 */ /* 0x000fcc00078e0004 */
[----:B------:R-:W-:-:S04]  /*0850*/  IMAD.HI.U32 R30, R5, R0, RZ ;  /* 0x00000000051e7227 */ /* 0x000fc800078e00ff */
[----:B------:R-:W-:-:S04]  /*0860*/  IMAD.MOV R5, RZ, RZ, -R30 ;  /* 0x000000ffff057224 */ /* 0x000fc800078e0a1e */
[----:B------:R-:W-:-:S05]  /*0870*/  IMAD R5, R50, R5, R0 ;  /* 0x0000000532057224 */ /* 0x000fca00078e0200 */
[----:B------:R-:W-:-:S13]  /*0880*/  ISETP.GE.U32.AND P0, PT, R5, R50, PT ;  /* 0x000000320500720c */ /* 0x000fda0003f06070 */
[----:B------:R-:W-:Y:S01]  /*0890*/  @P0 IMAD.IADD R5, R5, 0x1, -R50 ;  /* 0x0000000105050824 */ /* 0x000fe200078e0a32 */
[----:B------:R-:W-:-:S04]  /*08a0*/  @P0 IADD3 R30, R30, 0x1, RZ ;  /* 0x000000011e1e0810 */ /* 0x000fc80007ffe0ff */
[----:B------:R-:W-:-:S13]  /*08b0*/  ISETP.GE.U32.AND P1, PT, R5, R50, PT ;  /* 0x000000320500720c */ /* 0x000fda0003f26070 */
[----:B------:R-:W-:Y:S01]  /*08c0*/  @P1 VIADD R30, R30, 0x1 ;  /* 0x000000011e1e1836 */ /* 0x000fe20000000000 */
[----:B------:R-:W-:-:S07]  /*08d0*/  @!P2 LOP3.LUT R30, RZ, R50, RZ, 0x33, !PT ;  /* 0x00000032ff1ea212 */ /* 0x000fce00078e33ff */
.L_x_8:
[----:B------:R-:W-:Y:S05]  /*08e0*/  BSYNC B0 ;  /* 0x0000000000007941 */ /* 0x000fea0003800000 */
.L_x_6:
[----:B------:R-:W0:Y:S01]  /*08f0*/  LDC.64 R8, c[0x0][0x268] ;  /* 0x00009a00ff087b82 */ /* 0x000e220000000a00 */
[----:B------:R-:W-:Y:S01]  /*0900*/  ULDC.64 UR8, c[0x0][0x238] ;  /* 0x00008e0000087ab9 */ /* 0x000fe20000000a00 */
[----:B------:R-:W-:Y:S01]  /*0910*/  BSSY B0, `(.L_x_9) ;  /* 0x0000031000007945 */ /* 0x000fe20003800000 */
[----:B------:R-:W-:-:S04]  /*0920*/  UIADD3 UR8, UP0, UR8, -0x1, URZ ;  /* 0xffffffff08087890 */ /* 0x000fc8000ff1e03f */
[----:B------:R-:W-:-:S06]  /*0930*/  UIADD3.X UR9, UR9, -0x1, URZ, UP0, !UPT ;  /* 0xffffffff09097890 */ /* 0x000fcc00087fe43f */
[C---:B0-----:R-:W-:Y:S02]  /*0940*/  IMAD R6, R8.reuse, UR9, RZ ;  /* 0x0000000908067c24 */ /* 0x041fe4000f8e02ff */
[----:B------:R-:W-:-:S04]  /*0950*/  IMAD.WIDE.U32 R4, R8, UR8, RZ ;  /* 0x0000000808047c25 */ /* 0x000fc8000f8e00ff */
[----:B------:R-:W-:Y:S01]  /*0960*/  IMAD R9, R9, UR8, R6 ;  /* 0x0000000809097c24 */ /* 0x000fe2000f8e0206 */
[----:B------:R-:W-:Y:S02]  /*0970*/  ISETP.GT.U32.AND P0, PT, R34, R4, PT ;  /* 0x000000042200720c */ /* 0x000fe40003f04070 */
[----:B------:R-:W-:Y:S02]  /*0980*/  CS2R R6, SRZ ;  /* 0x0000000000067805 */ /* 0x000fe4000001ff00 */
[----:B------:R-:W-:-:S04]  /*0990*/  IADD3 R9, R5, R9, RZ ;  /* 0x0000000905097210 */ /* 0x000fc80007ffe0ff */
[----:B------:R-:W-:-:S13]  /*09a0*/  ISETP.GT.AND.EX P0, PT, R35, R9, PT, P0 ;  /* 0x000000092300720c */ /* 0x000fda0003f04300 */
[----:B------:R-:W-:Y:S05]  /*09b0*/  @!P0 BRA `(.L_x_10) ;  /* 0x0000000000988947 */ /* 0x000fea0003800000 */
[----:B------:R-:W-:Y:S01]  /*09c0*/  LOP3.LUT R5, RZ, R4, RZ, 0x33, !PT ;  /* 0x00000004ff057212 */ /* 0x000fe200078e33ff */
[----:B------:R-:W-:Y:S01]  /*09d0*/  ULDC UR8, c[0x0][0x25c] ;  /* 0x0000970000087ab9 */ /* 0x000fe20000000800 */
[----:B------:R-:W-:Y:S01]  /*09e0*/  LOP3.LUT R7, RZ, R9, RZ, 0x33, !PT ;  /* 0x00000009ff077212 */ /* 0x000fe200078e33ff */
[----:B------:R-:W-:Y:S01]  /*09f0*/  BSSY B1, `(.L_x_11) ;  /* 0x0000020000017945 */ /* 0x000fe20003800000 */
[----:B------:R-:W-:-:S05]  /*0a00*/  IADD3 R52, P0, R5, R34, RZ ;  /* 0x0000002205347210 */ /* 0x000fca0007f1e0ff */
[----:B------:R-:W-:-:S05]  /*0a10*/  IMAD.X R49, R7, 0x1, R35, P0 ;  /* 0x0000000107317824 */ /* 0x000fca00000e0623 */
[----:B------:R-:W-:-:S04]  /*0a20*/  LOP3.LUT R4, R49, UR8, RZ, 0xfc, !PT ;  /* 0x0000000831047c12 */ /* 0x000fc8000f8efcff */
[----:B------:R-:W-:-:S13]  /*0a30*/  ISETP.NE.U32.AND P0, PT, R4, RZ, PT ;  /* 0x000000ff0400720c */ /* 0x000fda0003f05070 */
[----:B------:R-:W-:Y:S05]  /*0a40*/  @!P0 BRA `(.L_x_12) ;  /* 0x0000000000188947 */ /* 0x000fea0003800000 */
[----:B------:R-:W-:Y:S01]  /*0a50*/  ULDC.64 UR8, c[0x0][0x258] ;  /* 0x0000960000087ab9 */ /* 0x000fe20000000a00 */
[----:B------:R-:W-:Y:S01]  /*0a60*/  MOV R4, 0xaa0 ;  /* 0x00000aa000047802 */ /* 0x000fe20000000f00 */
[----:B------:R-:W-:Y:S01]  /*0a70*/  IMAD.U32 R50, RZ, RZ, UR8 ;  /* 0x00000008ff327e24 */ /* 0x000fe2000f8e00ff */
[----:B------:R-:W-:-:S07]  /*0a80*/  MOV R48, UR9 ;  /* 0x0000000900307c02 */ /* 0x000fce0008000f00 */
[----:B------:R-:W-:Y:S05]  /*0a90*/  CALL.REL.NOINC `($__internal_0_$__cuda_sm20_div_s64) ;  /* 0x0000005000607944 */ /* 0x000fea0003c00000 */
[----:B------:R-:W-:Y:S05]  /*0aa0*/  BRA `(.L_x_13) ;  /* 0x0000000000507947 */ /* 0x000fea0003800000 */
.L_x_12:
[----:B------:R-:W-:Y:S01]  /*0ab0*/  ULDC UR8, c[0x0][0x258] ;  /* 0x0000960000087ab9 */ /* 0x000fe20000000800 */
[----:B------:R-:W-:Y:S01]  /*0ac0*/  IMAD.MOV.U32 R37, RZ, RZ, RZ ;  /* 0x000000ffff257224 */ /* 0x000fe200078e00ff */
[----:B------:R-:W0:Y:S01]  /*0ad0*/  I2F.U32.RP R6, UR8 ;  /* 0x0000000800067d06 */ /* 0x000e220008209000 */
[----:B------:R-:W-:-:S07]  /*0ae0*/  ISETP.NE.U32.AND P2, PT, RZ, UR8, PT ;  /* 0x00000008ff007c0c */ /* 0x000fce000bf45070 */
[----:B0-----:R-:W0:Y:S02]  /*0af0*/  MUFU.RCP R6, R6 ;  /* 0x0000000600067308 */ /* 0x001e240000001000 */
[----:B0-----:R-:W-:-:S06]  /*0b00*/  VIADD R4, R6, 0xffffffe ;  /* 0x0ffffffe06047836 */ /* 0x001fcc0000000000 */
[----:B------:R0:W1:Y:S02]  /*0b10*/  F2I.FTZ.U32.TRUNC.NTZ R5, R4 ;  /* 0x0000000400057305 */ /* 0x000064000021f000 */
[----:B0-----:R-:W-:Y:S01]  /*0b20*/  MOV R4, RZ ;  /* 0x000000ff00047202 */ /* 0x001fe20000000f00 */
[----:B-1----:R-:W-:-:S04]  /*0b30*/  IMAD.MOV R7, RZ, RZ, -R5 ;  /* 0x000000ffff077224 */ /* 0x002fc800078e0a05 */
[----:B------:R-:W-:-:S04]  /*0b40*/  IMAD R7, R7, UR8, RZ ;  /* 0x0000000807077c24 */ /* 0x000fc8000f8e02ff */
[----:B------:R-:W-:-:S06]  /*0b50*/  IMAD.HI.U32 R5, R5, R7, R4 ;  /* 0x0000000705057227 */ /* 0x000fcc00078e0004 */
[----:B------:R-:W-:-:S04]  /*0b60*/  IMAD.HI.U32 R36, R5, R52, RZ ;  /* 0x0000003405247227 */ /* 0x000fc800078e00ff */
[----:B------:R-:W-:-:S04]  /*0b70*/  IMAD.MOV R5, RZ, RZ, -R36 ;  /* 0x000000ffff057224 */ /* 0x000fc800078e0a24 */
[----:B------:R-:W-:-:S05]  /*0b80*/  IMAD R5, R5, UR8, R52 ;  /* 0x0000000805057c24 */ /* 0x000fca000f8e0234 */
[----:B------:R-:W-:-:S13]  /*0b90*/  ISETP.GE.U32.AND P0, PT, R5, UR8, PT ;  /* 0x0000000805007c0c */ /* 0x000fda000bf06070 */
[----:B------:R-:W-:Y:S01]  /*0ba0*/  @P0 VIADD R5, R5, -UR8 ;  /* 0x8000000805050c36 */ /* 0x000fe20008000000 */
[----:B------:R-:W-:-:S04]  /*0bb0*/  @P0 IADD3 R36, R36, 0x1, RZ ;  /* 0x0000000124240810 */ /* 0x000fc80007ffe0ff */
[----:B------:R-:W-:-:S13]  /*0bc0*/  ISETP.GE.U32.AND P1, PT, R5, UR8, PT ;  /* 0x0000000805007c0c */ /* 0x000fda000bf26070 */
[----:B------:R-:W-:Y:S01]  /*0bd0*/  @P1 VIADD R36, R36, 0x1 ;  /* 0x0000000124241836 */ /* 0x000fe20000000000 */
[----:B------:R-:W-:-:S07]  /*0be0*/  @!P2 LOP3.LUT R36, RZ, UR8, RZ, 0x33, !PT ;  /* 0x00000008ff24ac12 */ /* 0x000fce000f8e33ff */
.L_x_13:
[----:B------:R-:W-:Y:S05]  /*0bf0*/  BSYNC B1 ;  /* 0x0000000000017941 */ /* 0x000fea0003800000 */
.L_x_11:
[----:B------:R-:W-:-:S04]  /*0c00*/  IADD3 R6, P0, R36, 0x1, RZ ;  /* 0x0000000124067810 */ /* 0x000fc80007f1e0ff */
[----:B------:R-:W-:-:S09]  /*0c10*/  IADD3.X R7, RZ, R37, RZ, P0, !PT ;  /* 0x00000025ff077210 */ /* 0x000fd200007fe4ff */
.L_x_10:
[----:B------:R-:W-:Y:S05]  /*0c20*/  BSYNC B0 ;  /* 0x0000000000007941 */ /* 0x000fea0003800000 */
.L_x_9:
[----:B------:R-:W-:Y:S01]  /*0c30*/  ULDC UR8, c[0x0][0x25c] ;  /* 0x0000970000087ab9 */ /* 0x000fe20000000800 */
[----:B------:R-:W-:Y:S01]  /*0c40*/  BSSY B0, `(.L_x_14) ;  /* 0x0000022000007945 */ /* 0x000fe20003800000 */
[----:B------:R-:W-:-:S04]  /*0c50*/  LOP3.LUT R4, R35, UR8, RZ, 0xfc, !PT ;  /* 0x0000000823047c12 */ /* 0x000fc8000f8efcff */
[----:B------:R-:W-:-:S13]  /*0c60*/  ISETP.NE.U32.AND P0, PT, R4, RZ, PT ;  /* 0x000000ff0400720c */ /* 0x000fda0003f05070 */
[----:B------:R-:W-:Y:S05]  /*0c70*/  @!P0 BRA `(.L_x_15) ;  /* 0x0000000000288947 */ /* 0x000fea0003800000 */
[----:B------:R-:W-:Y:S01]  /*0c80*/  ULDC.64 UR8, c[0x0][0x258] ;  /* 0x0000960000087ab9 */ /* 0x000fe20000000a00 */
[----:B------:R-:W-:Y:S01]  /*0c90*/  IMAD.MOV.U32 R52, RZ, RZ, R34 ;  /* 0x000000ffff347224 */ /* 0x000fe200078e0022 */
[----:B------:R-:W-:Y:S01]  /*0ca0*/  MOV R48, UR9 ;  /* 0x0000000900307c02 */ /* 0x000fe20008000f00 */
[----:B------:R-:W-:Y:S01]  /*0cb0*/  IMAD.U32 R50, RZ, RZ, UR8 ;  /* 0x00000008ff327e24 */ /* 0x000fe2000f8e00ff */
[----:B------:R-:W-:Y:S01]  /*0cc0*/  MOV R4, 0xcf0 ;  /* 0x00000cf000047802 */ /* 0x000fe20000000f00 */
[----:B------:R-:W-:-:S07]  /*0cd0*/  IMAD.MOV.U32 R49, RZ, RZ, R35 ;  /* 0x000000ffff317224 */ /* 0x000fce00078e0023 */
[----:B------:R-:W-:Y:S05]  /*0ce0*/  CALL.REL.NOINC `($__internal_0_$__cuda_sm20_div_s64) ;  /* 0x0000004c00cc7944 */ /* 0x000fea0003c00000 */
[----:B------:R-:W-:Y:S01]  /*0cf0*/  IMAD.MOV.U32 R28, RZ, RZ, R36 ;  /* 0x000000ffff1c7224 */ /* 0x000fe200078e0024 */
[----:B------:R-:W-:Y:S01]  /*0d00*/  MOV R29, R37 ;  /* 0x00000025001d7202 */ /* 0x000fe20000000f00 */
[----:B------:R-:W-:Y:S06]  /*0d10*/  BRA `(.L_x_16) ;  /* 0x0000000000507947 */ /* 0x000fec0003800000 */
.L_x_15:
[----:B------:R-:W-:Y:S01]  /*0d20*/  ULDC UR8, c[0x0][0x258] ;  /* 0x0000960000087ab9 */ /* 0x000fe20000000800 */
[----:B------:R-:W-:Y:S01]  /*0d30*/  HFMA2.MMA R4, -RZ, RZ, 0, 0 ;  /* 0x00000000ff047435 */ /* 0x000fe200000001ff */
[----:B------:R-:W0:Y:S01]  /*0d40*/  I2F.U32.RP R8, UR8 ;  /* 0x0000000800087d06 */ /* 0x000e220008209000 */
[----:B------:R-:W-:Y:S01]  /*0d50*/  ISETP.NE.U32.AND P2, PT, RZ, UR8, PT ;  /* 0x00000008ff007c0c */ /* 0x000fe2000bf45070 */
[----:B------:R-:W-:-:S06]  /*0d60*/  IMAD.MOV.U32 R29, RZ, RZ, RZ ;  /* 0x000000ffff1d7224 */ /* 0x000fcc00078e00ff */
[----:B0-----:R-:W0:Y:S02]  /*0d70*/  MUFU.RCP R8, R8 ;  /* 0x0000000800087308 */ /* 0x001e240000001000 */
[----:B0-----:R-:W-:-:S06]  /*0d80*/  VIADD R9, R8, 0xffffffe ;  /* 0x0ffffffe08097836 */ /* 0x001fcc0000000000 */
[----:B------:R-:W0:Y:S02]  /*0d90*/  F2I.FTZ.U32.TRUNC.NTZ R5, R9 ;  /* 0x0000000900057305 */ /* 0x000e24000021f000 */
[----:B0-----:R-:W-:-:S04]  /*0da0*/  IMAD.MOV R11, RZ, RZ, -R5 ;  /* 0x000000ffff0b7224 */ /* 0x001fc800078e0a05 */
        /* <DEDUP_REMOVED lines=11> */
.L_x_16:
[----:B------:R-:W-:Y:S05]  /*0e60*/  BSYNC B0 ;  /* 0x0000000000007941 */ /* 0x000fea0003800000 */
.L_x_14:
        /* <DEDUP_REMOVED lines=28> */
.L_x_20:
        /* <DEDUP_REMOVED lines=20> */
.L_x_21:
[----:B------:R-:W-:Y:S05]  /*1170*/  BSYNC B1 ;  /* 0x0000000000017941 */ /* 0x000fea0003800000 */
.L_x_19:
[----:B------:R-:W-:-:S04]  /*1180*/  IADD3 R8, P0, R36, 0x1, RZ ;  /* 0x0000000124087810 */ /* 0x000fc80007f1e0ff */
[----:B------:R-:W-:-:S09]  /*1190*/  IADD3.X R9, RZ, R37, RZ, P0, !PT ;  /* 0x00000025ff097210 */ /* 0x000fd200007fe4ff */
.L_x_18:
[----:B------:R-:W-:Y:S05]  /*11a0*/  BSYNC B0 ;  /* 0x0000000000007941 */ /* 0x000fea0003800000 */
.L_x_17:
        /* <DEDUP_REMOVED lines=12> */
[----:B------:R-:W-:Y:S05]  /*1270*/  BRA `(.L_x_24) ;  /* 0x0000000000507947 */ /* 0x000fea0003800000 */
.L_x_23:
[----:B------:R-:W-:Y:S01]  /*1280*/  ULDC UR8, c[0x0][0x250] ;  /* 0x0000940000087ab9 */ /* 0x000fe20000000800 */
[----:B------:R-:W-:Y:S01]  /*1290*/  IMAD.MOV.U32 R4, RZ, RZ, RZ ;  /* 0x000000ffff047224 */ /* 0x000fe200078e00ff */
[----:B------:R-:W0:Y:S01]  /*12a0*/  I2F.U32.RP R10, UR8 ;  /* 0x00000008000a7d06 */ /* 0x000e220008209000 */
[----:B------:R-:W-:Y:S01]  /*12b0*/  ISETP.NE.U32.AND P2, PT, RZ, UR8, PT ;  /* 0x00000008ff007c0c */ /* 0x000fe2000bf45070 */
[----:B------:R-:W-:-:S06]  /*12c0*/  HFMA2.MMA R37, -RZ, RZ, 0, 0 ;  /* 0x00000000ff257435 */ /* 0x000fcc00000001ff */
[----:B0-----:R-:W0:Y:S02]  /*12d0*/  MUFU.RCP R10, R10 ;  /* 0x0000000a000a7308 */ /* 0x001e240000001000 */
[----:B0-----:R-:W-:-:S06]  /*12e0*/  VIADD R11, R10, 0xffffffe ;  /* 0x0ffffffe0a0b7836 */ /* 0x001fcc0000000000 */
[----:B------:R-:W0:Y:S02]  /*12f0*/  F2I.FTZ.U32.TRUNC.NTZ R5, R11 ;  /* 0x0000000b00057305 */ /* 0x000e24000021f000 */
[----:B0-----:R-:W-:-:S05]  /*1300*/  IADD3 R13, RZ, -R5, RZ ;  /* 0x80000005ff0d7210 */ /* 0x001fca0007ffe0ff */
[----:B------:R-:W-:-:S04]  /*1310*/  IMAD R13, R13, UR8, RZ ;  /* 0x000000080d0d7c24 */ /* 0x000fc8000f8e02ff */
[----:B------:R-:W-:-:S06]  /*1320*/  IMAD.HI.U32 R13, R5, R13, R4 ;  /* 0x0000000d050d7227 */ /* 0x000fcc00078e0004 */
[----:B------:R-:W-:-:S04]  /*1330*/  IMAD.HI.U32 R36, R13, R32, RZ ;  /* 0x000000200d247227 */ /* 0x000fc800078e00ff */
[----:B------:R-:W-:-:S04]  /*1340*/  IMAD.MOV R5, RZ, RZ, -R36 ;  /* 0x000000ffff057224 */ /* 0x000fc800078e0a24 */
[----:B------:R-:W-:-:S05]  /*1350*/  IMAD R4, R5, UR8, R32 ;  /* 0x0000000805047c24 */ /* 0x000fca000f8e0220 */
[----:B------:R-:W-:-:S13]  /*1360*/  ISETP.GE.U32.AND P0, PT, R4, UR8, PT ;  /* 0x0000000804007c0c */ /* 0x000fda000bf06070 */
[----:B------:R-:W-:Y:S01]  /*1370*/  @P0 IADD3 R4, R4, -UR8, RZ ;  /* 0x8000000804040c10 */ /* 0x000fe2000fffe0ff */
[----:B------:R-:W-:-:S03]  /*1380*/  @P0 VIADD R36, R36, 0x1 ;  /* 0x0000000124240836 */ /* 0x000fc60000000000 */
[----:B------:R-:W-:-:S13]  /*1390*/  ISETP.GE.U32.AND P1, PT, R4, UR8, PT ;  /* 0x0000000804007c0c */ /* 0x000fda000bf26070 */
[----:B------:R-:W-:Y:S01]  /*13a0*/  @P1 VIADD R36, R36, 0x1 ;  /* 0x0000000124241836 */ /* 0x000fe20000000000 */
[----:B------:R-:W-:-:S07]  /*13b0*/  @!P2 LOP3.LUT R36, RZ, UR8, RZ, 0x33, !PT ;  /* 0x00000008ff24ac12 */ /* 0x000fce000f8e33ff */
.L_x_24:
[----:B------:R-:W-:Y:S05]  /*13c0*/  BSYNC B0 ;  /* 0x0000000000007941 */ /* 0x000fea0003800000 */
.L_x_22:
[----:B------:R-:W-:Y:S01]  /*13d0*/  IADD3 R5, P0, R36, 0x1, RZ ;  /* 0x0000000124057810 */ /* 0x000fe20007f1e0ff */
[----:B------:R-:W-:Y:S01]  /*13e0*/  ULDC.64 UR8, c[0x0][0x270] ;  /* 0x00009c0000087ab9 */ /* 0x000fe20000000a00 */
[----:B------:R-:W-:Y:S03]  /*13f0*/  BSSY B1, `(.L_x_25) ;  /* 0x0000473000017945 */ /* 0x000fe60003800000 */
[----:B------:R-:W-:Y:S01]  /*1400*/  IMAD.X R10, RZ, RZ, R37, P0 ;  /* 0x000000ffff0a7224 */ /* 0x000fe200000e0625 */
[----:B------:R-:W-:-:S04]  /*1410*/  ISETP.LT.U32.AND P0, PT, R5, UR8, PT ;  /* 0x0000000805007c0c */ /* 0x000fc8000bf01070 */
[----:B------:R-:W-:-:S04]  /*1420*/  ISETP.LT.AND.EX P0, PT, R10, UR9, PT, P0 ;  /* 0x000000090a007c0c */ /* 0x000fc8000bf01300 */
[----:B------:R-:W-:Y:S02]  /*1430*/  SEL R5, R5, UR8, P0 ;  /* 0x0000000805057c07 */ /* 0x000fe40008000000 */
[----:B------:R-:W-:Y:S02]  /*1440*/  SEL R10, R10, UR9, P0 ;  /* 0x000000090a0a7c07 */ /* 0x000fe40008000000 */
[----:B------:R-:W-:-:S04]  /*1450*/  ISETP.GE.U32.AND P0, PT, R8, R5, PT ;  /* 0x000000050800720c */ /* 0x000fc80003f06070 */
[----:B------:R-:W-:-:S13]  /*1460*/  ISETP.GE.AND.EX P0, PT, R9, R10, PT, P0 ;  /* 0x0000000a0900720c */ /* 0x000fda0003f06300 */
[----:B------:R-:W-:Y:S05]  /*1470*/  @P0 BRA `(.L_x_26) ;  /* 0x0000004400a80947 */ /* 0x000fea0003800000 */
[----:B------:R-:W0:Y:S01]  /*1480*/  LDC.64 R12, c[0x0][0x258] ;  /* 0x00009600ff0c7b82 */ /* 0x000e220000000a00 */
[----:B------:R-:W-:Y:S01]  /*1490*/  ULDC.64 UR8, c[0x0][0x278] ;  /* 0x00009e0000087ab9 */ /* 0x000fe20000000a00 */
[----:B------:R-:W-:Y:S01]  /*14a0*/  IADD3 R17, P0, -R28, -0x2, RZ ;  /* 0xfffffffe1c117810 */ /* 0x000fe20007f1e1ff */
[----:B------:R-:W-:Y:S01]  /*14b0*/  ULOP3.LUT UR8, URZ, UR8, URZ, 0x33, !UPT ;  /* 0x000000083f087292 */ /* 0x000fe2000f8e333f */
[-C--:B------:R-:W-:Y:S01]  /*14c0*/  IADD3 R19, P1, RZ, -R6.reuse, RZ ;  /* 0x80000006ff137210 */ /* 0x080fe20007f3e0ff */
[----:B------:R-:W-:Y:S01]  /*14d0*/  ULOP3.LUT UR9, URZ, UR9, URZ, 0x33, !UPT ;  /* 0x000000093f097292 */ /* 0x000fe2000f8e333f */
[----:B------:R-:W-:Y:S01]  /*14e0*/  IADD3.X R11, ~R29, -0x1, RZ, P0, !PT ;  /* 0xffffffff1d0b7810 */ /* 0x000fe200007fe5ff */
[----:B------:R-:W-:Y:S01]  /*14f0*/  ULDC.64 UR12, c[0x0][0x258] ;  /* 0x00009600000c7ab9 */ /* 0x000fe20000000a00 */
[----:B------:R-:W-:Y:S01]  /*1500*/  LOP3.LUT R16, RZ, R6, RZ, 0x33, !PT ;  /* 0x00000006ff107212 */ /* 0x000fe200078e33ff */
[----:B------:R-:W-:Y:S01]  /*1510*/  IMAD.X R4, RZ, RZ, ~R7, P1 ;  /* 0x000000ffff047224 */ /* 0x000fe200008e0e07 */
[----:B------:R-:W-:Y:S01]  /*1520*/  ISETP.GT.U32.AND P0, PT, R17, UR8, PT ;  /* 0x0000000811007c0c */ /* 0x000fe2000bf04070 */
[----:B------:R-:W-:-:S03]  /*1530*/  IMAD.WIDE.U32 R26, R19, UR12, R34 ;  /* 0x0000000c131a7c25 */ /* 0x000fc6000f8e0022 */
[----:B------:R-:W-:Y:S01]  /*1540*/  ISETP.GT.AND.EX P0, PT, R11, UR9, PT, P0 ;  /* 0x000000090b007c0c */ /* 0x000fe2000bf04300 */
[----:B------:R-:W-:Y:S02]  /*1550*/  IMAD R11, R7, UR12, RZ ;  /* 0x0000000c070b7c24 */ /* 0x000fe4000f8e02ff */
[----:B------:R-:W-:Y:S01]  /*1560*/  IMAD R4, R4, UR12, RZ ;  /* 0x0000000c04047c24 */ /* 0x000fe2000f8e02ff */
[----:B------:R-:W-:Y:S01]  /*1570*/  SEL R17, R17, UR8, P0 ;  /* 0x0000000811117c07 */ /* 0x000fe20008000000 */
[----:B------:R-:W-:Y:S02]  /*1580*/  IMAD R15, R6, UR13, R11 ;  /* 0x0000000d060f7c24 */ /* 0x000fe4000f8e020b */
[----:B------:R-:W-:Y:S02]  /*1590*/  IMAD R19, R19, UR13, R4 ;  /* 0x0000000d13137c24 */ /* 0x000fe4000f8e0204 */
[----:B------:R-:W-:Y:S02]  /*15a0*/  IMAD.IADD R16, R16, 0x1, -R17 ;  /* 0x0000000110107824 */ /* 0x000fe400078e0a11 */
[----:B0-----:R-:W-:-:S03]  /*15b0*/  IMAD.WIDE.U32 R12, R6, UR12, R12 ;  /* 0x0000000c060c7c25 */ /* 0x001fc6000f8e000c */
[----:B------:R-:W-:Y:S01]  /*15c0*/  LOP3.LUT R16, R16, 0x3, RZ, 0xc0, !PT ;  /* 0x0000000310107812 */ /* 0x000fe200078ec0ff */
[----:B------:R-:W-:Y:S01]  /*15d0*/  IMAD.IADD R14, R27, 0x1, R19 ;  /* 0x000000011b0e7824 */ /* 0x000fe200078e0213 */
[C---:B------:R-:W-:Y:S02]  /*15e0*/  IADD3 R11, P1, P2, R34.reuse, -UR12, -R12 ;  /* 0x8000000c220b7c10 */ /* 0x040fe4000fa3e80c */
[----:B------:R-:W-:Y:S02]  /*15f0*/  IADD3 R15, R13, R15, RZ ;  /* 0x0000000f0d0f7210 */ /* 0x000fe40007ffe0ff */
[----:B------:R-:W-:Y:S02]  /*1600*/  IADD3 R12, P0, R34, -R12, RZ ;  /* 0x8000000c220c7210 */ /* 0x000fe40007f1e0ff */
[----:B------:R-:W-:Y:S02]  /*1610*/  IADD3.X R13, R35, ~UR13, ~R15, P1, P2 ;  /* 0x8000000d230d7c10 */ /* 0x000fe40008fe4c0f */
[----:B------:R-:W-:-:S09]  /*1620*/  IADD3.X R15, ~R15, R35, RZ, P0, !PT ;  /* 0x000000230f0f7210 */ /* 0x000fd200007fe5ff */
.L_x_110:
[----:B------:R-:W-:Y:S01]  /*1630*/  IADD3 R17, P1, R28, 0x1, RZ ;  /* 0x000000011c117810 */ /* 0x000fe20007f3e0ff */
[----:B------:R-:W-:Y:S01]  /*1640*/  ULDC.64 UR8, c[0x0][0x278] ;  /* 0x00009e0000087ab9 */ /* 0x000fe20000000a00 */
[----:B------:R-:W-:Y:S02]  /*1650*/  BSSY B0, `(.L_x_27) ;  /* 0x0000447000007945 */ /* 0x000fe40003800000 */
[----:B------:R-:W-:Y:S01]  /*1660*/  ISETP.LT.U32.AND P0, PT, R17, UR8, PT ;  /* 0x0000000811007c0c */ /* 0x000fe2000bf01070 */
[----:B------:R-:W-:-:S05]  /*1670*/  IMAD.X R4, RZ, RZ, R29, P1 ;  /* 0x000000ffff047224 */ /* 0x000fca00008e061d */
[----:B------:R-:W-:-:S04]  /*1680*/  ISETP.LT.AND.EX P0, PT, R4, UR9, PT, P0 ;  /* 0x0000000904007c0c */ /* 0x000fc8000bf01300 */
[----:B------:R-:W-:Y:S02]  /*1690*/  SEL R17, R17, UR8, P0 ;  /* 0x0000000811117c07 */ /* 0x000fe40008000000 */
[----:B------:R-:W-:Y:S02]  /*16a0*/  SEL R4, R4, UR9, P0 ;  /* 0x0000000904047c07 */ /* 0x000fe40008000000 */
[----:B------:R-:W-:-:S04]  /*16b0*/  ISETP.GE.U32.AND P0, PT, R6, R17, PT ;  /* 0x000000110600720c */ /* 0x000fc80003f06070 */
[----:B------:R-:W-:-:S13]  /*16c0*/  ISETP.GE.AND.EX P0, PT, R7, R4, PT, P0 ;  /* 0x000000040700720c */ /* 0x000fda0003f06300 */
[----:B------:R-:W-:Y:S05]  /*16d0*/  @P0 BRA `(.L_x_28) ;  /* 0x0000004000f80947 */ /* 0x000fea0003800000 */
[----:B------:R-:W-:Y:S01]  /*16e0*/  IADD3 R17, P0, RZ, -R8, RZ ;  /* 0x80000008ff117210 */ /* 0x000fe20007f1e0ff */
[----:B------:R-:W-:Y:S01]  /*16f0*/  ULDC.64 UR8, c[0x0][0x250] ;  /* 0x0000940000087ab9 */ /* 0x000fe20000000a00 */
[----:B------:R-:W-:Y:S03]  /*1700*/  BSSY B2, `(.L_x_29) ;  /* 0x0000027000027945 */ /* 0x000fe60003800000 */
[----:B------:R-:W-:Y:S02]  /*1710*/  IMAD.X R4, RZ, RZ, ~R9, P0 ;  /* 0x000000ffff047224 */ /* 0x000fe400000e0e09 */
[----:B------:R-:W-:-:S04]  /*1720*/  IMAD.WIDE.U32 R24, R17, UR8, R32 ;  /* 0x0000000811187c25 */ /* 0x000fc8000f8e0020 */
[----:B------:R-:W-:Y:S01]  /*1730*/  IMAD R4, R4, UR8, RZ ;  /* 0x0000000804047c24 */ /* 0x000fe2000f8e02ff */
[----:B------:R-:W-:-:S03]  /*1740*/  ULDC UR8, c[0x0][0x264] ;  /* 0x0000990000087ab9 */ /* 0x000fc60000000800 */
[----:B------:R-:W-:-:S05]  /*1750*/  IMAD R17, R17, UR9, R4 ;  /* 0x0000000911117c24 */ /* 0x000fca000f8e0204 */
[----:B------:R-:W-:-:S04]  /*1760*/  IADD3 R17, R25, R17, RZ ;  /* 0x0000001119117210 */ /* 0x000fc80007ffe0ff */
        /* <DEDUP_REMOVED lines=9> */
[----:B------:R-:W-:Y:S05]  /*1800*/  CALL.REL.NOINC `($__internal_1_$__cuda_sm20_rem_s64) ;  /* 0x0000004800547944 */ /* 0x000fea0003c00000 */
[----:B------:R-:W-:Y:S01]  /*1810*/  IMAD.MOV.U32 R22, RZ, RZ, R38 ;  /* 0x000000ffff167224 */ /* 0x000fe200078e0026 */
[----:B------:R-:W-:Y:S01]  /*1820*/  MOV R23, R39 ;  /* 0x0000002700177202 */ /* 0x000fe20000000f00 */
[----:B------:R-:W-:Y:S06]  /*1830*/  BRA `(.L_x_31) ;  /* 0x00000000004c7947 */ /* 0x000fec0003800000 */
.L_x_30:
[----:B------:R-:W-:Y:S01]  /*1840*/  ULDC UR8, c[0x0][0x260] ;  /* 0x0000980000087ab9 */ /* 0x000fe20000000800 */
[----:B------:R-:W-:Y:S01]  /*1850*/  IMAD.MOV.U32 R23, RZ, RZ, RZ ;  /* 0x000000ffff177224 */ /* 0x000fe200078e00ff */
        /* <DEDUP_REMOVED lines=11> */
[----:B------:R-:W-:-:S05]  /*1910*/  IMAD R22, R19, UR8, R24 ;  /* 0x0000000813167c24 */ /* 0x000fca000f8e0218 */
[----:B------:R-:W-:-:S13]  /*1920*/  ISETP.GE.U32.AND P1, PT, R22, UR8, PT ;  /* 0x0000000816007c0c */ /* 0x000fda000bf26070 */
[----:B------:R-:W-:-:S05]  /*1930*/  @P1 VIADD R22, R22, -UR8 ;  /* 0x8000000816161c36 */ /* 0x000fca0008000000 */
[----:B------:R-:W-:-:S13]  /*1940*/  ISETP.GE.U32.AND P1, PT, R22, UR8, PT ;  /* 0x0000000816007c0c */ /* 0x000fda000bf26070 */
[----:B------:R-:W-:Y:S02]  /*1950*/  @P1 IADD3 R22, R22, -UR8, RZ ;  /* 0x8000000816161c10 */ /* 0x000fe4000fffe0ff */
[----:B------:R-:W-:-:S07]  /*1960*/  @!P2 LOP3.LUT R22, RZ, UR8, RZ, 0x33, !PT ;  /* 0x00000008ff16ac12 */ /* 0x000fce000f8e33ff */
.L_x_31:
[----:B------:R-:W-:Y:S05]  /*1970*/  BSYNC B2 ;  /* 0x0000000000027941 */ /* 0x000fea0003800000 */
.L_x_29:
[----:B------:R-:W-:Y:S01]  /*1980*/  ISETP.NE.U32.AND P1, PT, R16, RZ, PT ;  /* 0x000000ff1000720c */ /* 0x000fe20003f25070 */
[----:B------:R-:W-:Y:S01]  /*1990*/  BSSY B2, `(.L_x_32) ;  /* 0x00001b4000027945 */ /* 0x000fe20003800000 */
[----:B------:R-:W-:Y:S01]  /*19a0*/  IMAD.MOV.U32 R18, RZ, RZ, R6 ;  /* 0x000000ffff127224 */ /* 0x000fe200078e0006 */
[----:B------:R-:W-:Y:S02]  /*19b0*/  MOV R19, R7 ;  /* 0x0000000700137202 */ /* 0x000fe40000000f00 */
[----:B------:R-:W-:-:S13]  /*19c0*/  ISETP.NE.AND.EX P1, PT, RZ, RZ, PT, P1 ;  /* 0x000000ffff00720c */ /* 0x000fda0003f25310 */
[----:B------:R-:W-:Y:S05]  /*19d0*/  @!P1 BRA `(.L_x_33) ;  /* 0x0000001800bc9947 */ /* 0x000fea0003800000 */
[----:B------:R-:W-:Y:S01]  /*19e0*/  ISETP.NE.U32.AND P1, PT, R22, RZ, PT ;  /* 0x000000ff1600720c */ /* 0x000fe20003f25070 */
[----:B------:R-:W-:Y:S03]  /*19f0*/  BSSY B3, `(.L_x_34) ;  /* 0x0000086000037945 */ /* 0x000fe60003800000 */
[----:B------:R-:W-:-:S13]  /*1a00*/  ISETP.NE.AND.EX P1, PT, R23, RZ, PT, P1 ;  /* 0x000000ff1700720c */ /* 0x000fda0003f25310 */
[----:B------:R-:W-:Y:S05]  /*1a10*/  @P1 BRA `(.L_x_35) ;  /* 0x00000008000c1947 */ /* 0x000fea0003800000 */
        /* <DEDUP_REMOVED lines=12> */
[----:B------:R-:W-:-:S04]  /*1ae0*/  ISETP.NE.U32.AND P2, PT, R38, RZ, PT ;  /* 0x000000ff2600720c */ /* 0x000fc80003f45070 */
[----:B------:R-:W-:Y:S01]  /*1af0*/  ISETP.NE.AND.EX P2, PT, R39, RZ, PT, P2 ;  /* 0x000000ff2700720c */ /* 0x000fe20003f45320 */
[----:B------:R-:W-:-:S12]  /*1b00*/  BRA `(.L_x_38) ;  /* 0x0000000000507947 */ /* 0x000fd80003800000 */
.L_x_37:
[----:B------:R-:W-:Y:S02]  /*1b10*/  ULDC UR8, c[0x0][0x268] ;  /* 0x00009a0000087ab9 */ /* 0x000fe40000000800 */
[----:B------:R-:W0:Y:S01]  /*1b20*/  I2F.U32.RP R4, UR8 ;  /* 0x0000000800047d06 */ /* 0x000e220008209000 */
[----:B------:R-:W-:-:S07]  /*1b30*/  ISETP.NE.U32.AND P3, PT, RZ, UR8, PT ;  /* 0x00000008ff007c0c */ /* 0x000fce000bf65070 */
[----:B0-----:R-:W0:Y:S02]  /*1b40*/  MUFU.RCP R4, R4 ;  /* 0x0000000400047308 */ /* 0x001e240000001000 */
[----:B0-----:R-:W-:-:S06]  /*1b50*/  VIADD R18, R4, 0xffffffe ;  /* 0x0ffffffe04127836 */ /* 0x001fcc0000000000 */
[----:B------:R0:W1:Y:S02]  /*1b60*/  F2I.FTZ.U32.TRUNC.NTZ R19, R18 ;  /* 0x0000001200137305 */ /* 0x000064000021f000 */
[----:B0-----:R-:W-:Y:S01]  /*1b70*/  IMAD.MOV.U32 R18, RZ, RZ, RZ ;  /* 0x000000ffff127224 */ /* 0x001fe200078e00ff */
[----:B-1----:R-:W-:-:S05]  /*1b80*/  IADD3 R21, RZ, -R19, RZ ;  /* 0x80000013ff157210 */ /* 0x002fca0007ffe0ff */
[----:B------:R-:W-:-:S04]  /*1b90*/  IMAD R21, R21, UR8, RZ ;  /* 0x0000000815157c24 */ /* 0x000fc8000f8e02ff */
[----:B------:R-:W-:-:S06]  /*1ba0*/  IMAD.HI.U32 R19, R19, R21, R18 ;  /* 0x0000001513137227 */ /* 0x000fcc00078e0012 */
[----:B------:R-:W-:-:S04]  /*1bb0*/  IMAD.HI.U32 R19, R19, R26, RZ ;  /* 0x0000001a13137227 */ /* 0x000fc800078e00ff */
[----:B------:R-:W-:-:S04]  /*1bc0*/  IMAD.MOV R19, RZ, RZ, -R19 ;  /* 0x000000ffff137224 */ /* 0x000fc800078e0a13 */
[----:B------:R-:W-:-:S05]  /*1bd0*/  IMAD R19, R19, UR8, R26 ;  /* 0x0000000813137c24 */ /* 0x000fca000f8e021a */
[----:B------:R-:W-:-:S13]  /*1be0*/  ISETP.GE.U32.AND P2, PT, R19, UR8, PT ;  /* 0x0000000813007c0c */ /* 0x000fda000bf46070 */
[----:B------:R-:W-:-:S04]  /*1bf0*/  @P2 IADD3 R19, R19, -UR8, RZ ;  /* 0x8000000813132c10 */ /* 0x000fc8000fffe0ff */
[----:B------:R-:W-:-:S13]  /*1c00*/  ISETP.GE.U32.AND P2, PT, R19, UR8, PT ;  /* 0x0000000813007c0c */ /* 0x000fda000bf46070 */
[----:B------:R-:W-:Y:S01]  /*1c10*/  @P2 VIADD R19, R19, -UR8 ;  /* 0x8000000813132c36 */ /* 0x000fe20008000000 */
[----:B------:R-:W-:-:S04]  /*1c20*/  @!P3 LOP3.LUT R19, RZ, UR8, RZ, 0x33, !PT ;  /* 0x00000008ff13bc12 */ /* 0x000fc8000f8e33ff */
[----:B------:R-:W-:-:S04]  /*1c30*/  ISETP.NE.U32.AND P2, PT, R19, RZ, PT ;  /* 0x000000ff1300720c */ /* 0x000fc80003f45070 */
[----:B------:R-:W-:-:S13]  /*1c40*/  ISETP.NE.AND.EX P2, PT, RZ, RZ, PT, P2 ;  /* 0x000000ffff00720c */ /* 0x000fda0003f45320 */
.L_x_38:
[----:B------:R-:W-:Y:S05]  /*1c50*/  BSYNC B4 ;  /* 0x0000000000047941 */ /* 0x000fea0003800000 */
.L_x_36:
[----:B------:R-:W-:Y:S05]  /*1c60*/  @P2 BRA `(.L_x_35) ;  /* 0x0000000400782947 */ /* 0x000fea0003800000 */
[----:B------:R-:W-:Y:S04]  /*1c70*/  BSSY B4, `(.L_x_39) ;  /* 0x0000020000047945 */ /* 0x000fe80003800000 */
        /* <DEDUP_REMOVED lines=8> */
[----:B------:R-:W-:Y:S01]  /*1d00*/  MOV R18, R36 ;  /* 0x0000002400127202 */ /* 0x000fe20000000f00 */
[----:B------:R-:W-:Y:S01]  /*1d10*/  IMAD.MOV.U32 R19, RZ, RZ, R37 ;  /* 0x000000ffff137224 */ /* 0x000fe200078e0025 */
[----:B------:R-:W-:Y:S06]  /*1d20*/  BRA `(.L_x_41) ;  /* 0x0000000000507947 */ /* 0x000fec0003800000 */
.L_x_40:
        /* <DEDUP_REMOVED lines=16> */
[----:B------:R-:W-:Y:S01]  /*1e30*/  ISETP.GE.U32.AND P3, PT, R19, UR8, PT ;  /* 0x0000000813007c0c */ /* 0x000fe2000bf66070 */
[----:B------:R-:W-:-:S12]  /*1e40*/  HFMA2.MMA R19, -RZ, RZ, 0, 0 ;  /* 0x00000000ff137435 */ /* 0x000fd800000001ff */
[----:B------:R-:W-:Y:S01]  /*1e50*/  @P3 VIADD R18, R18, 0x1 ;  /* 0x0000000112123836 */ /* 0x000fe20000000000 */
[----:B------:R-:W-:-:S07]  /*1e60*/  @!P4 LOP3.LUT R18, RZ, UR8, RZ, 0x33, !PT ;  /* 0x00000008ff12cc12 */ /* 0x000fce000f8e33ff */
.L_x_41:
[----:B------:R-:W-:Y:S05]  /*1e70*/  BSYNC B4 ;  /* 0x0000000000047941 */ /* 0x000fea0003800000 */
.L_x_39:
        /* <DEDUP_REMOVED lines=10> */
.L_x_43:
        /* <DEDUP_REMOVED lines=10> */
[----:B------:R-:W-:Y:S01]  /*1fc0*/  IMAD.HI.U32 R36, R37, R26, RZ ;  /* 0x0000001a25247227 */ /* 0x000fe200078e00ff */
[----:B------:R-:W-:-:S03]  /*1fd0*/  MOV R37, RZ ;  /* 0x000000ff00257202 */ /* 0x000fc60000000f00 */
        /* <DEDUP_REMOVED lines=8> */
.L_x_44:
[----:B------:R-:W-:Y:S05]  /*2060*/  BSYNC B4 ;  /* 0x0000000000047941 */ /* 0x000fea0003800000 */
.L_x_42:
[----:B------:R-:W-:Y:S01]  /*2070*/  ULDC.64 UR8, c[0x0][0x230] ;  /* 0x00008c0000087ab9 */ /* 0x000fe20000000a00 */
[----:B------:R-:W-:Y:S02]  /*2080*/  IMAD.MOV.U32 R20, RZ, RZ, R36 ;  /* 0x000000ffff147224 */ /* 0x000fe400078e0024 */
[----:B------:R-:W-:Y:S02]  /*2090*/  IMAD R21, R31, UR8, RZ ;  /* 0x000000081f157c24 */ /* 0x000fe4000f8e02ff */
[----:B------:R-:W-:-:S04]  /*20a0*/  IMAD.WIDE.U32 R18, R30, UR8, R18 ;  /* 0x000000081e127c25 */ /* 0x000fc8000f8e0012 */
[----:B------:R-:W-:Y:S01]  /*20b0*/  IMAD R21, R30, UR9, R21 ;  /* 0x000000091e157c24 */ /* 0x000fe2000f8e0215 */
[----:B------:R-:W-:-:S03]  /*20c0*/  ULDC.64 UR8, c[0x0][0x238] ;  /* 0x00008e0000087ab9 */ /* 0x000fc60000000a00 */
[----:B------:R-:W-:Y:S01]  /*20d0*/  IMAD.IADD R4, R19, 0x1, R21 ;  /* 0x0000000113047824 */ /* 0x000fe200078e0215 */
[----:B------:R-:W-:-:S03]  /*20e0*/  MOV R21, R37 ;  /* 0x0000002500157202 */ /* 0x000fc60000000f00 */
[----:B------:R-:W-:Y:S02]  /*20f0*/  IMAD R19, R4, UR8, RZ ;  /* 0x0000000804137c24 */ /* 0x000fe4000f8e02ff */
[----:B------:R-:W-:-:S04]  /*2100*/  IMAD.WIDE.U32 R20, R18, UR8, R20 ;  /* 0x0000000812147c25 */ /* 0x000fc8000f8e0014 */
[----:B------:R-:W-:Y:S01]  /*2110*/  IMAD R19, R18, UR9, R19 ;  /* 0x0000000912137c24 */ /* 0x000fe2000f8e0213 */
[----:B------:R-:W-:-:S03]  /*2120*/  ULDC.64 UR8, c[0x0][0x270] ;  /* 0x00009c0000087ab9 */ /* 0x000fc60000000a00 */
[----:B------:R-:W-:Y:S02]  /*2130*/  IMAD.IADD R4, R21, 0x1, R19 ;  /* 0x0000000115047824 */ /* 0x000fe400078e0213 */
[----:B------:R-:W-:-:S04]  /*2140*/  IMAD.WIDE.U32 R18, R20, UR8, R8 ;  /* 0x0000000814127c25 */ /* 0x000fc8000f8e0008 */
[----:B------:R-:W-:-:S04]  /*2150*/  IMAD R21, R4, UR8, RZ ;  /* 0x0000000804157c24 */ /* 0x000fc8000f8e02ff */
[----:B------:R-:W-:Y:S01]  /*2160*/  IMAD R21, R20, UR9, R21 ;  /* 0x0000000914157c24 */ /* 0x000fe2000f8e0215 */
[----:B------:R-:W-:-:S03]  /*2170*/  ULDC.64 UR8, c[0x0][0x278] ;  /* 0x00009e0000087ab9 */ /* 0x000fc60000000a00 */
[----:B------:R-:W-:Y:S02]  /*2180*/  IMAD.IADD R4, R19, 0x1, R21 ;  /* 0x0000000113047824 */ /* 0x000fe400078e0215 */
[----:B------:R-:W-:-:S04]  /*2190*/  IMAD.WIDE.U32 R20, R18, UR8, R6 ;  /* 0x0000000812147c25 */ /* 0x000fc8000f8e0006 */
[----:B------:R-:W-:-:S04]  /*21a0*/  IMAD R19, R4, UR8, RZ ;  /* 0x0000000804137c24 */ /* 0x000fc8000f8e02ff */
[----:B------:R-:W-:Y:S01]  /*21b0*/  IMAD R19, R18, UR9, R19 ;  /* 0x0000000912137c24 */ /* 0x000fe2000f8e0213 */
[----:B------:R-:W-:Y:S02]  /*21c0*/  ULDC.64 UR8, c[0x0][0x218] ;  /* 0x0000860000087ab9 */ /* 0x000fe40000000a00 */
[----:B------:R-:W-:Y:S02]  /*21d0*/  LEA R18, P1, R20, UR8, 0x1 ;  /* 0x0000000814127c11 */ /* 0x000fe4000f8208ff */
[----:B------:R-:W-:-:S04]  /*21e0*/  IADD3 R19, R21, R19, RZ ;  /* 0x0000001315137210 */ /* 0x000fc80007ffe0ff */
[----:B------:R-:W-:-:S05]  /*21f0*/  LEA.HI.X R19, R20, UR9, R19, 0x1, P1 ;  /* 0x0000000914137c11 */ /* 0x000fca00088f0c13 */
[----:B------:R-:W2:Y:S01]  /*2200*/  LDG.E.U16 R18, desc[UR10][R18.64] ;  /* 0x0000000a12127981 */ /* 0x000ea2000c1e1500 */
[----:B------:R-:W-:Y:S02]  /*2210*/  IMAD.U32 R2, R2, 0x10000, RZ ;  /* 0x0001000002027824 */ /* 0x000fe400078e00ff */
[----:B--2---:R-:W-:-:S04]  /*2220*/  IMAD.U32 R21, R18, 0x10000, RZ ;  /* 0x0001000012157824 */ /* 0x004fc800078e00ff */
[----:B------:R-:W-:-:S05]  /*2230*/  FADD.FTZ R2, R2, R21 ;  /* 0x0000001502027221 */ /* 0x000fca0000010000 */
[----:B------:R-:W-:-:S07]  /*2240*/  F2FP.BF16.F32.PACK_AB R2, RZ, R2 ;  /* 0x00000002ff02723e */ /* 0x000fce00000010ff */
.L_x_35:
[----:B------:R-:W-:Y:S05]  /*2250*/  BSYNC B3 ;  /* 0x0000000000037941 */ /* 0x000fea0003800000 */
.L_x_34:
[----:B------:R-:W-:Y:S02]  /*2260*/  ISETP.NE.U32.AND P1, PT, R16, 0x1, PT ;  /* 0x000000011000780c */ /* 0x000fe40003f25070 */
[----:B------:R-:W-:Y:S02]  /*2270*/  IADD3 R18, P2, R6, 0x1, RZ ;  /* 0x0000000106127810 */ /* 0x000fe40007f5e0ff */
[----:B------:R-:W-:Y:S02]  /*2280*/  ISETP.NE.AND.EX P1, PT, RZ, RZ, PT, P1 ;  /* 0x000000ffff00720c */ /* 0x000fe40003f25310 */
[----:B------:R-:W-:-:S11]  /*2290*/  IADD3.X R19, RZ, R7, RZ, P2, !PT ;  /* 0x00000007ff137210 */ /* 0x000fd600017fe4ff */
        /* <DEDUP_REMOVED lines=20> */
.L_x_48:
        /* <DEDUP_REMOVED lines=20> */
.L_x_49:
[----:B------:R-:W-:Y:S05]  /*2520*/  BSYNC B4 ;  /* 0x0000000000047941 */ /* 0x000fea0003800000 */
.L_x_47:
        /* <DEDUP_REMOVED lines=13> */
.L_x_51:
        /* <DEDUP_REMOVED lines=20> */
.L_x_52:
[----:B------:R-:W-:Y:S05]  /*2740*/  BSYNC B4 ;  /* 0x0000000000047941 */ /* 0x000fea0003800000 */
.L_x_50:
        /* <DEDUP_REMOVED lines=10> */
.L_x_54:
        /* <DEDUP_REMOVED lines=20> */
.L_x_55:
[----:B------:R-:W-:Y:S05]  /*2930*/  BSYNC B4 ;  /* 0x0000000000047941 */ /* 0x000fea0003800000 */
.L_x_53:
[----:B------:R-:W-:Y:S01]  /*2940*/  ULDC.64 UR8, c[0x0][0x230] ;  /* 0x00008c0000087ab9 */ /* 0x000fe20000000a00 */
[----:B------:R-:W-:Y:S02]  /*2950*/  IMAD.MOV.U32 R20, RZ, RZ, R18 ;  /* 0x000000ffff147224 */ /* 0x000fe400078e0012 */
[----:B------:R-:W-:Y:S02]  /*2960*/  IMAD R39, R31, UR8, RZ ;  /* 0x000000081f277c24 */ /* 0x000fe4000f8e02ff */
[----:B------:R-:W-:Y:S02]  /*2970*/  IMAD.MOV.U32 R21, RZ, RZ, R19 ;  /* 0x000000ffff157224 */ /* 0x000fe400078e0013 */
[C---:B------:R-:W-:Y:S02]  /*2980*/  IMAD R39, R30.reuse, UR9, R39 ;  /* 0x000000091e277c24 */ /* 0x040fe4000f8e0227 */
[----:B------:R-:W-:Y:S01]  /*2990*/  IMAD.WIDE.U32 R20, R30, UR8, R20 ;  /* 0x000000081e147c25 */ /* 0x000fe2000f8e0014 */
[----:B------:R-:W-:-:S03]  /*29a0*/  ULDC.64 UR8, c[0x0][0x238] ;  /* 0x00008e0000087ab9 */ /* 0x000fc60000000a00 */
[----:B------:R-:W-:Y:S01]  /*29b0*/  IMAD.MOV.U32 R18, RZ, RZ, R36 ;  /* 0x000000ffff127224 */ /* 0x000fe200078e0024 */
[----:B------:R-:W-:Y:S01]  /*29c0*/  IADD3 R4, R39, R21, RZ ;  /* 0x0000001527047210 */ /* 0x000fe20007ffe0ff */
[----:B------:R-:W-:-:S04]  /*29d0*/  IMAD.MOV.U32 R19, RZ, RZ, R37 ;  /* 0x000000ffff137224 */ /* 0x000fc800078e0025 */
[----:B------:R-:W-:Y:S02]  /*29e0*/  IMAD R21, R4, UR8, RZ ;  /* 0x0000000804157c24 */ /* 0x000fe4000f8e02ff */
[----:B------:R-:W-:-:S04]  /*29f0*/  IMAD.WIDE.U32 R18, R20, UR8, R18 ;  /* 0x0000000814127c25 */ /* 0x000fc8000f8e0012 */
[----:B------:R-:W-:Y:S01]  /*2a00*/  IMAD R21, R20, UR9, R21 ;  /* 0x0000000914157c24 */ /* 0x000fe2000f8e0215 */
[----:B------:R-:W-:-:S04]  /*2a10*/  ULDC.64 UR8, c[0x0][0x270] ;  /* 0x00009c0000087ab9 */ /* 0x000fc80000000a00 */
[----:B------:R-:W-:Y:S01]  /*2a20*/  IADD3 R4, R19, R21, RZ ;  /* 0x0000001513047210 */ /* 0x000fe20007ffe0ff */
[----:B------:R-:W-:-:S04]  /*2a30*/  IMAD.WIDE.U32 R20, R18, UR8, R8 ;  /* 0x0000000812147c25 */ /* 0x000fc8000f8e0008 */
[----:B------:R-:W-:-:S04]  /*2a40*/  IMAD R19, R4, UR8, RZ ;  /* 0x0000000804137c24 */ /* 0x000fc8000f8e02ff */
[----:B------:R-:W-:Y:S01]  /*2a50*/  IMAD R19, R18, UR9, R19 ;  /* 0x0000000912137c24 */ /* 0x000fe2000f8e0213 */
[----:B------:R-:W-:Y:S01]  /*2a60*/  IADD3 R18, P1, R6, 0x1, RZ ;  /* 0x0000000106127810 */ /* 0x000fe20007f3e0ff */
[----:B------:R-:W-:Y:S02]  /*2a70*/  ULDC.64 UR8, c[0x0][0x278] ;  /* 0x00009e0000087ab9 */ /* 0x000fe40000000a00 */
[----:B------:R-:W-:Y:S02]  /*2a80*/  IMAD.IADD R4, R21, 0x1, R19 ;  /* 0x0000000115047824 */ /* 0x000fe400078e0213 */
[----:B------:R-:W-:Y:S02]  /*2a90*/  IMAD.X R19, RZ, RZ, R7, P1 ;  /* 0x000000ffff137224 */ /* 0x000fe400008e0607 */
[----:B------:R-:W-:Y:S02]  /*2aa0*/  IMAD R21, R4, UR8, RZ ;  /* 0x0000000804157c24 */ /* 0x000fe4000f8e02ff */
[----:B------:R-:W-:-:S04]  /*2ab0*/  IMAD.WIDE.U32 R18, R20, UR8, R18 ;  /* 0x0000000814127c25 */ /* 0x000fc8000f8e0012 */
        /* <DEDUP_REMOVED lines=10> */
.L_x_46:
[----:B------:R-:W-:Y:S05]  /*2b60*/  BSYNC B3 ;  /* 0x0000000000037941 */ /* 0x000fea0003800000 */
.L_x_45:
[----:B------:R-:W-:Y:S02]  /*2b70*/  ISETP.NE.U32.AND P2, PT, R16, 0x2, PT ;  /* 0x000000021000780c */ /* 0x000fe40003f45070 */
[----:B------:R-:W-:Y:S02]  /*2b80*/  ISETP.NE.U32.AND P1, PT, R22, RZ, PT ;  /* 0x000000ff1600720c */ /* 0x000fe40003f25070 */
[----:B------:R-:W-:Y:S02]  /*2b90*/  ISETP.NE.AND.EX P2, PT, RZ, RZ, PT, P2 ;  /* 0x000000ffff00720c */ /* 0x000fe40003f45320 */
[C---:B------:R-:W-:Y:S02]  /*2ba0*/  IADD3 R18, P4, R6.reuse, 0x2, RZ ;  /* 0x0000000206127810 */ /* 0x040fe40007f9e0ff */
[----:B------:R-:W-:Y:S02]  /*2bb0*/  ISETP.NE.OR.EX P1, PT, R23, RZ, !P2, P1 ;  /* 0x000000ff1700720c */ /* 0x000fe40005725710 */
[----:B------:R-:W-:Y:S01]  /*2bc0*/  IADD3 R21, P3, R6, 0x3, RZ ;  /* 0x0000000306157810 */ /* 0x000fe20007f7e0ff */
[----:B------:R-:W-:-:S03]  /*2bd0*/  IMAD.X R19, RZ, RZ, R7, P4 ;  /* 0x000000ffff137224 */ /* 0x000fc600020e0607 */
[----:B------:R-:W-:Y:S02]  /*2be0*/  IADD3.X R4, RZ, R7, RZ, P3, !PT ;  /* 0x00000007ff047210 */ /* 0x000fe40001ffe4ff */
[----:B------:R-:W-:Y:S02]  /*2bf0*/  SEL R18, R18, R21, !P2 ;  /* 0x0000001512127207 */ /* 0x000fe40005000000 */
[----:B------:R-:W-:-:S03]  /*2c00*/  SEL R19, R19, R4, !P2 ;  /* 0x0000000413137207 */ /* 0x000fc60005000000 */
        /* <DEDUP_REMOVED lines=16> */
.L_x_57:
[----:B------:R-:W-:Y:S02]  /*2d10*/  ULDC UR8, c[0x0][0x268] ;  /* 0x00009a0000087ab9 */ /* 0x000fe40000000800 */
        /* <DEDUP_REMOVED lines=13> */
[----:B------:R-:W-:-:S05]  /*2df0*/  @P2 VIADD R4, R4, -UR8 ;  /* 0x8000000804042c36 */ /* 0x000fca0008000000 */
[----:B------:R-:W-:-:S13]  /*2e00*/  ISETP.GE.U32.AND P2, PT, R4, UR8, PT ;  /* 0x0000000804007c0c */ /* 0x000fda000bf46070 */
[----:B------:R-:W-:Y:S01]  /*2e10*/  @P2 VIADD R4, R4, -UR8 ;  /* 0x8000000804042c36 */ /* 0x000fe20008000000 */
[----:B------:R-:W-:-:S04]  /*2e20*/  @!P3 LOP3.LUT R4, RZ, UR8, RZ, 0x33, !PT ;  /* 0x00000008ff04bc12 */ /* 0x000fc8000f8e33ff */
[----:B------:R-:W-:-:S04]  /*2e30*/  ISETP.NE.U32.AND P2, PT, R4, RZ, PT ;  /* 0x000000ff0400720c */ /* 0x000fc80003f45070 */
[----:B------:R-:W-:-:S13]  /*2e40*/  ISETP.NE.AND.EX P2, PT, RZ, RZ, PT, P2 ;  /* 0x000000ffff00720c */ /* 0x000fda0003f45320 */
.L_x_58:
[----:B------:R-:W-:Y:S05]  /*2e50*/  BSYNC B3 ;  /* 0x0000000000037941 */ /* 0x000fea0003800000 */
.L_x_56:
[----:B------:R-:W-:-:S04]  /*2e60*/  IADD3 R18, P3, R6, 0x3, RZ ;  /* 0x0000000306127810 */ /* 0x000fc80007f7e0ff */
[----:B------:R-:W-:Y:S01]  /*2e70*/  IADD3.X R19, RZ, R7, RZ, P3, !PT ;  /* 0x00000007ff137210 */ /* 0x000fe20001ffe4ff */
[----:B------:R-:W-:Y:S08]  /*2e80*/  @P2 BRA `(.L_x_33) ;  /* 0x0000000400902947 */ /* 0x000ff00003800000 */
        /* <DEDUP_REMOVED lines=12> */
.L_x_60:
        /* <DEDUP_REMOVED lines=14> */
[----:B------:R-:W-:Y:S01]  /*3030*/  @P2 VIADD R19, R19, -UR8 ;  /* 0x8000000813132c36 */ /* 0x000fe20008000000 */
[----:B------:R-:W-:-:S04]  /*3040*/  @P2 IADD3 R18, R18, 0x1, RZ ;  /* 0x0000000112122810 */ /* 0x000fc80007ffe0ff */
[----:B------:R-:W-:Y:S01]  /*3050*/  ISETP.GE.U32.AND P3, PT, R19, UR8, PT ;  /* 0x0000000813007c0c */ /* 0x000fe2000bf66070 */
[----:B------:R-:W-:-:S12]  /*3060*/  IMAD.MOV.U32 R19, RZ, RZ, RZ ;  /* 0x000000ffff137224 */ /* 0x000fd800078e00ff */
[----:B------:R-:W-:Y:S01]  /*3070*/  @P3 VIADD R18, R18, 0x1 ;  /* 0x0000000112123836 */ /* 0x000fe20000000000 */
[----:B------:R-:W-:-:S07]  /*3080*/  @!P4 LOP3.LUT R18, RZ, UR8, RZ, 0x33, !PT ;  /* 0x00000008ff12cc12 */ /* 0x000fce000f8e33ff */
.L_x_61:
[----:B------:R-:W-:Y:S05]  /*3090*/  BSYNC B3 ;  /* 0x0000000000037941 */ /* 0x000fea0003800000 */
.L_x_59:
[----:B------:R-:W-:Y:S04]  /*30a0*/  BSSY B3, `(.L_x_62) ;  /* 0x000001e000037945 */ /* 0x000fe80003800000 */
[----:B------:R-:W-:Y:S05]  /*30b0*/  @!P1 BRA `(.L_x_63) ;  /* 0x0000000000209947 */ /* 0x000fea0003800000 */
[----:B------:R-:W-:Y:S01]  /*30c0*/  ULDC.64 UR8, c[0x0][0x268] ;  /* 0x00009a0000087ab9 */ /* 0x000fe20000000a00 */
[----:B------:R-:W-:Y:S01]  /*30d0*/  MOV R52, R11 ;  /* 0x0000000b00347202 */ /* 0x000fe20000000f00 */
[----:B------:R-:W-:Y:S01]  /*30e0*/  IMAD.U32 R50, RZ, RZ, UR8 ;  /* 0x00000008ff327e24 */ /* 0x000fe2000f8e00ff */
[----:B------:R-:W-:Y:S01]  /*30f0*/  MOV R49, R13 ;  /* 0x0000000d00317202 */ /* 0x000fe20000000f00 */
[----:B------:R-:W-:Y:S01]  /*3100*/  IMAD.U32 R48, RZ, RZ, UR9 ;  /* 0x00000009ff307e24 */ /* 0x000fe2000f8e00ff */
[----:B------:R-:W-:-:S07]  /*3110*/  MOV R4, 0x3130 ;  /* 0x0000313000047802 */ /* 0x000fce0000000f00 */
[----:B------:R-:W-:Y:S05]  /*3120*/  CALL.REL.NOINC `($__internal_0_$__cuda_sm20_div_s64) ;  /* 0x0000002800bc7944 */ /* 0x000fea0003c00000 */
[----:B------:R-:W-:Y:S05]  /*3130*/  BRA `(.L_x_64) ;  /* 0x0000000000507947 */ /* 0x000fea0003800000 */
.L_x_63:
        /* <DEDUP_REMOVED lines=9> */
[----:B------:R-:W-:-:S04]  /*31d0*/  IMAD.HI.U32 R36, R21, R37, R20 ;  /* 0x0000002515247227 */ /* 0x000fc800078e0014 */
[----:B------:R-:W-:Y:S02]  /*31e0*/  IMAD.MOV.U32 R37, RZ, RZ, RZ ;  /* 0x000000ffff257224 */ /* 0x000fe400078e00ff */
        /* <DEDUP_REMOVED lines=9> */
.L_x_64:
[----:B------:R-:W-:Y:S05]  /*3280*/  BSYNC B3 ;  /* 0x0000000000037941 */ /* 0x000fea0003800000 */
.L_x_62:
[----:B------:R-:W-:Y:S01]  /*3290*/  ULDC.64 UR8, c[0x0][0x230] ;  /* 0x00008c0000087ab9 */ /* 0x000fe20000000a00 */
[----:B------:R-:W-:Y:S01]  /*32a0*/  MOV R20, R18 ;  /* 0x0000001200147202 */ /* 0x000fe20000000f00 */
[----:B------:R-:W-:Y:S01]  /*32b0*/  IMAD R39, R31, UR8, RZ ;  /* 0x000000081f277c24 */ /* 0x000fe2000f8e02ff */
[----:B------:R-:W-:Y:S01]  /*32c0*/  MOV R18, R36 ;  /* 0x0000002400127202 */ /* 0x000fe20000000f00 */
[----:B------:R-:W-:Y:S02]  /*32d0*/  IMAD.MOV.U32 R21, RZ, RZ, R19 ;  /* 0x000000ffff157224 */ /* 0x000fe400078e0013 */
[C---:B------:R-:W-:Y:S02]  /*32e0*/  IMAD R39, R30.reuse, UR9, R39 ;  /* 0x000000091e277c24 */ /* 0x040fe4000f8e0227 */
[----:B------:R-:W-:Y:S01]  /*32f0*/  IMAD.WIDE.U32 R20, R30, UR8, R20 ;  /* 0x000000081e147c25 */ /* 0x000fe2000f8e0014 */
[----:B------:R-:W-:-:S03]  /*3300*/  ULDC.64 UR8, c[0x0][0x238] ;  /* 0x00008e0000087ab9 */ /* 0x000fc60000000a00 */
[----:B------:R-:W-:Y:S02]  /*3310*/  IMAD.IADD R4, R39, 0x1, R21 ;  /* 0x0000000127047824 */ /* 0x000fe400078e0215 */
[----:B------:R-:W-:Y:S02]  /*3320*/  IMAD.MOV.U32 R19, RZ, RZ, R37 ;  /* 0x000000ffff137224 */ /* 0x000fe400078e0025 */
        /* <DEDUP_REMOVED lines=8> */
[----:B------:R-:W-:Y:S01]  /*33b0*/  IADD3 R18, P1, R6, 0x2, RZ ;  /* 0x0000000206127810 */ /* 0x000fe20007f3e0ff */
[----:B------:R-:W-:-:S03]  /*33c0*/  ULDC.64 UR8, c[0x0][0x278] ;  /* 0x00009e0000087ab9 */ /* 0x000fc60000000a00 */
[----:B------:R-:W-:Y:S01]  /*33d0*/  IADD3 R4, R21, R19, RZ ;  /* 0x0000001315047210 */ /* 0x000fe20007ffe0ff */
[----:B------:R-:W-:-:S04]  /*33e0*/  IMAD.X R19, RZ, RZ, R7, P1 ;  /* 0x000000ffff137224 */ /* 0x000fc800008e0607 */
[----:B------:R-:W-:Y:S02]  /*33f0*/  IMAD R21, R4, UR8, RZ ;  /* 0x0000000804157c24 */ /* 0x000fe4000f8e02ff */
[----:B------:R-:W-:-:S04]  /*3400*/  IMAD.WIDE.U32 R18, R20, UR8, R18 ;  /* 0x0000000814127c25 */ /* 0x000fc8000f8e0012 */
[----:B------:R-:W-:Y:S01]  /*3410*/  IMAD R21, R20, UR9, R21 ;  /* 0x0000000914157c24 */ /* 0x000fe2000f8e0215 */
[----:B------:R-:W-:Y:S02]  /*3420*/  ULDC.64 UR8, c[0x0][0x218] ;  /* 0x0000860000087ab9 */ /* 0x000fe40000000a00 */
[----:B------:R-:W-:Y:S01]  /*3430*/  LEA R20, P1, R18, UR8, 0x1 ;  /* 0x0000000812147c11 */ /* 0x000fe2000f8208ff */
[----:B------:R-:W-:-:S05]  /*3440*/  IMAD.IADD R19, R19, 0x1, R21 ;  /* 0x0000000113137824 */ /* 0x000fca00078e0215 */
[----:B------:R-:W-:-:S05]  /*3450*/  LEA.HI.X R21, R18, UR9, R19, 0x1, P1 ;  /* 0x0000000912157c11 */ /* 0x000fca00088f0c13 */
[----:B------:R-:W2:Y:S01]  /*3460*/  LDG.E.U16 R20, desc[UR10][R20.64] ;  /* 0x0000000a14147981 */ /* 0x000ea2000c1e1500 */
[----:B------:R-:W-:Y:S02]  /*3470*/  SHF.L.U32 R19, R2, 0x10, RZ ;  /* 0x0000001002137819 */ /* 0x000fe400000006ff */
[----:B------:R-:W-:Y:S01]  /*3480*/  IADD3 R18, P1, R6, 0x3, RZ ;  /* 0x0000000306127810 */ /* 0x000fe20007f3e0ff */
[----:B--2---:R-:W-:-:S04]  /*3490*/  IMAD.U32 R2, R20, 0x10000, RZ ;  /* 0x0001000014027824 */ /* 0x004fc800078e00ff */
[----:B------:R-:W-:Y:S01]  /*34a0*/  FADD.FTZ R2, R19, R2 ;  /* 0x0000000213027221 */ /* 0x000fe20000010000 */
[----:B------:R-:W-:-:S04]  /*34b0*/  IMAD.X R19, RZ, RZ, R7, P1 ;  /* 0x000000ffff137224 */ /* 0x000fc800008e0607 */
[----:B------:R-:W-:-:S07]  /*34c0*/  F2FP.BF16.F32.PACK_AB R2, RZ, R2 ;  /* 0x00000002ff02723e */ /* 0x000fce00000010ff */
.L_x_33:
[----:B------:R-:W-:Y:S05]  /*34d0*/  BSYNC B2 ;  /* 0x0000000000027941 */ /* 0x000fea0003800000 */
.L_x_32:
[----:B------:R-:W-:Y:S01]  /*34e0*/  ULDC.64 UR8, c[0x0][0x278] ;  /* 0x00009e0000087ab9 */ /* 0x000fe20000000a00 */
[----:B------:R-:W-:Y:S01]  /*34f0*/  IADD3 R4, P1, -R28, -0x2, RZ ;  /* 0xfffffffe1c047810 */ /* 0x000fe20007f3e1ff */
[----:B------:R-:W-:Y:S02]  /*3500*/  ULOP3.LUT UR8, URZ, UR8, URZ, 0x33, !UPT ;  /* 0x000000083f087292 */ /* 0x000fe4000f8e333f */
[----:B------:R-:W-:Y:S01]  /*3510*/  ULOP3.LUT UR9, URZ, UR9, URZ, 0x33, !UPT ;  /* 0x000000093f097292 */ /* 0x000fe2000f8e333f */
[----:B------:R-:W-:-:S03]  /*3520*/  IADD3.X R20, ~R29, -0x1, RZ, P1, !PT ;  /* 0xffffffff1d147810 */ /* 0x000fc60000ffe5ff */
[----:B------:R-:W-:-:S04]  /*3530*/  ISETP.GT.U32.AND P1, PT, R4, UR8, PT ;  /* 0x0000000804007c0c */ /* 0x000fc8000bf24070 */
[----:B------:R-:W-:-:S04]  /*3540*/  ISETP.GT.AND.EX P1, PT, R20, UR9, PT, P1 ;  /* 0x0000000914007c0c */ /* 0x000fc8000bf24310 */
[----:B------:R-:W-:Y:S02]  /*3550*/  SEL R21, R4, UR8, P1 ;  /* 0x0000000804157c07 */ /* 0x000fe40008800000 */
[----:B------:R-:W-:Y:S02]  /*3560*/  SEL R20, R20, UR9, P1 ;  /* 0x0000000914147c07 */ /* 0x000fe40008800000 */
[----:B------:R-:W-:-:S04]  /*3570*/  IADD3 R4, P2, P3, -R21, -0x2, -R6 ;  /* 0xfffffffe15047810 */ /* 0x000fc80007b5e906 */
[----:B------:R-:W-:Y:S02]  /*3580*/  ISETP.GE.U32.AND P1, PT, R4, 0x3, PT ;  /* 0x000000030400780c */ /* 0x000fe40003f26070 */
[----:B------:R-:W-:-:S04]  /*3590*/  IADD3.X R4, ~R20, -0x1, ~R7, P2, P3 ;  /* 0xffffffff14047810 */ /* 0x000fc800017e6d07 */
[----:B------:R-:W-:-:S13]  /*35a0*/  ISETP.GE.U32.AND.EX P1, PT, R4, RZ, PT, P1 ;  /* 0x000000ff0400720c */ /* 0x000fda0003f26110 */
[----:B------:R-:W-:Y:S05]  /*35b0*/  @!P1 BRA `(.L_x_28) ;  /* 0x0000002400409947 */ /* 0x000fea0003800000 */
[----:B------:R-:W-:Y:S01]  /*35c0*/  IADD3 R40, P5, RZ, -R18, RZ ;  /* 0x80000012ff287210 */ /* 0x000fe20007fbe0ff */
[----:B------:R-:W-:Y:S01]  /*35d0*/  ULDC.64 UR8, c[0x0][0x258] ;  /* 0x0000960000087ab9 */ /* 0x000fe20000000a00 */
[C---:B------:R-:W-:Y:S01]  /*35e0*/  IADD3 R20, P4, R18.reuse, 0x1, RZ ;  /* 0x0000000112147810 */ /* 0x040fe20007f9e0ff */
[----:B------:R-:W-:Y:S01]  /*35f0*/  IMAD.MOV.U32 R45, RZ, RZ, R35 ;  /* 0x000000ffff2d7224 */ /* 0x000fe200078e0023 */
[C---:B------:R-:W-:Y:S01]  /*3600*/  IADD3 R4, P1, R18.reuse, 0x2, RZ ;  /* 0x0000000212047810 */ /* 0x040fe20007f3e0ff */
[--C-:B------:R-:W-:Y:S01]  /*3610*/  IMAD.X R39, RZ, RZ, ~R19.reuse, P5 ;  /* 0x000000ffff277224 */ /* 0x100fe200028e0e13 */
[C---:B------:R-:W-:Y:S01]  /*3620*/  IADD3 R37, P2, R18.reuse, 0x3, RZ ;  /* 0x0000000312257810 */ /* 0x040fe20007f5e0ff */
[----:B------:R-:W-:Y:S01]  /*3630*/  IMAD.SHL.U32 R46, R18, 0x2, RZ ;  /* 0x00000002122e7824 */ /* 0x000fe200078e00ff */
[----:B------:R-:W-:Y:S01]  /*3640*/  IADD3 R41, P3, RZ, -R20, RZ ;  /* 0x80000014ff297210 */ /* 0x000fe20007f7e0ff */
[----:B------:R-:W-:Y:S01]  /*3650*/  IMAD.X R36, RZ, RZ, R19, P1 ;  /* 0x000000ffff247224 */ /* 0x000fe200008e0613 */
[----:B------:R-:W-:Y:S01]  /*3660*/  IADD3.X R20, RZ, R19, RZ, P4, !PT ;  /* 0x00000013ff147210 */ /* 0x000fe200027fe4ff */
[----:B------:R-:W-:Y:S01]  /*3670*/  IMAD R39, R39, UR8, RZ ;  /* 0x0000000827277c24 */ /* 0x000fe2000f8e02ff */
[----:B------:R-:W-:-:S02]  /*3680*/  MOV R44, R34 ;  /* 0x00000022002c7202 */ /* 0x000fc40000000f00 */
[----:B------:R-:W-:Y:S01]  /*3690*/  IADD3 R43, P5, RZ, -R4, RZ ;  /* 0x80000004ff2b7210 */ /* 0x000fe20007fbe0ff */
[----:B------:R-:W-:Y:S01]  /*36a0*/  IMAD.X R4, RZ, RZ, R19, P2 ;  /* 0x000000ffff047224 */ /* 0x000fe200010e0613 */
[----:B------:R-:W-:Y:S01]  /*36b0*/  IADD3 R37, P4, RZ, -R37, RZ ;  /* 0x80000025ff257210 */ /* 0x000fe20007f9e0ff */
[C---:B------:R-:W-:Y:S01]  /*36c0*/  IMAD R39, R40.reuse, UR9, R39 ;  /* 0x0000000928277c24 */ /* 0x040fe2000f8e0227 */
[----:B------:R-:W-:Y:S01]  /*36d0*/  IADD3.X R38, RZ, ~R20, RZ, P3, !PT ;  /* 0x80000014ff267210 */ /* 0x000fe20001ffe4ff */
[----:B------:R-:W-:-:S04]  /*36e0*/  IMAD.WIDE.U32 R20, R40, UR8, R44 ;  /* 0x0000000828147c25 */ /* 0x000fc8000f8e002c */
[----:B------:R-:W-:Y:S01]  /*36f0*/  IMAD.X R36, RZ, RZ, ~R36, P5 ;  /* 0x000000ffff247224 */ /* 0x000fe200028e0e24 */
[----:B------:R-:W-:Y:S01]  /*3700*/  IADD3 R21, R21, R39, RZ ;  /* 0x0000002715157210 */ /* 0x000fe20007ffe0ff */
[----:B------:R-:W-:Y:S02]  /*3710*/  IMAD.X R42, RZ, RZ, ~R4, P4 ;  /* 0x000000ffff2a7224 */ /* 0x000fe400020e0e04 */
[----:B------:R-:W-:Y:S02]  /*3720*/  IMAD R4, R38, UR8, RZ ;  /* 0x0000000826047c24 */ /* 0x000fe4000f8e02ff */
[----:B------:R-:W-:Y:S02]  /*3730*/  IMAD R36, R36, UR8, RZ ;  /* 0x0000000824247c24 */ /* 0x000fe4000f8e02ff */
[----:B------:R-:W-:Y:S02]  /*3740*/  IMAD R39, R41, UR9, R4 ;  /* 0x0000000929277c24 */ /* 0x000fe4000f8e0204 */
[----:B------:R-:W-:-:S02]  /*3750*/  IMAD R4, R42, UR8, RZ ;  /* 0x000000082a047c24 */ /* 0x000fc4000f8e02ff */
[----:B------:R-:W-:Y:S02]  /*3760*/  IMAD R47, R43, UR9, R36 ;  /* 0x000000092b2f7c24 */ /* 0x000fe4000f8e0224 */
[----:B------:R-:W-:-:S04]  /*3770*/  IMAD.WIDE.U32 R40, R41, UR8, R44 ;  /* 0x0000000829287c25 */ /* 0x000fc8000f8e002c */
[----:B------:R-:W-:-:S04]  /*3780*/  IMAD.WIDE.U32 R42, R43, UR8, R44 ;  /* 0x000000082b2a7c25 */ /* 0x000fc8000f8e002c */
[----:B------:R-:W-:-:S04]  /*3790*/  IMAD.WIDE.U32 R44, R37, UR8, R44 ;  /* 0x00000008252c7c25 */ /* 0x000fc8000f8e002c */
[----:B------:R-:W-:Y:S02]  /*37a0*/  IMAD R37, R37, UR9, R4 ;  /* 0x0000000925257c24 */ /* 0x000fe4000f8e0204 */
[----:B------:R-:W-:Y:S01]  /*37b0*/  IMAD.IADD R43, R43, 0x1, R47 ;  /* 0x000000012b2b7824 */ /* 0x000fe200078e022f */
[----:B------:R-:W-:Y:S01]  /*37c0*/  SHF.L.U64.HI R47, R18, 0x1, R19 ;  /* 0x00000001122f7819 */ /* 0x000fe20000010213 */
[----:B------:R-:W-:Y:S01]  /*37d0*/  IMAD.IADD R41, R41, 0x1, R39 ;  /* 0x0000000129297824 */ /* 0x000fe200078e0227 */
[----:B------:R-:W-:-:S07]  /*37e0*/  IADD3 R45, R45, R37, RZ ;  /* 0x000000252d2d7210 */ /* 0x000fce0007ffe0ff */
.L_x_109:
        /* <DEDUP_REMOVED lines=19> */
.L_x_68:
        /* <DEDUP_REMOVED lines=20> */
.L_x_69:
[----:B------:R-:W-:Y:S05]  /*3a60*/  BSYNC B3 ;  /* 0x0000000000037941 */ /* 0x000fea0003800000 */
.L_x_67:
[----:B------:R-:W-:Y:S05]  /*3a70*/  @P2 BRA `(.L_x_66) ;  /* 0x0000000400742947 */ /* 0x000fea0003800000 */
        /* <DEDUP_REMOVED lines=9> */
[----:B------:R-:W-:Y:S02]  /*3b10*/  IMAD.MOV.U32 R38, RZ, RZ, R36 ;  /* 0x000000ffff267224 */ /* 0x000fe400078e0024 */
[----:B------:R-:W-:Y:S01]  /*3b20*/  IMAD.MOV.U32 R39, RZ, RZ, R37 ;  /* 0x000000ffff277224 */ /* 0x000fe200078e0025 */
[----:B------:R-:W-:Y:S06]  /*3b30*/  BRA `(.L_x_72) ;  /* 0x0000000000507947 */ /* 0x000fec0003800000 */
.L_x_71:
        /* <DEDUP_REMOVED lines=10> */
[----:B------:R-:W-:-:S04]  /*3be0*/  IMAD.HI.U32 R38, R39, R24, RZ ;  /* 0x0000001827267227 */ /* 0x000fc800078e00ff */
[----:B------:R-:W-:Y:S01]  /*3bf0*/  IMAD.MOV.U32 R39, RZ, RZ, RZ ;  /* 0x000000ffff277224 */ /* 0x000fe200078e00ff */
[----:B------:R-:W-:-:S05]  /*3c00*/  IADD3 R37, -R38, RZ, RZ ;  /* 0x000000ff26257210 */ /* 0x000fca0007ffe1ff */
[----:B------:R-:W-:-:S05]  /*3c10*/  IMAD R37, R37, UR8, R24 ;  /* 0x0000000825257c24 */ /* 0x000fca000f8e0218 */
[----:B------:R-:W-:-:S13]  /*3c20*/  ISETP.GE.U32.AND P2, PT, R37, UR8, PT ;  /* 0x0000000825007c0c */ /* 0x000fda000bf46070 */
[----:B------:R-:W-:Y:S02]  /*3c30*/  @P2 VIADD R37, R37, -UR8 ;  /* 0x8000000825252c36 */ /* 0x000fe40008000000 */
[----:B------:R-:W-:-:S03]  /*3c40*/  @P2 VIADD R38, R38, 0x1 ;  /* 0x0000000126262836 */ /* 0x000fc60000000000 */
[----:B------:R-:W-:-:S13]  /*3c50*/  ISETP.GE.U32.AND P3, PT, R37, UR8, PT ;  /* 0x0000000825007c0c */ /* 0x000fda000bf66070 */
[----:B------:R-:W-:Y:S02]  /*3c60*/  @P3 IADD3 R38, R38, 0x1, RZ ;  /* 0x0000000126263810 */ /* 0x000fe40007ffe0ff */
[----:B------:R-:W-:-:S07]  /*3c70*/  @!P4 LOP3.LUT R38, RZ, UR8, RZ, 0x33, !PT ;  /* 0x00000008ff26cc12 */ /* 0x000fce000f8e33ff */
.L_x_72:
[----:B------:R-:W-:Y:S05]  /*3c80*/  BSYNC B3 ;  /* 0x0000000000037941 */ /* 0x000fea0003800000 */
.L_x_70:
        /* <DEDUP_REMOVED lines=13> */
.L_x_74:
        /* <DEDUP_REMOVED lines=19> */
[----:B------:R-:W-:-:S07]  /*3e90*/  @!P4 LOP3.LUT R36, RZ, UR8, RZ, 0x33, !PT ;  /* 0x00000008ff24cc12 */ /* 0x000fce000f8e33ff */
.L_x_75:
[----:B------:R-:W-:Y:S05]  /*3ea0*/  BSYNC B3 ;  /* 0x0000000000037941 */ /* 0x000fea0003800000 */
.L_x_73:
[----:B------:R-:W-:Y:S02]  /*3eb0*/  ULDC.64 UR8, c[0x0][0x230] ;  /* 0x00008c0000087ab9 */ /* 0x000fe40000000a00 */
[----:B------:R-:W-:Y:S02]  /*3ec0*/  IMAD R49, R31, UR8, RZ ;  /* 0x000000081f317c24 */ /* 0x000fe4000f8e02ff */
[----:B------:R-:W-:-:S04]  /*3ed0*/  IMAD.WIDE.U32 R38, R30, UR8, R38 ;  /* 0x000000081e267c25 */ /* 0x000fc8000f8e0026 */
[----:B------:R-:W-:Y:S01]  /*3ee0*/  IMAD R49, R30, UR9, R49 ;  /* 0x000000091e317c24 */ /* 0x000fe2000f8e0231 */
[----:B------:R-:W-:Y:S02]  /*3ef0*/  ULDC.64 UR8, c[0x0][0x238] ;  /* 0x00008e0000087ab9 */ /* 0x000fe40000000a00 */
[----:B------:R-:W-:-:S04]  /*3f00*/  IMAD.WIDE.U32 R36, R38, UR8, R36 ;  /* 0x0000000826247c25 */ /* 0x000fc8000f8e0024 */
[----:B------:R-:W-:-:S04]  /*3f10*/  IMAD.IADD R4, R49, 0x1, R39 ;  /* 0x0000000131047824 */ /* 0x000fc800078e0227 */
[----:B------:R-:W-:-:S04]  /*3f20*/  IMAD R39, R4, UR8, RZ ;  /* 0x0000000804277c24 */ /* 0x000fc8000f8e02ff */
[----:B------:R-:W-:Y:S01]  /*3f30*/  IMAD R39, R38, UR9, R39 ;  /* 0x0000000926277c24 */ /* 0x000fe2000f8e0227 */
[----:B------:R-:W-:-:S04]  /*3f40*/  ULDC.64 UR8, c[0x0][0x270] ;  /* 0x00009c0000087ab9 */ /* 0x000fc80000000a00 */
[----:B------:R-:W-:Y:S01]  /*3f50*/  IADD3 R4, R37, R39, RZ ;  /* 0x0000002725047210 */ /* 0x000fe20007ffe0ff */
[----:B------:R-:W-:-:S04]  /*3f60*/  IMAD.WIDE.U32 R38, R36, UR8, R8 ;  /* 0x0000000824267c25 */ /* 0x000fc8000f8e0008 */
[----:B------:R-:W-:-:S04]  /*3f70*/  IMAD R37, R4, UR8, RZ ;  /* 0x0000000804257c24 */ /* 0x000fc8000f8e02ff */
[----:B------:R-:W-:Y:S01]  /*3f80*/  IMAD R49, R36, UR9, R37 ;  /* 0x0000000924317c24 */ /* 0x000fe2000f8e0225 */
[----:B------:R-:W-:Y:S01]  /*3f90*/  ULDC.64 UR8, c[0x0][0x218] ;  /* 0x0000860000087ab9 */ /* 0x000fe20000000a00 */
[----:B------:R-:W-:-:S04]  /*3fa0*/  IMAD.WIDE.U32 R36, R38, UR6, R46 ;  /* 0x0000000626247c25 */ /* 0x000fc8000f8e002e */
[----:B------:R-:W-:Y:S01]  /*3fb0*/  IMAD.IADD R4, R39, 0x1, R49 ;  /* 0x0000000127047824 */ /* 0x000fe200078e0231 */
[----:B------:R-:W-:Y:S01]  /*3fc0*/  IADD3 R36, P2, R36, UR8, RZ ;  /* 0x0000000824247c10 */ /* 0x000fe2000ff5e0ff */
[----:B------:R-:W-:-:S04]  /*3fd0*/  IMAD R39, R38, UR5, RZ ;  /* 0x0000000526277c24 */ /* 0x000fc8000f8e02ff */
[----:B------:R-:W-:-:S05]  /*3fe0*/  IMAD R39, R4, UR6, R39 ;  /* 0x0000000604277c24 */ /* 0x000fca000f8e0227 */
[----:B------:R-:W-:-:S05]  /*3ff0*/  IADD3.X R37, R37, UR9, R39, P2, !PT ;  /* 0x0000000925257c10 */ /* 0x000fca00097fe427 */
[----:B------:R-:W2:Y:S01]  /*4000*/  LDG.E.U16 R36, desc[UR10][R36.64] ;  /* 0x0000000a24247981 */ /* 0x000ea2000c1e1500 */
[----:B------:R-:W-:Y:S01]  /*4010*/  IMAD.U32 R39, R2, 0x10000, RZ ;  /* 0x0001000002277824 */ /* 0x000fe200078e00ff */
[----:B--2---:R-:W-:-:S05]  /*4020*/  SHF.L.U32 R2, R36, 0x10, RZ ;  /* 0x0000001024027819 */ /* 0x004fca00000006ff */
[----:B------:R-:W-:-:S05]  /*4030*/  FADD.FTZ R2, R39, R2 ;  /* 0x0000000227027221 */ /* 0x000fca0000010000 */
[----:B------:R-:W-:-:S07]  /*4040*/  F2FP.BF16.F32.PACK_AB R2, RZ, R2 ;  /* 0x00000002ff02723e */ /* 0x000fce00000010ff */
.L_x_66:
[----:B------:R-:W-:Y:S05]  /*4050*/  BSYNC B2 ;  /* 0x0000000000027941 */ /* 0x000fea0003800000 */
.L_x_65:
[----:B------:R-:W-:Y:S04]  /*4060*/  BSSY B2, `(.L_x_76) ;  /* 0x0000084000027945 */ /* 0x000fe80003800000 */
        /* <DEDUP_REMOVED lines=16> */
.L_x_79:
        /* <DEDUP_REMOVED lines=20> */
.L_x_80:
[----:B------:R-:W-:Y:S05]  /*42b0*/  BSYNC B3 ;  /* 0x0000000000037941 */ /* 0x000fea0003800000 */
.L_x_78:
        /* <DEDUP_REMOVED lines=13> */
.L_x_82:
        /* <DEDUP_REMOVED lines=11> */
[----:B------:R-:W-:-:S03]  /*4440*/  HFMA2.MMA R39, -RZ, RZ, 0, 0 ;  /* 0x00000000ff277435 */ /* 0x000fc600000001ff */
        /* <DEDUP_REMOVED lines=8> */
.L_x_83:
[----:B------:R-:W-:Y:S05]  /*44d0*/  BSYNC B3 ;  /* 0x0000000000037941 */ /* 0x000fea0003800000 */
.L_x_81:
        /* <DEDUP_REMOVED lines=13> */
.L_x_85:
        /* <DEDUP_REMOVED lines=16> */
[----:B------:R-:W-:Y:S02]  /*46b0*/  ISETP.GE.U32.AND P3, PT, R37, UR8, PT ;  /* 0x0000000825007c0c */ /* 0x000fe4000bf66070 */
[----:B------:R-:W-:-:S11]  /*46c0*/  MOV R37, RZ ;  /* 0x000000ff00257202 */ /* 0x000fd60000000f00 */
[----:B------:R-:W-:Y:S01]  /*46d0*/  @P3 VIADD R36, R36, 0x1 ;  /* 0x0000000124243836 */ /* 0x000fe20000000000 */
[----:B------:R-:W-:-:S07]  /*46e0*/  @!P4 LOP3.LUT R36, RZ, UR8, RZ, 0x33, !PT ;  /* 0x00000008ff24cc12 */ /* 0x000fce000f8e33ff */
.L_x_86:
[----:B------:R-:W-:Y:S05]  /*46f0*/  BSYNC B3 ;  /* 0x0000000000037941 */ /* 0x000fea0003800000 */
.L_x_84:
        /* <DEDUP_REMOVED lines=9> */
[----:B------:R-:W-:-:S03]  /*4790*/  ULDC.64 UR8, c[0x0][0x270] ;  /* 0x00009c0000087ab9 */ /* 0x000fc60000000a00 */
[----:B------:R-:W-:Y:S02]  /*47a0*/  IMAD.IADD R4, R37, 0x1, R39 ;  /* 0x0000000125047824 */ /* 0x000fe400078e0227 */
[----:B------:R-:W-:-:S04]  /*47b0*/  IMAD.WIDE.U32 R38, R36, UR8, R8 ;  /* 0x0000000824267c25 */ /* 0x000fc8000f8e0008 */
[----:B------:R-:W-:-:S04]  /*47c0*/  IMAD R37, R4, UR8, RZ ;  /* 0x0000000804257c24 */ /* 0x000fc8000f8e02ff */
[----:B------:R-:W-:Y:S01]  /*47d0*/  IMAD R49, R36, UR9, R37 ;  /* 0x0000000924317c24 */ /* 0x000fe2000f8e0225 */
[----:B------:R-:W-:Y:S01]  /*47e0*/  ULDC.64 UR8, c[0x0][0x218] ;  /* 0x0000860000087ab9 */ /* 0x000fe20000000a00 */
[----:B------:R-:W-:-:S03]  /*47f0*/  IMAD.WIDE.U32 R36, R38, UR6, R46 ;  /* 0x0000000626247c25 */ /* 0x000fc6000f8e002e */
[----:B------:R-:W-:Y:S01]  /*4800*/  IADD3 R4, R39, R49, RZ ;  /* 0x0000003127047210 */ /* 0x000fe20007ffe0ff */
[----:B------:R-:W-:Y:S01]  /*4810*/  IMAD R39, R38, UR5, RZ ;  /* 0x0000000526277c24 */ /* 0x000fe2000f8e02ff */
[----:B------:R-:W-:-:S03]  /*4820*/  IADD3 R36, P2, R36, UR8, RZ ;  /* 0x0000000824247c10 */ /* 0x000fc6000ff5e0ff */
[----:B------:R-:W-:-:S05]  /*4830*/  IMAD R39, R4, UR6, R39 ;  /* 0x0000000604277c24 */ /* 0x000fca000f8e0227 */
[----:B------:R-:W-:-:S05]  /*4840*/  IADD3.X R37, R37, UR9, R39, P2, !PT ;  /* 0x0000000925257c10 */ /* 0x000fca00097fe427 */
[----:B------:R-:W2:Y:S01]  /*4850*/  LDG.E.U16 R36, desc[UR10][R36.64+0x2] ;  /* 0x0000020a24247981 */ /* 0x000ea2000c1e1500 */
[----:B------:R-:W-:Y:S02]  /*4860*/  IMAD.U32 R39, R2, 0x10000, RZ ;  /* 0x0001000002277824 */ /* 0x000fe400078e00ff */
[----:B--2---:R-:W-:-:S04]  /*4870*/  IMAD.U32 R2, R36, 0x10000, RZ ;  /* 0x0001000024027824 */ /* 0x004fc800078e00ff */
[----:B------:R-:W-:-:S05]  /*4880*/  FADD.FTZ R2, R39, R2 ;  /* 0x0000000227027221 */ /* 0x000fca0000010000 */
[----:B------:R-:W-:-:S07]  /*4890*/  F2FP.BF16.F32.PACK_AB R2, RZ, R2 ;  /* 0x00000002ff02723e */ /* 0x000fce00000010ff */
.L_x_77:
[----:B------:R-:W-:Y:S05]  /*48a0*/  BSYNC B2 ;  /* 0x0000000000027941 */ /* 0x000fea0003800000 */
.L_x_76:
        /* <DEDUP_REMOVED lines=8> */
[----:B------:R-:W-:Y:S01]  /*4930*/  MOV R52, R42 ;  /* 0x0000002a00347202 */ /* 0x000fe20000000f00 */
[----:B------:R-:W-:Y:S01]  /*4940*/  IMAD.U32 R51, RZ, RZ, UR8 ;  /* 0x00000008ff337e24 */ /* 0x000fe2000f8e00ff */
[----:B------:R-:W-:Y:S01]  /*4950*/  MOV R53, R43 ;  /* 0x0000002b00357202 */ /* 0x000fe20000000f00 */
[----:B------:R-:W-:Y:S01]  /*4960*/  IMAD.U32 R50, RZ, RZ, UR9 ;  /* 0x00000009ff327e24 */ /* 0x000fe2000f8e00ff */
[----:B------:R-:W-:-:S07]  /*4970*/  MOV R4, 0x4990 ;  /* 0x0000499000047802 */ /* 0x000fce0000000f00 */
[----:B------:R-:W-:Y:S05]  /*4980*/  CALL.REL.NOINC `($__internal_1_$__cuda_sm20_rem_s64) ;  /* 0x0000001400f47944 */ /* 0x000fea0003c00000 */
[----:B------:R-:W-:-:S04]  /*4990*/  ISETP.NE.U32.AND P2, PT, R38, RZ, PT ;  /* 0x000000ff2600720c */ /* 0x000fc80003f45070 */
[----:B------:R-:W-:Y:S01]  /*49a0*/  ISETP.NE.AND.EX P2, PT, R39, RZ, PT, P2 ;  /* 0x000000ff2700720c */ /* 0x000fe20003f45320 */
[----:B------:R-:W-:-:S12]  /*49b0*/  BRA `(.L_x_91) ;  /* 0x0000000000507947 */ /* 0x000fd80003800000 */
.L_x_90:
        /* <DEDUP_REMOVED lines=17> */
[----:B------:R-:W-:-:S04]  /*4ad0*/  @!P3 LOP3.LUT R4, RZ, UR8, RZ, 0x33, !PT ;  /* 0x00000008ff04bc12 */ /* 0x000fc8000f8e33ff */
[----:B------:R-:W-:-:S04]  /*4ae0*/  ISETP.NE.U32.AND P2, PT, R4, RZ, PT ;  /* 0x000000ff0400720c */ /* 0x000fc80003f45070 */
[----:B------:R-:W-:-:S13]  /*4af0*/  ISETP.NE.AND.EX P2, PT, RZ, RZ, PT, P2 ;  /* 0x000000ffff00720c */ /* 0x000fda0003f45320 */
.L_x_91:
[----:B------:R-:W-:Y:S05]  /*4b00*/  BSYNC B3 ;  /* 0x0000000000037941 */ /* 0x000fea0003800000 */
.L_x_89:
        /* <DEDUP_REMOVED lines=13> */
.L_x_93:
        /* <DEDUP_REMOVED lines=10> */
[----:B------:R-:W-:Y:S01]  /*4c80*/  IMAD.HI.U32 R38, R39, R24, RZ ;  /* 0x0000001827267227 */ /* 0x000fe200078e00ff */
[----:B------:R-:W-:-:S03]  /*4c90*/  MOV R39, RZ ;  /* 0x000000ff00277202 */ /* 0x000fc60000000f00 */
        /* <DEDUP_REMOVED lines=8> */
.L_x_94:
[----:B------:R-:W-:Y:S05]  /*4d20*/  BSYNC B3 ;  /* 0x0000000000037941 */ /* 0x000fea0003800000 */
.L_x_92:
        /* <DEDUP_REMOVED lines=9> */
[----:B------:R-:W-:Y:S02]  /*4dc0*/  MOV R49, R43 ;  /* 0x0000002b00317202 */ /* 0x000fe40000000f00 */
[----:B------:R-:W-:-:S07]  /*4dd0*/  MOV R4, 0x4df0 ;  /* 0x00004df000047802 */ /* 0x000fce0000000f00 */
[----:B------:R-:W-:Y:S05]  /*4de0*/  CALL.REL.NOINC `($__internal_0_$__cuda_sm20_div_s64) ;  /* 0x0000000c008c7944 */ /* 0x000fea0003c00000 */
[----:B------:R-:W-:Y:S05]  /*4df0*/  BRA `(.L_x_97) ;  /* 0x0000000000507947 */ /* 0x000fea0003800000 */
.L_x_96:
        /* <DEDUP_REMOVED lines=10> */
[----:B------:R-:W-:-:S05]  /*4ea0*/  IMAD.HI.U32 R36, R49, R42, RZ ;  /* 0x0000002a31247227 */ /* 0x000fca00078e00ff */
[----:B------:R-:W-:-:S05]  /*4eb0*/  IADD3 R37, -R36, RZ, RZ ;  /* 0x000000ff24257210 */ /* 0x000fca0007ffe1ff */
[----:B------:R-:W-:-:S05]  /*4ec0*/  IMAD R37, R37, UR8, R42 ;  /* 0x0000000825257c24 */ /* 0x000fca000f8e022a */
[----:B------:R-:W-:-:S13]  /*4ed0*/  ISETP.GE.U32.AND P2, PT, R37, UR8, PT ;  /* 0x0000000825007c0c */ /* 0x000fda000bf46070 */
[----:B------:R-:W-:Y:S01]  /*4ee0*/  @P2 VIADD R37, R37, -UR8 ;  /* 0x8000000825252c36 */ /* 0x000fe20008000000 */
[----:B------:R-:W-:-:S04]  /*4ef0*/  @P2 IADD3 R36, R36, 0x1, RZ ;  /* 0x0000000124242810 */ /* 0x000fc80007ffe0ff */
[----:B------:R-:W-:Y:S01]  /*4f00*/  ISETP.GE.U32.AND P3, PT, R37, UR8, PT ;  /* 0x0000000825007c0c */ /* 0x000fe2000bf66070 */
[----:B------:R-:W-:-:S12]  /*4f10*/  HFMA2.MMA R37, -RZ, RZ, 0, 0 ;  /* 0x00000000ff257435 */ /* 0x000fd800000001ff */
[----:B------:R-:W-:Y:S01]  /*4f20*/  @P3 VIADD R36, R36, 0x1 ;  /* 0x0000000124243836 */ /* 0x000fe20000000000 */
[----:B------:R-:W-:-:S07]  /*4f30*/  @!P4 LOP3.LUT R36, RZ, UR8, RZ, 0x33, !PT ;  /* 0x00000008ff24cc12 */ /* 0x000fce000f8e33ff */
.L_x_97:
[----:B------:R-:W-:Y:S05]  /*4f40*/  BSYNC B3 ;  /* 0x0000000000037941 */ /* 0x000fea0003800000 */
.L_x_95:
        /* <DEDUP_REMOVED lines=13> */
[----:B------:R-:W-:Y:S02]  /*5020*/  IMAD R49, R36, UR9, R37 ;  /* 0x0000000924317c24 */ /* 0x000fe4000f8e0225 */
[----:B------:R-:W-:-:S04]  /*5030*/  IMAD.WIDE.U32 R36, R38, UR6, R46 ;  /* 0x0000000626247c25 */ /* 0x000fc8000f8e002e */
[----:B------:R-:W-:Y:S01]  /*5040*/  IMAD.IADD R4, R39, 0x1, R49 ;  /* 0x0000000127047824 */ /* 0x000fe200078e0231 */
[----:B------:R-:W-:Y:S01]  /*5050*/  IADD3 R36, P2, R36, UR4, RZ ;  /* 0x0000000424247c10 */ /* 0x000fe2000ff5e0ff */
[----:B------:R-:W-:-:S04]  /*5060*/  IMAD R39, R38, UR5, RZ ;  /* 0x0000000526277c24 */ /* 0x000fc8000f8e02ff */
[----:B------:R-:W-:-:S05]  /*5070*/  IMAD R39, R4, UR6, R39 ;  /* 0x0000000604277c24 */ /* 0x000fca000f8e0227 */
[----:B------:R-:W-:-:S05]  /*5080*/  IADD3.X R37, R37, UR7, R39, P2, !PT ;  /* 0x0000000725257c10 */ /* 0x000fca00097fe427 */
[----:B------:R-:W2:Y:S01]  /*5090*/  LDG.E.U16 R36, desc[UR10][R36.64+-0x2] ;  /* 0xfffffe0a24247981 */ /* 0x000ea2000c1e1500 */
[----:B------:R-:W-:Y:S01]  /*50a0*/  SHF.L.U32 R39, R2, 0x10, RZ ;  /* 0x0000001002277819 */ /* 0x000fe200000006ff */
[----:B--2---:R-:W-:-:S04]  /*50b0*/  IMAD.U32 R2, R36, 0x10000, RZ ;  /* 0x0001000024027824 */ /* 0x004fc800078e00ff */
[----:B------:R-:W-:-:S05]  /*50c0*/  FADD.FTZ R2, R39, R2 ;  /* 0x0000000227027221 */ /* 0x000fca0000010000 */
[----:B------:R-:W-:-:S07]  /*50d0*/  F2FP.BF16.F32.PACK_AB R2, RZ, R2 ;  /* 0x00000002ff02723e */ /* 0x000fce00000010ff */
.L_x_88:
[----:B------:R-:W-:Y:S05]  /*50e0*/  BSYNC B2 ;  /* 0x0000000000027941 */ /* 0x000fea0003800000 */
.L_x_87:
        /* <DEDUP_REMOVED lines=10> */
[----:B------:R-:W-:Y:S01]  /*5190*/  MOV R50, UR9 ;  /* 0x0000000900327c02 */ /* 0x000fe20008000f00 */
[----:B------:R-:W-:Y:S01]  /*51a0*/  IMAD.MOV.U32 R53, RZ, RZ, R45 ;  /* 0x000000ffff357224 */ /* 0x000fe200078e002d */
[----:B------:R-:W-:-:S07]  /*51b0*/  MOV R4, 0x51d0 ;  /* 0x000051d000047802 */ /* 0x000fce0000000f00 */
[----:B------:R-:W-:Y:S05]  /*51c0*/  CALL.REL.NOINC `($__internal_1_$__cuda_sm20_rem_s64) ;  /* 0x0000000c00e47944 */ /* 0x000fea0003c00000 */
[----:B------:R-:W-:-:S04]  /*51d0*/  ISETP.NE.U32.AND P1, PT, R38, RZ, PT ;  /* 0x000000ff2600720c */ /* 0x000fc80003f25070 */
[----:B------:R-:W-:Y:S01]  /*51e0*/  ISETP.NE.AND.EX P1, PT, R39, RZ, PT, P1 ;  /* 0x000000ff2700720c */ /* 0x000fe20003f25310 */
[----:B------:R-:W-:-:S12]  /*51f0*/  BRA `(.L_x_102) ;  /* 0x0000000000507947 */ /* 0x000fd80003800000 */
.L_x_101:
[----:B------:R-:W-:Y:S02]  /*5200*/  ULDC UR8, c[0x0][0x268] ;  /* 0x00009a0000087ab9 */ /* 0x000fe40000000800 */
[----:B------:R-:W0:Y:S01]  /*5210*/  I2F.U32.RP R38, UR8 ;  /* 0x0000000800267d06 */ /* 0x000e220008209000 */
[----:B------:R-:W-:-:S07]  /*5220*/  ISETP.NE.U32.AND P2, PT, RZ, UR8, PT ;  /* 0x00000008ff007c0c */ /* 0x000fce000bf45070 */
[----:B0-----:R-:W0:Y:S02]  /*5230*/  MUFU.RCP R38, R38 ;  /* 0x0000002600267308 */ /* 0x001e240000001000 */
[----:B0-----:R-:W-:-:S06]  /*5240*/  IADD3 R36, R38, 0xffffffe, RZ ;  /* 0x0ffffffe26247810 */ /* 0x001fcc0007ffe0ff */
        /* <DEDUP_REMOVED lines=15> */
.L_x_102:
[----:B------:R-:W-:Y:S05]  /*5340*/  BSYNC B3 ;  /* 0x0000000000037941 */ /* 0x000fea0003800000 */
.L_x_100:
[----:B------:R-:W-:Y:S05]  /*5350*/  @P1 BRA `(.L_x_99) ;  /* 0x0000000400701947 */ /* 0x000fea0003800000 */
[----:B------:R-:W-:Y:S04]  /*5360*/  BSSY B3, `(.L_x_103) ;  /* 0x0000020000037945 */ /* 0x000fe80003800000 */
[----:B------:R-:W-:Y:S05]  /*5370*/  @!P0 BRA `(.L_x_104) ;  /* 0x0000000000288947 */ /* 0x000fea0003800000 */
[----:B------:R-:W-:Y:S01]  /*5380*/  ULDC.64 UR8, c[0x0][0x260] ;  /* 0x0000980000087ab9 */ /* 0x000fe20000000a00 */
[----:B------:R-:W-:Y:S01]  /*5390*/  MOV R52, R24 ;  /* 0x0000001800347202 */ /* 0x000fe20000000f00 */
[----:B------:R-:W-:Y:S01]  /*53a0*/  IMAD.U32 R50, RZ, RZ, UR8 ;  /* 0x00000008ff327e24 */ /* 0x000fe2000f8e00ff */
[----:B------:R-:W-:Y:S01]  /*53b0*/  MOV R48, UR9 ;  /* 0x0000000900307c02 */ /* 0x000fe20008000f00 */
[----:B------:R-:W-:Y:S01]  /*53c0*/  IMAD.MOV.U32 R49, RZ, RZ, R17 ;  /* 0x000000ffff317224 */ /* 0x000fe200078e0011 */
[----:B------:R-:W-:-:S07]  /*53d0*/  MOV R4, 0x53f0 ;  /* 0x000053f000047802 */ /* 0x000fce0000000f00 */
[----:B------:R-:W-:Y:S05]  /*53e0*/  CALL.REL.NOINC `($__internal_0_$__cuda_sm20_div_s64) ;  /* 0x00000008000c7944 */ /* 0x000fea0003c00000 */
[----:B------:R-:W-:Y:S01]  /*53f0*/  MOV R38, R36 ;  /* 0x0000002400267202 */ /* 0x000fe20000000f00 */
[----:B------:R-:W-:Y:S01]  /*5400*/  IMAD.MOV.U32 R39, RZ, RZ, R37 ;  /* 0x000000ffff277224 */ /* 0x000fe200078e0025 */
[----:B------:R-:W-:Y:S06]  /*5410*/  BRA `(.L_x_105) ;  /* 0x0000000000507947 */ /* 0x000fec0003800000 */
.L_x_104:
        /* <DEDUP_REMOVED lines=11> */
[----:B------:R-:W-:Y:S02]  /*54d0*/  IMAD.MOV R37, RZ, RZ, -R38 ;  /* 0x000000ffff257224 */ /* 0x000fe400078e0a26 */
[----:B------:R-:W-:Y:S02]  /*54e0*/  IMAD.MOV.U32 R39, RZ, RZ, RZ ;  /* 0x000000ffff277224 */ /* 0x000fe400078e00ff */
[----:B------:R-:W-:-:S05]  /*54f0*/  IMAD R37, R37, UR8, R24 ;  /* 0x0000000825257c24 */ /* 0x000fca000f8e0218 */
[----:B------:R-:W-:-:S13]  /*5500*/  ISETP.GE.U32.AND P1, PT, R37, UR8, PT ;  /* 0x0000000825007c0c */ /* 0x000fda000bf26070 */
[----:B------:R-:W-:Y:S01]  /*5510*/  @P1 IADD3 R37, R37, -UR8, RZ ;  /* 0x8000000825251c10 */ /* 0x000fe2000fffe0ff */
[----:B------:R-:W-:-:S03]  /*5520*/  @P1 VIADD R38, R38, 0x1 ;  /* 0x0000000126261836 */ /* 0x000fc60000000000 */
[----:B------:R-:W-:-:S13]  /*5530*/  ISETP.GE.U32.AND P2, PT, R37, UR8, PT ;  /* 0x0000000825007c0c */ /* 0x000fda000bf46070 */
[----:B------:R-:W-:Y:S02]  /*5540*/  @P2 IADD3 R38, R38, 0x1, RZ ;  /* 0x0000000126262810 */ /* 0x000fe40007ffe0ff */
[----:B------:R-:W-:-:S07]  /*5550*/  @!P3 LOP3.LUT R38, RZ, UR8, RZ, 0x33, !PT ;  /* 0x00000008ff26bc12 */ /* 0x000fce000f8e33ff */
.L_x_105:
[----:B------:R-:W-:Y:S05]  /*5560*/  BSYNC B3 ;  /* 0x0000000000037941 */ /* 0x000fea0003800000 */
.L_x_103:
        /* <DEDUP_REMOVED lines=12> */
[----:B------:R-:W-:Y:S05]  /*5630*/  BRA `(.L_x_108) ;  /* 0x0000000000507947 */ /* 0x000fea0003800000 */
.L_x_107:
        /* <DEDUP_REMOVED lines=17> */
[----:B------:R-:W-:-:S12]  /*5750*/  IMAD.MOV.U32 R37, RZ, RZ, RZ ;  /* 0x000000ffff257224 */ /* 0x000fd800078e00ff */
[----:B------:R-:W-:Y:S02]  /*5760*/  @P2 IADD3 R36, R36, 0x1, RZ ;  /* 0x0000000124242810 */ /* 0x000fe40007ffe0ff */
[----:B------:R-:W-:-:S07]  /*5770*/  @!P3 LOP3.LUT R36, RZ, UR8, RZ, 0x33, !PT ;  /* 0x00000008ff24bc12 */ /* 0x000fce000f8e33ff */
.L_x_108:
[----:B------:R-:W-:Y:S05]  /*5780*/  BSYNC B3 ;  /* 0x0000000000037941 */ /* 0x000fea0003800000 */
.L_x_106:
[----:B------:R-:W-:Y:S02]  /*5790*/  ULDC.64 UR8, c[0x0][0x230] ;  /* 0x00008c0000087ab9 */ /* 0x000fe40000000a00 */
[----:B------:R-:W-:Y:S02]  /*57a0*/  IMAD R49, R31, UR8, RZ ;  /* 0x000000081f317c24 */ /* 0x000fe4000f8e02ff */
[----:B------:R-:W-:-:S04]  /*57b0*/  IMAD.WIDE.U32 R38, R30, UR8, R38 ;  /* 0x000000081e267c25 */ /* 0x000fc8000f8e0026 */
[----:B------:R-:W-:Y:S01]  /*57c0*/  IMAD R49, R30, UR9, R49 ;  /* 0x000000091e317c24 */ /* 0x000fe2000f8e0231 */
[----:B------:R-:W-:Y:S02]  /*57d0*/  ULDC.64 UR8, c[0x0][0x238] ;  /* 0x00008e0000087ab9 */ /* 0x000fe40000000a00 */
[----:B------:R-:W-:Y:S02]  /*57e0*/  IMAD.WIDE.U32 R36, R38, UR8, R36 ;  /* 0x0000000826247c25 */ /* 0x000fe4000f8e0024 */
[----:B------:R-:W-:-:S05]  /*57f0*/  IADD3 R4, R49, R39, RZ ;  /* 0x0000002731047210 */ /* 0x000fca0007ffe0ff */
[----:B------:R-:W-:-:S04]  /*5800*/  IMAD R39, R4, UR8, RZ ;  /* 0x0000000804277c24 */ /* 0x000fc8000f8e02ff */
[----:B------:R-:W-:Y:S01]  /*5810*/  IMAD R39, R38, UR9, R39 ;  /* 0x0000000926277c24 */ /* 0x000fe2000f8e0227 */
[----:B------:R-:W-:-:S03]  /*5820*/  ULDC.64 UR8, c[0x0][0x270] ;  /* 0x00009c0000087ab9 */ /* 0x000fc60000000a00 */
[----:B------:R-:W-:Y:S02]  /*5830*/  IMAD.IADD R4, R37, 0x1, R39 ;  /* 0x0000000125047824 */ /* 0x000fe400078e0227 */
[----:B------:R-:W-:-:S04]  /*5840*/  IMAD.WIDE.U32 R38, R36, UR8, R8 ;  /* 0x0000000824267c25 */ /* 0x000fc8000f8e0008 */
[----:B------:R-:W-:-:S04]  /*5850*/  IMAD R37, R4, UR8, RZ ;  /* 0x0000000804257c24 */ /* 0x000fc8000f8e02ff */
[----:B------:R-:W-:Y:S02]  /*5860*/  IMAD R49, R36, UR9, R37 ;  /* 0x0000000924317c24 */ /* 0x000fe4000f8e0225 */
[----:B------:R-:W-:-:S03]  /*5870*/  IMAD.WIDE.U32 R36, R38, UR6, R46 ;  /* 0x0000000626247c25 */ /* 0x000fc6000f8e002e */
[----:B------:R-:W-:Y:S01]  /*5880*/  IADD3 R4, R39, R49, RZ ;  /* 0x0000003127047210 */ /* 0x000fe20007ffe0ff */
[----:B------:R-:W-:Y:S01]  /*5890*/  IMAD R39, R38, UR5, RZ ;  /* 0x0000000526277c24 */ /* 0x000fe2000f8e02ff */
[----:B------:R-:W-:-:S03]  /*58a0*/  IADD3 R36, P1, R36, UR4, RZ ;  /* 0x0000000424247c10 */ /* 0x000fc6000ff3e0ff */
[----:B------:R-:W-:-:S05]  /*58b0*/  IMAD R39, R4, UR6, R39 ;  /* 0x0000000604277c24 */ /* 0x000fca000f8e0227 */
[----:B------:R-:W-:-:S05]  /*58c0*/  IADD3.X R37, R37, UR7, R39, P1, !PT ;  /* 0x0000000725257c10 */ /* 0x000fca0008ffe427 */
[----:B------:R-:W2:Y:S01]  /*58d0*/  LDG.E.U16 R36, desc[UR10][R36.64] ;  /* 0x0000000a24247981 */ /* 0x000ea2000c1e1500 */
[----:B------:R-:W-:Y:S01]  /*58e0*/  IMAD.U32 R39, R2, 0x10000, RZ ;  /* 0x0001000002277824 */ /* 0x000fe200078e00ff */
[----:B--2---:R-:W-:-:S05]  /*58f0*/  SHF.L.U32 R2, R36, 0x10, RZ ;  /* 0x0000001024027819 */ /* 0x004fca00000006ff */
[----:B------:R-:W-:-:S05]  /*5900*/  FADD.FTZ R2, R39, R2 ;  /* 0x0000000227027221 */ /* 0x000fca0000010000 */
[----:B------:R-:W-:-:S07]  /*5910*/  F2FP.BF16.F32.PACK_AB R2, RZ, R2 ;  /* 0x00000002ff02723e */ /* 0x000fce00000010ff */
.L_x_99:
[----:B------:R-:W-:Y:S05]  /*5920*/  BSYNC B2 ;  /* 0x0000000000027941 */ /* 0x000fea0003800000 */
.L_x_98:
[----:B------:R-:W-:Y:S01]  /*5930*/  IADD3 R4, P2, R28, 0x1, RZ ;  /* 0x000000011c047810 */ /* 0x000fe20007f5e0ff */
[----:B------:R-:W-:Y:S01]  /*5940*/  ULDC.64 UR12, c[0x0][0x278] ;  /* 0x00009e00000c7ab9 */ /* 0x000fe20000000a00 */
[----:B------:R-:W-:Y:S02]  /*5950*/  ULDC.64 UR8, c[0x0][0x258] ;  /* 0x0000960000087ab9 */ /* 0x000fe40000000a00 */
[----:B------:R-:W-:Y:S01]  /*5960*/  ISETP.LT.U32.AND P1, PT, R4, UR12, PT ;  /* 0x0000000c04007c0c */ /* 0x000fe2000bf21070 */
[----:B------:R-:W-:Y:S01]  /*5970*/  IMAD.X R36, RZ, RZ, R29, P2 ;  /* 0x000000ffff247224 */ /* 0x000fe200010e061d */
[----:B------:R-:W-:-:S04]  /*5980*/  IADD3 R18, P2, R18, 0x4, RZ ;  /* 0x0000000412127810 */ /* 0x000fc80007f5e0ff */
[----:B------:R-:W-:Y:S02]  /*5990*/  ISETP.LT.AND.EX P1, PT, R36, UR13, PT, P1 ;  /* 0x0000000d24007c0c */ /* 0x000fe4000bf21310 */
[----:B------:R-:W-:Y:S02]  /*59a0*/  IADD3.X R19, RZ, R19, RZ, P2, !PT ;  /* 0x00000013ff137210 */ /* 0x000fe400017fe4ff */
[----:B------:R-:W-:Y:S01]  /*59b0*/  SEL R37, R4, UR12, P1 ;  /* 0x0000000c04257c07 */ /* 0x000fe20008800000 */
[----:B------:R-:W-:Y:S01]  /*59c0*/  USHF.L.U32 UR12, UR8, 0x2, URZ ;  /* 0x00000002080c7899 */ /* 0x000fe2000800063f */
[----:B------:R-:W-:Y:S01]  /*59d0*/  SEL R36, R36, UR13, P1 ;  /* 0x0000000d24247c07 */ /* 0x000fe20008800000 */
[----:B------:R-:W-:Y:S01]  /*59e0*/  USHF.L.U64.HI UR8, UR8, 0x2, UR9 ;  /* 0x0000000208087899 */ /* 0x000fe20008010209 */
[----:B------:R-:W-:Y:S02]  /*59f0*/  ISETP.GE.U32.AND P1, PT, R18, R37, PT ;  /* 0x000000251200720c */ /* 0x000fe40003f26070 */
[----:B------:R-:W-:-:S02]  /*5a00*/  IADD3 R46, P2, R46, 0x8, RZ ;  /* 0x000000082e2e7810 */ /* 0x000fc40007f5e0ff */
[----:B------:R-:W-:Y:S02]  /*5a10*/  ISETP.GE.AND.EX P1, PT, R19, R36, PT, P1 ;  /* 0x000000241300720c */ /* 0x000fe40003f26310 */
[----:B------:R-:W-:Y:S01]  /*5a20*/  IADD3 R40, P3, R40, -UR12, RZ ;  /* 0x8000000c28287c10 */ /* 0x000fe2000ff7e0ff */
[----:B------:R-:W-:Y:S01]  /*5a30*/  IMAD.X R47, RZ, RZ, R47, P2 ;  /* 0x000000ffff2f7224 */ /* 0x000fe200010e062f */
[----:B------:R-:W-:Y:S02]  /*5a40*/  IADD3 R42, P4, R42, -UR12, RZ ;  /* 0x8000000c2a2a7c10 */ /* 0x000fe4000ff9e0ff */
[----:B------:R-:W-:Y:S02]  /*5a50*/  IADD3 R44, P5, R44, -UR12, RZ ;  /* 0x8000000c2c2c7c10 */ /* 0x000fe4000ffbe0ff */
[----:B------:R-:W-:Y:S02]  /*5a60*/  IADD3 R20, P6, R20, -UR12, RZ ;  /* 0x8000000c14147c10 */ /* 0x000fe4000ffde0ff */
[----:B------:R-:W-:-:S02]  /*5a70*/  IADD3.X R41, R41, ~UR8, RZ, P3, !PT ;  /* 0x8000000829297c10 */ /* 0x000fc40009ffe4ff */
[----:B------:R-:W-:Y:S02]  /*5a80*/  IADD3.X R43, R43, ~UR8, RZ, P4, !PT ;  /* 0x800000082b2b7c10 */ /* 0x000fe4000a7fe4ff */
[----:B------:R-:W-:Y:S02]  /*5a90*/  IADD3.X R45, R45, ~UR8, RZ, P5, !PT ;  /* 0x800000082d2d7c10 */ /* 0x000fe4000affe4ff */
[----:B------:R-:W-:Y:S01]  /*5aa0*/  IADD3.X R21, R21, ~UR8, RZ, P6, !PT ;  /* 0x8000000815157c10 */ /* 0x000fe2000b7fe4ff */
[----:B------:R-:W-:Y:S06]  /*5ab0*/  @!P1 BRA `(.L_x_109) ;  /* 0xffffffdc004c9947 */ /* 0x000fec000383ffff */
.L_x_28:
[----:B------:R-:W-:Y:S05]  /*5ac0*/  BSYNC B0 ;  /* 0x0000000000007941 */ /* 0x000fea0003800000 */
.L_x_27:
[----:B------:R-:W-:-:S04]  /*5ad0*/  IADD3 R8, P0, R8, 0x1, RZ ;  /* 0x0000000108087810 */ /* 0x000fc80007f1e0ff */
[----:B------:R-:W-:Y:S02]  /*5ae0*/  IADD3.X R9, RZ, R9, RZ, P0, !PT ;  /* 0x00000009ff097210 */ /* 0x000fe400007fe4ff */
[----:B------:R-:W-:-:S04]  /*5af0*/  ISETP.GE.U32.AND P0, PT, R8, R5, PT ;  /* 0x000000050800720c */ /* 0x000fc80003f06070 */
[----:B------:R-:W-:-:S13]  /*5b00*/  ISETP.GE.AND.EX P0, PT, R9, R10, PT, P0 ;  /* 0x0000000a0900720c */ /* 0x000fda0003f06300 */
[----:B------:R-:W-:Y:S05]  /*5b10*/  @!P0 BRA `(.L_x_110) ;  /* 0xffffffb800c48947 */ /* 0x000fea000383ffff */
.L_x_26:
[----:B------:R-:W-:Y:S05]  /*5b20*/  BSYNC B1 ;  /* 0x0000000000017941 */ /* 0x000fea0003800000 */
.L_x_25:
[----:B------:R-:W-:Y:S01]  /*5b30*/  ULDC UR8, c[0x0][0x0] ;  /* 0x0000000000087ab9 */ /* 0x000fe20000000800 */
[----:B------:R-:W0:Y:S01]  /*5b40*/  LDC R6, c[0x0][0xc] ;  /* 0x00000300ff067b82 */ /* 0x000e220000000800 */
[----:B------:R-:W-:Y:S01]  /*5b50*/  ULDC.64 UR12, c[0x0][0x280] ;  /* 0x0000a000000c7ab9 */ /* 0x000fe20000000a00 */
[----:B------:R-:W-:Y:S02]  /*5b60*/  SHF.R.S32.HI R5, RZ, 0x1f, R0 ;  /* 0x0000001fff057819 */ /* 0x000fe40000011400 */
[----:B------:R-:W-:-:S04]  /*5b70*/  LEA R4, P0, R0, UR12, 0x1 ;  /* 0x0000000c00047c11 */ /* 0x000fc8000f8008ff */
[----:B------:R-:W-:-:S05]  /*5b80*/  LEA.HI.X R5, R0, UR13, R5, 0x1, P0 ;  /* 0x0000000d00057c11 */ /* 0x000fca00080f0c05 */
[----:B------:R1:W-:Y:S01]  /*5b90*/  STG.E.U16 desc[UR10][R4.64], R2 ;  /* 0x0000000204007986 */ /* 0x0003e2000c10150a */
[----:B0-----:R-:W-:Y:S01]  /*5ba0*/  IMAD R7, R6, UR8, RZ ;  /* 0x0000000806077c24 */ /* 0x001fe2000f8e02ff */
[----:B------:R-:W-:-:S04]  /*5bb0*/  ULDC.64 UR8, c[0x0][0x210] ;  /* 0x0000840000087ab9 */ /* 0x000fc80000000a00 */
[----:B------:R-:W-:-:S05]  /*5bc0*/  IADD3 R0, P0, R7, R0, RZ ;  /* 0x0000000007007210 */ /* 0x000fca0007f1e0ff */
[----:B------:R-:W-:Y:S01]  /*5bd0*/  IMAD.X R3, RZ, RZ, R3, P0 ;  /* 0x000000ffff037224 */ /* 0x000fe200000e0603 */
[----:B------:R-:W-:-:S04]  /*5be0*/  ISETP.GE.U32.AND P0, PT, R0, UR8, PT ;  /* 0x0000000800007c0c */ /* 0x000fc8000bf06070 */
[----:B------:R-:W-:-:S13]  /*5bf0*/  ISETP.GE.AND.EX P0, PT, R3, UR9, PT, P0 ;  /* 0x0000000903007c0c */ /* 0x000fda000bf06300 */
[----:B-1----:R-:W-:Y:S05]  /*5c00*/  @!P0 BRA `(.L_x_111) ;  /* 0xffffffa400448947 */ /* 0x002fea000383ffff */
[----:B------:R-:W-:Y:S05]  /*5c10*/  EXIT ;  /* 0x000000000000794d */ /* 0x000fea0003800000 */
        .weak           $__internal_0_$__cuda_sm20_div_s64
        .type           $__internal_0_$__cuda_sm20_div_s64,@function
        .size           $__internal_0_$__cuda_sm20_div_s64,($__internal_1_$__cuda_sm20_rem_s64 - $__internal_0_$__cuda_sm20_div_s64)
$__internal_0_$__cuda_sm20_div_s64:
[----:B------:R-:W-:Y:S02]  /*5c20*/  IADD3 R51, P3, RZ, -R50, RZ ;  /* 0x80000032ff337210 */ /* 0x000fe40007f7e0ff */
[----:B------:R-:W-:Y:S02]  /*5c30*/  ISETP.GE.AND P2, PT, R48, RZ, PT ;  /* 0x000000ff3000720c */ /* 0x000fe40003f46270 */
[----:B------:R-:W-:Y:S02]  /*5c40*/  IADD3.X R37, RZ, ~R48, RZ, P3, !PT ;  /* 0x80000030ff257210 */ /* 0x000fe40001ffe4ff */
[----:B------:R-:W-:Y:S02]  /*5c50*/  SEL R36, R51, R50, !P2 ;  /* 0x0000003233247207 */ /* 0x000fe40005000000 */
[----:B------:R-:W-:-:S04]  /*5c60*/  SEL R37, R37, R48, !P2 ;  /* 0x0000003025257207 */ /* 0x000fc80005000000 */
[----:B------:R-:W0:Y:S08]  /*5c70*/  I2F.U64.RP R53, R36 ;  /* 0x0000002400357312 */ /* 0x000e300000309000 */
[----:B0-----:R-:W0:Y:S02]  /*5c80*/  MUFU.RCP R55, R53 ;  /* 0x0000003500377308 */ /* 0x001e240000001000 */
[----:B0-----:R-:W-:-:S06]  /*5c90*/  VIADD R55, R55, 0x1ffffffe ;  /* 0x1ffffffe37377836 */ /* 0x001fcc0000000000 */
[----:B------:R0:W1:Y:S02]  /*5ca0*/  F2I.U64.TRUNC R56, R55 ;  /* 0x0000003700387311 */ /* 0x000064000020d800 */
[----:B0-----:R-:W-:Y:S01]  /*5cb0*/  IADD3 R55, P5, RZ, -R52, RZ ;  /* 0x80000034ff377210 */ /* 0x001fe20007fbe0ff */
[----:B-1----:R-:W-:-:S04]  /*5cc0*/  IMAD.WIDE.U32 R58, R56, R36, RZ ;  /* 0x00000024383a7225 */ /* 0x002fc800078e00ff */
[C---:B------:R-:W-:Y:S01]  /*5cd0*/  IMAD R51, R56.reuse, R37, R59 ;  /* 0x0000002538337224 */ /* 0x040fe200078e023b */
[----:B------:R-:W-:Y:S01]  /*5ce0*/  IADD3 R54, P2, RZ, -R58, RZ ;  /* 0x8000003aff367210 */ /* 0x000fe20007f5e0ff */
[----:B------:R-:W-:Y:S02]  /*5cf0*/  IMAD.MOV.U32 R59, RZ, RZ, R56 ;  /* 0x000000ffff3b7224 */ /* 0x000fe400078e0038 */
[----:B------:R-:W-:Y:S02]  /*5d00*/  IMAD R51, R57, R36, R51 ;  /* 0x0000002439337224 */ /* 0x000fe400078e0233 */
[----:B------:R-:W-:-:S03]  /*5d10*/  IMAD.HI.U32 R58, R56, R54, RZ ;  /* 0x00000036383a7227 */ /* 0x000fc600078e00ff */
[----:B------:R-:W-:-:S05]  /*5d20*/  IADD3.X R51, RZ, ~R51, RZ, P2, !PT ;  /* 0x80000033ff337210 */ /* 0x000fca00017fe4ff */
[----:B------:R-:W-:-:S04]  /*5d30*/  IMAD.WIDE.U32 R58, P2, R56, R51, R58 ;  /* 0x00000033383a7225 */ /* 0x000fc8000784003a */
[C---:B------:R-:W-:Y:S02]  /*5d40*/  IMAD R53, R57.reuse, R51, RZ ;  /* 0x0000003339357224 */ /* 0x040fe400078e02ff */
[----:B------:R-:W-:-:S04]  /*5d50*/  IMAD.HI.U32 R54, P3, R57, R54, R58 ;  /* 0x0000003639367227 */ /* 0x000fc8000786003a */
[----:B------:R-:W-:Y:S01]  /*5d60*/  IMAD.HI.U32 R51, R57, R51, RZ ;  /* 0x0000003339337227 */ /* 0x000fe200078e00ff */
[----:B------:R-:W-:-:S04]  /*5d70*/  IADD3 R59, P4, R53, R54, RZ ;  /* 0x00000036353b7210 */ /* 0x000fc80007f9e0ff */
[----:B------:R-:W-:Y:S01]  /*5d80*/  IADD3.X R51, R51, R57, RZ, P2, !PT ;  /* 0x0000003933337210 */ /* 0x000fe200017fe4ff */
[----:B------:R-:W-:-:S03]  /*5d90*/  IMAD.WIDE.U32 R56, R59, R36, RZ ;  /* 0x000000243b387225 */ /* 0x000fc600078e00ff */
[----:B------:R-:W-:Y:S01]  /*5da0*/  IADD3.X R51, RZ, RZ, R51, P4, P3 ;  /* 0x000000ffff337210 */ /* 0x000fe200027e6433 */
[----:B------:R-:W-:Y:S01]  /*5db0*/  IMAD R54, R59, R37, R57 ;  /* 0x000000253b367224 */ /* 0x000fe200078e0239 */
[----:B------:R-:W-:Y:S02]  /*5dc0*/  IADD3 R56, P2, RZ, -R56, RZ ;  /* 0x80000038ff387210 */ /* 0x000fe40007f5e0ff */
[----:B------:R-:W-:Y:S01]  /*5dd0*/  ISETP.GE.AND P4, PT, R49, RZ, PT ;  /* 0x000000ff3100720c */ /* 0x000fe20003f86270 */
[----:B------:R-:W-:Y:S02]  /*5de0*/  IMAD R54, R51, R36, R54 ;  /* 0x0000002433367224 */ /* 0x000fe400078e0236 */
[----:B------:R-:W-:Y:S01]  /*5df0*/  IMAD.HI.U32 R58, R59, R56, RZ ;  /* 0x000000383b3a7227 */ /* 0x000fe200078e00ff */
[----:B------:R-:W-:-:S03]  /*5e00*/  SEL R52, R55, R52, !P4 ;  /* 0x0000003437347207 */ /* 0x000fc60006000000 */
[----:B------:R-:W-:-:S04]  /*5e10*/  IMAD.X R54, RZ, RZ, ~R54, P2 ;  /* 0x000000ffff367224 */ /* 0x000fc800010e0e36 */
[----:B------:R-:W-:-:S04]  /*5e20*/  IMAD.WIDE.U32 R58, P2, R59, R54, R58 ;  /* 0x000000363b3a7225 */ /* 0x000fc8000784003a */
[----:B------:R-:W-:Y:S01]  /*5e30*/  IMAD.HI.U32 R53, P3, R51, R56, R58 ;  /* 0x0000003833357227 */ /* 0x000fe2000786003a */
[----:B------:R-:W-:-:S03]  /*5e40*/  MOV R59, RZ ;  /* 0x000000ff003b7202 */ /* 0x000fc60000000f00 */
[CC--:B------:R-:W-:Y:S02]  /*5e50*/  IMAD R56, R51.reuse, R54.reuse, RZ ;  /* 0x0000003633387224 */ /* 0x0c0fe400078e02ff */
[----:B------:R-:W-:-:S03]  /*5e60*/  IMAD.HI.U32 R54, R51, R54, RZ ;  /* 0x0000003633367227 */ /* 0x000fc600078e00ff */
[----:B------:R-:W-:Y:S01]  /*5e70*/  IADD3 R53, P6, R56, R53, RZ ;  /* 0x0000003538357210 */ /* 0x000fe20007fde0ff */
[----:B------:R-:W-:Y:S01]  /*5e80*/  IMAD.X R54, R54, 0x1, R51, P2 ;  /* 0x0000000136367824 */ /* 0x000fe200010e0633 */
[----:B------:R-:W-:-:S03]  /*5e90*/  IADD3.X R56, RZ, ~R49, RZ, P5, !PT ;  /* 0x80000031ff387210 */ /* 0x000fc60002ffe4ff */
[----:B------:R-:W-:Y:S01]  /*5ea0*/  IMAD.HI.U32 R58, R53, R52, RZ ;  /* 0x00000034353a7227 */ /* 0x000fe200078e00ff */
[----:B------:R-:W-:Y:S02]  /*5eb0*/  SEL R55, R56, R49, !P4 ;  /* 0x0000003138377207 */ /* 0x000fe40006000000 */
[----:B------:R-:W-:-:S03]  /*5ec0*/  IADD3.X R56, RZ, RZ, R54, P6, P3 ;  /* 0x000000ffff387210 */ /* 0x000fc600037e6436 */
[----:B------:R-:W-:-:S04]  /*5ed0*/  IMAD.WIDE.U32 R58, R53, R55, R58 ;  /* 0x00000037353a7225 */ /* 0x000fc800078e003a */
[C---:B------:R-:W-:Y:S02]  /*5ee0*/  IMAD R54, R56.reuse, R55, RZ ;  /* 0x0000003738367224 */ /* 0x040fe400078e02ff */
[----:B------:R-:W-:-:S04]  /*5ef0*/  IMAD.HI.U32 R51, P2, R56, R52, R58 ;  /* 0x0000003438337227 */ /* 0x000fc8000784003a */
[----:B------:R-:W-:Y:S01]  /*5f00*/  IMAD.HI.U32 R53, R56, R55, RZ ;  /* 0x0000003738357227 */ /* 0x000fe200078e00ff */
[----:B------:R-:W-:-:S03]  /*5f10*/  IADD3 R51, P3, R54, R51, RZ ;  /* 0x0000003336337210 */ /* 0x000fc60007f7e0ff */
[----:B------:R-:W-:Y:S02]  /*5f20*/  IMAD.X R53, RZ, RZ, R53, P2 ;  /* 0x000000ffff357224 */ /* 0x000fe400010e0635 */
[----:B------:R-:W-:-:S03]  /*5f30*/  IMAD.WIDE.U32 R56, R51, R36, RZ ;  /* 0x0000002433387225 */ /* 0x000fc600078e00ff */
[----:B------:R-:W-:Y:S01]  /*5f40*/  IADD3.X R53, RZ, R53, RZ, P3, !PT ;  /* 0x00000035ff357210 */ /* 0x000fe20001ffe4ff */
[C---:B------:R-:W-:Y:S01]  /*5f50*/  IMAD R54, R51.reuse, R37, R57 ;  /* 0x0000002533367224 */ /* 0x040fe200078e0239 */
[----:B------:R-:W-:Y:S02]  /*5f60*/  IADD3 R57, P3, -R56, R52, RZ ;  /* 0x0000003438397210 */ /* 0x000fe40007f7e1ff */
[----:B------:R-:W-:Y:S01]  /*5f70*/  IADD3 R52, P4, R51, 0x1, RZ ;  /* 0x0000000133347810 */ /* 0x000fe20007f9e0ff */
[-C--:B------:R-:W-:Y:S01]  /*5f80*/  IMAD R54, R53, R36.reuse, R54 ;  /* 0x0000002435367224 */ /* 0x080fe200078e0236 */
[----:B------:R-:W-:-:S03]  /*5f90*/  ISETP.GE.U32.AND P2, PT, R57, R36, PT ;  /* 0x000000243900720c */ /* 0x000fc60003f46070 */
[----:B------:R-:W-:Y:S01]  /*5fa0*/  IMAD.X R55, R55, 0x1, ~R54, P3 ;  /* 0x0000000137377824 */ /* 0x000fe200018e0e36 */
[----:B------:R-:W-:Y:S01]  /*5fb0*/  IADD3 R54, P3, R57, -R36, RZ ;  /* 0x8000002439367210 */ /* 0x000fe20007f7e0ff */
[----:B------:R-:W-:-:S03]  /*5fc0*/  IMAD.X R56, RZ, RZ, R53, P4 ;  /* 0x000000ffff387224 */ /* 0x000fc600020e0635 */
[----:B------:R-:W-:-:S04]  /*5fd0*/  ISETP.GE.U32.AND.EX P2, PT, R55, R37, PT, P2 ;  /* 0x000000253700720c */ /* 0x000fc80003f46120 */
[----:B------:R-:W-:Y:S02]  /*5fe0*/  SEL R57, R54, R57, P2 ;  /* 0x0000003936397207 */ /* 0x000fe40001000000 */
[----:B------:R-:W-:Y:S02]  /*5ff0*/  IADD3.X R54, R55, ~R37, RZ, P3, !PT ;  /* 0x8000002537367210 */ /* 0x000fe40001ffe4ff */
[----:B------:R-:W-:Y:S02]  /*6000*/  SEL R52, R52, R51, P2 ;  /* 0x0000003334347207 */ /* 0x000fe40001000000 */
[----:B------:R-:W-:Y:S02]  /*6010*/  SEL R55, R54, R55, P2 ;  /* 0x0000003736377207 */ /* 0x000fe40001000000 */
[----:B------:R-:W-:Y:S02]  /*6020*/  ISETP.GE.U32.AND P3, PT, R57, R36, PT ;  /* 0x000000243900720c */ /* 0x000fe40003f66070 */
[----:B------:R-:W-:-:S02]  /*6030*/  SEL R56, R56, R53, P2 ;  /* 0x0000003538387207 */ /* 0x000fc40001000000 */
[----:B------:R-:W-:Y:S02]  /*6040*/  IADD3 R51, P2, R52, 0x1, RZ ;  /* 0x0000000134337810 */ /* 0x000fe40007f5e0ff */
[----:B------:R-:W-:Y:S02]  /*6050*/  ISETP.GE.U32.AND.EX P3, PT, R55, R37, PT, P3 ;  /* 0x000000253700720c */ /* 0x000fe40003f66130 */
[----:B------:R-:W-:Y:S02]  /*6060*/  IADD3.X R37, RZ, R56, RZ, P2, !PT ;  /* 0x00000038ff257210 */ /* 0x000fe400017fe4ff */
[----:B------:R-:W-:Y:S02]  /*6070*/  SEL R51, R51, R52, P3 ;  /* 0x0000003433337207 */ /* 0x000fe40001800000 */
[----:B------:R-:W-:Y:S02]  /*6080*/  LOP3.LUT R36, R48, R49, RZ, 0x3c, !PT ;  /* 0x0000003130247212 */ /* 0x000fe400078e3cff */
[----:B------:R-:W-:-:S02]  /*6090*/  SEL R37, R37, R56, P3 ;  /* 0x0000003825257207 */ /* 0x000fc40001800000 */
[-C--:B------:R-:W-:Y:S02]  /*60a0*/  IADD3 R52, P3, RZ, -R51.reuse, RZ ;  /* 0x80000033ff347210 */ /* 0x080fe40007f7e0ff */
[----:B------:R-:W-:Y:S02]  /*60b0*/  ISETP.GE.AND P4, PT, R36, RZ, PT ;  /* 0x000000ff2400720c */ /* 0x000fe40003f86270 */
[----:B------:R-:W-:Y:S01]  /*60c0*/  ISETP.NE.U32.AND P2, PT, R50, RZ, PT ;  /* 0x000000ff3200720c */ /* 0x000fe20003f45070 */
[----:B------:R-:W-:Y:S01]  /*60d0*/  IMAD.X R36, RZ, RZ, ~R37, P3 ;  /* 0x000000ffff247224 */ /* 0x000fe200018e0e25 */
[----:B------:R-:W-:Y:S01]  /*60e0*/  SEL R52, R52, R51, !P4 ;  /* 0x0000003334347207 */ /* 0x000fe20006000000 */
[----:B------:R-:W-:Y:S01]  /*60f0*/  IMAD.MOV.U32 R51, RZ, RZ, 0x0 ;  /* 0x00000000ff337424 */ /* 0x000fe200078e00ff */
[----:B------:R-:W-:Y:S02]  /*6100*/  MOV R50, R4 ;  /* 0x0000000400327202 */ /* 0x000fe40000000f00 */
[----:B------:R-:W-:-:S02]  /*6110*/  ISETP.NE.AND.EX P2, PT, R48, RZ, PT, P2 ;  /* 0x000000ff3000720c */ /* 0x000fc40003f45320 */
[----:B------:R-:W-:Y:S02]  /*6120*/  SEL R37, R36, R37, !P4 ;  /* 0x0000002524257207 */ /* 0x000fe40006000000 */
[----:B------:R-:W-:Y:S02]  /*6130*/  SEL R36, R52, 0xffffffff, P2 ;  /* 0xffffffff34247807 */ /* 0x000fe40001000000 */
[----:B------:R-:W-:Y:S01]  /*6140*/  SEL R37, R37, 0xffffffff, P2 ;  /* 0xffffffff25257807 */ /* 0x000fe20001000000 */
[----:B------:R-:W-:Y:S06]  /*6150*/  RET.REL.NODEC R50 `(_ZN2at6native13col2im_kernelIN3c108BFloat16ES3_EEvlPKT_llllllllllllPS4_) ;  /* 0xffffff9c32a87950 */ /* 0x000fec0003c3ffff */
        .weak           $__internal_1_$__cuda_sm20_rem_s64
        .type           $__internal_1_$__cuda_sm20_rem_s64,@function
        .size           $__internal_1_$__cuda_sm20_rem_s64,(.L_x_725 - $__internal_1_$__cuda_sm20_rem_s64)
$__internal_1_$__cuda_sm20_rem_s64:
[-C--:B------:R-:W-:Y:S02]  /*6160*/  IADD3 R36, P3, RZ, -R51.reuse, RZ ;  /* 0x80000033ff247210 */ /* 0x080fe40007f7e0ff */
[----:B------:R-:W-:Y:S02]  /*6170*/  ISETP.GE.AND P2, PT, R50, RZ, PT ;  /* 0x000000ff3200720c */ /* 0x000fe40003f46270 */
[-C--:B------:R-:W-:Y:S02]  /*6180*/  IADD3.X R37, RZ, ~R50.reuse, RZ, P3, !PT ;  /* 0x80000032ff257210 */ /* 0x080fe40001ffe4ff */
[----:B------:R-:W-:Y:S02]  /*6190*/  SEL R36, R36, R51, !P2 ;  /* 0x0000003324247207 */ /* 0x000fe40005000000 */
[----:B------:R-:W-:-:S04]  /*61a0*/  SEL R37, R37, R50, !P2 ;  /* 0x0000003225257207 */ /* 0x000fc80005000000 */
[----:B------:R-:W0:Y:S08]  /*61b0*/  I2F.U64.RP R54, R36 ;  /* 0x0000002400367312 */ /* 0x000e300000309000 */
[----:B0-----:R-:W0:Y:S02]  /*61c0*/  MUFU.RCP R54, R54 ;  /* 0x0000003600367308 */ /* 0x001e240000001000 */
[----:B0-----:R-:W-:-:S06]  /*61d0*/  VIADD R48, R54, 0x1ffffffe ;  /* 0x1ffffffe36307836 */ /* 0x001fcc0000000000 */
[----:B------:R-:W0:Y:S02]  /*61e0*/  F2I.U64.TRUNC R48, R48 ;  /* 0x0000003000307311 */ /* 0x000e24000020d800 */
[----:B0-----:R-:W-:-:S04]  /*61f0*/  IMAD.WIDE.U32 R38, R48, R36, RZ ;  /* 0x0000002430267225 */ /* 0x001fc800078e00ff */
[----:B------:R-:W-:Y:S01]  /*6200*/  IMAD R39, R48, R37, R39 ;  /* 0x0000002530277224 */ /* 0x000fe200078e0227 */
[----:B------:R-:W-:-:S03]  /*6210*/  IADD3 R55, P2, RZ, -R38, RZ ;  /* 0x80000026ff377210 */ /* 0x000fc60007f5e0ff */
[----:B------:R-:W-:Y:S02]  /*6220*/  IMAD R39, R49, R36, R39 ;  /* 0x0000002431277224 */ /* 0x000fe400078e0227 */
[----:B------:R-:W-:-:S03]  /*6230*/  IMAD.HI.U32 R38, R48, R55, RZ ;  /* 0x0000003730267227 */ /* 0x000fc600078e00ff */
[----:B------:R-:W-:Y:S01]  /*6240*/  IADD3.X R57, RZ, ~R39, RZ, P2, !PT ;  /* 0x80000027ff397210 */ /* 0x000fe200017fe4ff */
[----:B------:R-:W-:-:S04]  /*6250*/  IMAD.MOV.U32 R39, RZ, RZ, R48 ;  /* 0x000000ffff277224 */ /* 0x000fc800078e0030 */
[----:B------:R-:W-:-:S04]  /*6260*/  IMAD.WIDE.U32 R38, P2, R48, R57, R38 ;  /* 0x0000003930267225 */ /* 0x000fc80007840026 */
[----:B------:R-:W-:-:S04]  /*6270*/  IMAD.HI.U32 R38, P3, R49, R55, R38 ;  /* 0x0000003731267227 */ /* 0x000fc80007860026 */
[CC--:B------:R-:W-:Y:S02]  /*6280*/  IMAD R39, R49.reuse, R57.reuse, RZ ;  /* 0x0000003931277224 */ /* 0x0c0fe400078e02ff */
[----:B------:R-:W-:-:S03]  /*6290*/  IMAD.HI.U32 R55, R49, R57, RZ ;  /* 0x0000003931377227 */ /* 0x000fc600078e00ff */
[----:B------:R-:W-:Y:S02]  /*62a0*/  IADD3 R39, P4, R39, R38, RZ ;  /* 0x0000002627277210 */ /* 0x000fe40007f9e0ff */
[----:B------:R-:W-:-:S03]  /*62b0*/  IADD3.X R55, R55, R49, RZ, P2, !PT ;  /* 0x0000003137377210 */ /* 0x000fc600017fe4ff */
[----:B------:R-:W-:Y:S01]  /*62c0*/  IMAD.WIDE.U32 R48, R39, R36, RZ ;  /* 0x0000002427307225 */ /* 0x000fe200078e00ff */
[----:B------:R-:W-:Y:S02]  /*62d0*/  IADD3.X R55, RZ, RZ, R55, P4, P3 ;  /* 0x000000ffff377210 */ /* 0x000fe400027e6437 */
[----:B------:R-:W-:Y:S01]  /*62e0*/  ISETP.GE.AND P3, PT, R53, RZ, PT ;  /* 0x000000ff3500720c */ /* 0x000fe20003f66270 */
[----:B------:R-:W-:Y:S01]  /*62f0*/  IMAD R38, R39, R37, R49 ;  /* 0x0000002527267224 */ /* 0x000fe200078e0231 */
[----:B------:R-:W-:Y:S02]  /*6300*/  IADD3 R57, P2, RZ, -R48, RZ ;  /* 0x80000030ff397210 */ /* 0x000fe40007f5e0ff */
[----:B------:R-:W-:Y:S01]  /*6310*/  IADD3 R49, P4, RZ, -R52, RZ ;  /* 0x80000034ff317210 */ /* 0x000fe20007f9e0ff */
[----:B------:R-:W-:Y:S02]  /*6320*/  IMAD R48, R55, R36, R38 ;  /* 0x0000002437307224 */ /* 0x000fe400078e0226 */
[----:B------:R-:W-:Y:S01]  /*6330*/  IMAD.HI.U32 R38, R39, R57, RZ ;  /* 0x0000003927267227 */ /* 0x000fe200078e00ff */
[----:B------:R-:W-:-:S02]  /*6340*/  SEL R49, R49, R52, !P3 ;  /* 0x0000003431317207 */ /* 0x000fc40005800000 */
[----:B------:R-:W-:Y:S01]  /*6350*/  IADD3.X R52, RZ, ~R53, RZ, P4, !PT ;  /* 0x80000035ff347210 */ /* 0x000fe200027fe4ff */
[----:B------:R-:W-:-:S03]  /*6360*/  IMAD.X R48, RZ, RZ, ~R48, P2 ;  /* 0x000000ffff307224 */ /* 0x000fc600010e0e30 */
[----:B------:R-:W-:Y:S01]  /*6370*/  SEL R53, R52, R53, !P3 ;  /* 0x0000003534357207 */ /* 0x000fe20005800000 */
[----:B------:R-:W-:-:S04]  /*6380*/  IMAD.WIDE.U32 R38, P2, R39, R48, R38 ;  /* 0x0000003027267225 */ /* 0x000fc80007840026 */
[----:B------:R-:W-:-:S04]  /*6390*/  IMAD.HI.U32 R54, R55, R48, RZ ;  /* 0x0000003037367227 */ /* 0x000fc800078e00ff */
[----:B------:R-:W-:-:S04]  /*63a0*/  IMAD.HI.U32 R38, P5, R55, R57, R38 ;  /* 0x0000003937267227 */ /* 0x000fc800078a0026 */
[----:B------:R-:W-:Y:S02]  /*63b0*/  IMAD R39, R55, R48, RZ ;  /* 0x0000003037277224 */ /* 0x000fe400078e02ff */
[----:B------:R-:W-:-:S03]  /*63c0*/  IMAD.X R55, R54, 0x1, R55, P2 ;  /* 0x0000000136377824 */ /* 0x000fc600010e0637 */
[----:B------:R-:W-:Y:S01]  /*63d0*/  IADD3 R48, P6, R39, R38, RZ ;  /* 0x0000002627307210 */ /* 0x000fe20007fde0ff */
[----:B------:R-:W-:-:S03]  /*63e0*/  HFMA2.MMA R39, -RZ, RZ, 0, 0 ;  /* 0x00000000ff277435 */ /* 0x000fc600000001ff */
[----:B------:R-:W-:Y:S01]  /*63f0*/  IADD3.X R52, RZ, RZ, R55, P6, P5 ;  /* 0x000000ffff347210 */ /* 0x000fe200037ea437 */
[----:B------:R-:W-:-:S04]  /*6400*/  IMAD.HI.U32 R38, R48, R49, RZ ;  /* 0x0000003130267227 */ /* 0x000fc800078e00ff */
[-C--:B------:R-:W-:Y:S02]  /*6410*/  IMAD R55, R52, R53.reuse, RZ ;  /* 0x0000003534377224 */ /* 0x080fe400078e02ff */
[----:B------:R-:W-:-:S04]  /*6420*/  IMAD.WIDE.U32 R38, R48, R53, R38 ;  /* 0x0000003530267225 */ /* 0x000fc800078e0026 */
[----:B------:R-:W-:-:S04]  /*6430*/  IMAD.HI.U32 R48, R52, R53, RZ ;  /* 0x0000003534307227 */ /* 0x000fc800078e00ff */
[----:B------:R-:W-:-:S04]  /*6440*/  IMAD.HI.U32 R38, P2, R52, R49, R38 ;  /* 0x0000003134267227 */ /* 0x000fc80007840026 */
[----:B------:R-:W-:Y:S01]  /*6450*/  IMAD.X R48, RZ, RZ, R48, P2 ;  /* 0x000000ffff307224 */ /* 0x000fe200010e0630 */
[----:B------:R-:W-:-:S04]  /*6460*/  IADD3 R55, P4, R55, R38, RZ ;  /* 0x0000002637377210 */ /* 0x000fc80007f9e0ff */
[----:B------:R-:W-:Y:S01]  /*6470*/  IADD3.X R57, RZ, R48, RZ, P4, !PT ;  /* 0x00000030ff397210 */ /* 0x000fe200027fe4ff */
[----:B------:R-:W-:-:S04]  /*6480*/  IMAD.WIDE.U32 R38, R55, R36, RZ ;  /* 0x0000002437267225 */ /* 0x000fc800078e00ff */
[----:B------:R-:W-:Y:S01]  /*6490*/  IMAD R55, R55, R37, R39 ;  /* 0x0000002537377224 */ /* 0x000fe200078e0227 */
[----:B------:R-:W-:-:S03]  /*64a0*/  IADD3 R39, P4, -R38, R49, RZ ;  /* 0x0000003126277210 */ /* 0x000fc60007f9e1ff */
[-C--:B------:R-:W-:Y:S01]  /*64b0*/  IMAD R38, R57, R36.reuse, R55 ;  /* 0x0000002439267224 */ /* 0x080fe200078e0237 */
[----:B------:R-:W-:-:S03]  /*64c0*/  ISETP.GE.U32.AND P2, PT, R39, R36, PT ;  /* 0x000000242700720c */ /* 0x000fc60003f46070 */
[----:B------:R-:W-:Y:S01]  /*64d0*/  IMAD.X R55, R53, 0x1, ~R38, P4 ;  /* 0x0000000135377824 */ /* 0x000fe200020e0e26 */
[----:B------:R-:W-:-:S04]  /*64e0*/  IADD3 R49, P4, R39, -R36, RZ ;  /* 0x8000002427317210 */ /* 0x000fc80007f9e0ff */
[CC--:B------:R-:W-:Y:S02]  /*64f0*/  ISETP.GE.U32.AND.EX P2, PT, R55.reuse, R37.reuse, PT, P2 ;  /* 0x000000253700720c */ /* 0x0c0fe40003f46120 */
[----:B------:R-:W-:Y:S02]  /*6500*/  IADD3.X R53, R55, ~R37, RZ, P4, !PT ;  /* 0x8000002537357210 */ /* 0x000fe400027fe4ff */
[----:B------:R-:W-:Y:S02]  /*6510*/  SEL R49, R49, R39, P2 ;  /* 0x0000002731317207 */ /* 0x000fe40001000000 */
[----:B------:R-:W-:Y:S02]  /*6520*/  SEL R53, R53, R55, P2 ;  /* 0x0000003735357207 */ /* 0x000fe40001000000 */
[CC--:B------:R-:W-:Y:S02]  /*6530*/  ISETP.GE.U32.AND P2, PT, R49.reuse, R36.reuse, PT ;  /* 0x000000243100720c */ /* 0x0c0fe40003f46070 */
[----:B------:R-:W-:-:S02]  /*6540*/  IADD3 R38, P4, R49, -R36, RZ ;  /* 0x8000002431267210 */ /* 0x000fc40007f9e0ff */
[----:B------:R-:W-:-:S03]  /*6550*/  ISETP.GE.U32.AND.EX P2, PT, R53, R37, PT, P2 ;  /* 0x000000253500720c */ /* 0x000fc60003f46120 */
[----:B------:R-:W-:Y:S01]  /*6560*/  IMAD.X R39, R53, 0x1, ~R37, P4 ;  /* 0x0000000135277824 */ /* 0x000fe200020e0e25 */
[----:B------:R-:W-:-:S04]  /*6570*/  SEL R38, R38, R49, P2 ;  /* 0x0000003126267207 */ /* 0x000fc80001000000 */
[----:B------:R-:W-:Y:S02]  /*6580*/  SEL R39, R39, R53, P2 ;  /* 0x0000003527277207 */ /* 0x000fe40001000000 */
[-C--:B------:R-:W-:Y:S02]  /*6590*/  IADD3 R37, P4, RZ, -R38.reuse, RZ ;  /* 0x80000026ff257210 */ /* 0x080fe40007f9e0ff */
[----:B------:R-:W-:Y:S02]  /*65a0*/  ISETP.NE.U32.AND P2, PT, R51, RZ, PT ;  /* 0x000000ff3300720c */ /* 0x000fe40003f45070 */
[-C--:B------:R-:W-:Y:S02]  /*65b0*/  IADD3.X R36, RZ, ~R39.reuse, RZ, P4, !PT ;  /* 0x80000027ff247210 */ /* 0x080fe400027fe4ff */
[----:B------:R-:W-:Y:S02]  /*65c0*/  SEL R38, R37, R38, !P3 ;  /* 0x0000002625267207 */ /* 0x000fe40005800000 */
[----:B------:R-:W-:Y:S01]  /*65d0*/  SEL R39, R36, R39, !P3 ;  /* 0x0000002724277207 */ /* 0x000fe20005800000 */
[----:B------:R-:W-:Y:S01]  /*65e0*/  IMAD.MOV.U32 R36, RZ, RZ, R4 ;  /* 0x000000ffff247224 */ /* 0x000fe200078e0004 */
[----:B------:R-:W-:-:S02]  /*65f0*/  MOV R37, 0x0 ;  /* 0x0000000000257802 */ /* 0x000fc40000000f00 */
[----:B------:R-:W-:-:S04]  /*6600*/  ISETP.NE.AND.EX P2, PT, R50, RZ, PT, P2 ;  /* 0x000000ff3200720c */ /* 0x000fc80003f45320 */
[----:B------:R-:W-:Y:S02]  /*6610*/  SEL R38, R38, 0xffffffff, P2 ;  /* 0xffffffff26267807 */ /* 0x000fe40001000000 */
[----:B------:R-:W-:Y:S01]  /*6620*/  SEL R39, R39, 0xffffffff, P2 ;  /* 0xffffffff27277807 */ /* 0x000fe20001000000 */
[----:B------:R-:W-:Y:S06]  /*6630*/  RET.REL.NODEC R36 `(_ZN2at6native13col2im_kernelIN3c108BFloat16ES3_EEvlPKT_llllllllllllPS4_) ;  /* 0xffffff9824707950 */ /* 0x000fec0003c3ffff */
.L_x_112:
[----:B------:R-:W-:-:S00]  /*6640*/  BRA `(.L_x_112) ;  /* 0xfffffffc00fc7947 */ /* 0x000fc0000383ffff */
[----:B------:R-:W-:-:S00]  /*6650*/  NOP ;  /* 0x0000000000007918 */ /* 0x000fc00000000000 */
        /* <DEDUP_REMOVED lines=10> */
.L_x_725:


//--------------------- .text._ZN2at6native13vol2im_kernelIN3c108BFloat16ES3_EEvlPKT_jjjjjjjjjjjjjjjjjjjPS4_ --------------------------
	.section	.text._ZN2at6native13vol2im_kernelIN3c108BFloat16ES3_EEvlPKT_jjjjjjjjjjjjjjjjjjjPS4_,"ax",@progbits
	.align	128
        .global         _ZN2at6native13vol2im_kernelIN3c108BFloat16ES3_EEvlPKT_jjjjjjjjjjjjjjjjjjjPS4_
        .type           _ZN2at6native13vol2im_kernelIN3c108BFloat16ES3_EEvlPKT_jjjjjjjjjjjjjjjjjjjPS4_,@function
        .size           _ZN2at6native13vol2im_kernelIN3c108BFloat16ES3_EEvlPKT_jjjjjjjjjjjjjjjjjjjPS4_,(.L_x_741 - _ZN2at6native13vol2im_kernelIN3c108BFloat16ES3_EEvlPKT_jjjjjjjjjjjjjjjjjjjPS4_)
        .other          _ZN2at6native13vol2im_kernelIN3c108BFloat16ES3_EEvlPKT_jjjjjjjjjjjjjjjjjjjPS4_,@"STO_CUDA_ENTRY STV_DEFAULT"
_ZN2at6native13vol2im_kernelIN3c108BFloat16ES3_EEvlPKT_jjjjjjjjjjjjjjjjjjjPS4_:
.text._ZN2at6native13vol2im_kernelIN3c108BFloat16ES3_EEvlPKT_jjjjjjjjjjjjjjjjjjjPS4_:
[----:B------:R-:W-:Y:S01]  /*0000*/  LDC R1, c[0x0][0x28] ;  /* 0x00000a00ff017b82 */ /* 0x000fe20000000800 */
[----:B------:R-:W0:Y:S01]  /*0010*/  S2R R2, SR_TID.X ;  /* 0x0000000000027919 */ /* 0x000e220000002100 */
[----:B------:R-:W-:-:S06]  /*0020*/  ULDC UR4, c[0x0][0x0] ;  /* 0x0000000000047ab9 */ /* 0x000fcc0000000800 */
[----:B------:R-:W0:Y:S01]  /*0030*/  S2UR UR5, SR_CTAID.X ;  /* 0x00000000000579c3 */ /* 0x000e220000002500 */
[----:B------:R-:W-:Y:S01]  /*0040*/  IMAD.MOV.U32 R3, RZ, RZ, RZ ;  /* 0x000000ffff037224 */ /* 0x000fe200078e00ff */
[----:B------:R-:W-:-:S06]  /*0050*/  ULDC.64 UR6, c[0x0][0x210] ;  /* 0x0000840000067ab9 */ /* 0x000fcc0000000a00 */
[----:B------:R-:W0:Y:S02]  /*0060*/  LDC R5, c[0x0][RZ] ;  /* 0x00000000ff057b82 */ /* 0x000e240000000800 */
[----:B0-----:R-:W-:-:S03]  /*0070*/  IMAD.WIDE.U32 R2, R5, UR5, R2 ;  /* 0x0000000505027c25 */ /* 0x001fc6000f8e0002 */
[----:B------:R-:W-:-:S04]  /*0080*/  ISETP.GE.U32.AND P0, PT, R2, UR6, PT ;  /* 0x0000000602007c0c */ /* 0x000fc8000bf06070 */
[----:B------:R-:W-:-:S13]  /*0090*/  ISETP.GE.AND.EX P0, PT, R3, UR7, PT, P0 ;  /* 0x0000000703007c0c */ /* 0x000fda000bf06300 */
[----:B------:R-:W-:Y:S05]  /*00a0*/  @P0 EXIT ;  /* 0x000000000000094d */ /* 0x000fea0003800000 */
[----:B------:R-:W-:Y:S01]  /*00b0*/  IMAD.MOV.U32 R0, RZ, RZ, R2 ;  /* 0x000000ffff007224 */ /* 0x000fe200078e0002 */
[----:B------:R-:W-:Y:S01]  /*00c0*/  ULDC UR5, c[0x0][0xc] ;  /* 0x0000030000057ab9 */ /* 0x000fe20000000800 */
[----:B------:R-:W-:Y:S01]  /*00d0*/  ULDC.64 UR8, c[0x0][0x208] ;  /* 0x0000820000087ab9 */ /* 0x000fe20000000a00 */
[----:B------:R-:W-:-:S12]  /*00e0*/  UIMAD UR4, UR4, UR5, URZ ;  /* 0x00000005040472a4 */ /* 0x000fd8000f8e023f */
.L_x_142:
[----:B------:R-:W-:Y:S01]  /*00f0*/  ULDC UR5, c[0x0][0x228] ;  /* 0x00008a0000057ab9 */ /* 0x000fe20000000800 */
[----:B------:R-:W-:Y:S01]  /*0100*/  ULDC.64 UR10, c[0x0][0x220] ;  /* 0x00008800000a7ab9 */ /* 0x000fe20000000a00 */
[----:B------:R-:W0:Y:S01]  /*0110*/  I2F.U32.RP R2, UR5 ;  /* 0x0000000500027d06 */ /* 0x000e220008209000 */
[----:B------:R-:W-:Y:S01]  /*0120*/  ISETP.NE.U32.AND P2, PT, RZ, UR5, PT ;  /* 0x00000005ff007c0c */ /* 0x000fe2000bf45070 */
[----:B------:R-:W1:Y:S01]  /*0130*/  LDC.64 R12, c[0x0][0x258] ;  /* 0x00009600ff0c7b82 */ /* 0x000e620000000a00 */
[----:B------:R-:W-:Y:S01]  /*0140*/  ULDC.64 UR6, c[0x0][0x240] ;  /* 0x0000900000067ab9 */ /* 0x000fe20000000a00 */
[----:B------:R-:W-:Y:S04]  /*0150*/  BSSY B0, `(.L_x_113) ;  /* 0x000005a000007945 */ /* 0x000fe80003800000 */
[----:B------:R-:W2:Y:S02]  /*0160*/  I2F.U32.RP R7, UR11 ;  /* 0x0000000b00077d06 */ /* 0x000ea40008209000 */
[----:B------:R-:W3:Y:S06]  /*0170*/  LDC.64 R10, c[0x0][0x230] ;  /* 0x00008c00ff0a7b82 */ /* 0x000eec0000000a00 */
[----:B0-----:R-:W0:Y:S08]  /*0180*/  MUFU.RCP R2, R2 ;  /* 0x0000000200027308 */ /* 0x001e300000001000 */
[----:B--2---:R-:W-:Y:S08]  /*0190*/  MUFU.RCP R7, R7 ;  /* 0x0000000700077308 */ /* 0x004ff00000001000 */
[----:B------:R-:W2:Y:S01]  /*01a0*/  I2F.U32.RP R8, UR10 ;  /* 0x0000000a00087d06 */ /* 0x000ea20008209000 */
[----:B0-----:R-:W-:Y:S01]  /*01b0*/  IADD3 R4, R2, 0xffffffe, RZ ;  /* 0x0ffffffe02047810 */ /* 0x001fe20007ffe0ff */
[----:B---3--:R-:W-:-:S04]  /*01c0*/  VIADD R11, R11, 0xffffffff ;  /* 0xffffffff0b0b7836 */ /* 0x008fc80000000000 */
[----:B-1----:R-:W-:Y:S02]  /*01d0*/  IMAD R16, R11, R12, 0x1 ;  /* 0x000000010b107424 */ /* 0x002fe400078e020c */
[----:B------:R0:W1:Y:S08]  /*01e0*/  F2I.FTZ.U32.TRUNC.NTZ R5, R4 ;  /* 0x0000000400057305 */ /* 0x000070000021f000 */
[----:B--2---:R-:W-:Y:S01]  /*01f0*/  MUFU.RCP R8, R8 ;  /* 0x0000000800087308 */ /* 0x004fe20000001000 */
[----:B0-----:R-:W-:-:S02]  /*0200*/  IMAD.MOV.U32 R4, RZ, RZ, RZ ;  /* 0x000000ffff047224 */ /* 0x001fc400078e00ff */
[----:B-1----:R-:W-:-:S04]  /*0210*/  IMAD.MOV R9, RZ, RZ, -R5 ;  /* 0x000000ffff097224 */ /* 0x002fc800078e0a05 */
[----:B------:R-:W-:-:S04]  /*0220*/  IMAD R9, R9, UR5, RZ ;  /* 0x0000000509097c24 */ /* 0x000fc8000f8e02ff */
[----:B------:R-:W-:-:S04]  /*0230*/  IMAD.HI.U32 R5, R5, R9, R4 ;  /* 0x0000000905057227 */ /* 0x000fc800078e0004 */
[----:B------:R-:W-:Y:S02]  /*0240*/  VIADD R4, R7, 0xffffffe ;  /* 0x0ffffffe07047836 */ /* 0x000fe40000000000 */
[----:B------:R-:W-:-:S05]  /*0250*/  IMAD.HI.U32 R6, R5, R0, RZ ;  /* 0x0000000005067227 */ /* 0x000fca00078e00ff */
[----:B------:R-:W-:-:S05]  /*0260*/  IADD3 R5, -R6, RZ, RZ ;  /* 0x000000ff06057210 */ /* 0x000fca0007ffe1ff */
[----:B------:R-:W-:Y:S02]  /*0270*/  IMAD R2, R5, UR5, R0 ;  /* 0x0000000505027c24 */ /* 0x000fe4000f8e0200 */
[----:B------:R0:W1:Y:S03]  /*0280*/  F2I.FTZ.U32.TRUNC.NTZ R5, R4 ;  /* 0x0000000400057305 */ /* 0x000066000021f000 */
[----:B------:R-:W-:Y:S01]  /*0290*/  ISETP.GE.U32.AND P0, PT, R2, UR5, PT ;  /* 0x0000000502007c0c */ /* 0x000fe2000bf06070 */
[----:B0-----:R-:W-:Y:S01]  /*02a0*/  HFMA2.MMA R4, -RZ, RZ, 0, 0 ;  /* 0x00000000ff047435 */ /* 0x001fe200000001ff */
[----:B-1----:R-:W-:-:S11]  /*02b0*/  IADD3 R7, RZ, -R5, RZ ;  /* 0x80000005ff077210 */ /* 0x002fd60007ffe0ff */
[----:B------:R-:W-:Y:S02]  /*02c0*/  @P0 VIADD R2, R2, -UR5 ;  /* 0x8000000502020c36 */ /* 0x000fe40008000000 */
[----:B------:R-:W-:Y:S02]  /*02d0*/  @P0 VIADD R6, R6, 0x1 ;  /* 0x0000000106060836 */ /* 0x000fe40000000000 */
[----:B------:R-:W-:Y:S01]  /*02e0*/  IMAD R7, R7, UR11, RZ ;  /* 0x0000000b07077c24 */ /* 0x000fe2000f8e02ff */
[----:B------:R-:W-:-:S03]  /*02f0*/  ISETP.GE.U32.AND P1, PT, R2, UR5, PT ;  /* 0x0000000502007c0c */ /* 0x000fc6000bf26070 */
[----:B------:R-:W-:-:S04]  /*0300*/  IMAD.HI.U32 R5, R5, R7, R4 ;  /* 0x0000000705057227 */ /* 0x000fc800078e0004 */
[----:B------:R-:W-:-:S06]  /*0310*/  VIADD R4, R8, 0xffffffe ;  /* 0x0ffffffe08047836 */ /* 0x000fcc0000000000 */
[----:B------:R-:W-:Y:S01]  /*0320*/  @P1 VIADD R6, R6, 0x1 ;  /* 0x0000000106061836 */ /* 0x000fe20000000000 */
[----:B------:R-:W-:Y:S02]  /*0330*/  @!P2 LOP3.LUT R6, RZ, UR5, RZ, 0x33, !PT ;  /* 0x00000005ff06ac12 */ /* 0x000fe4000f8e33ff */
[----:B------:R-:W-:-:S03]  /*0340*/  ISETP.NE.U32.AND P2, PT, RZ, UR11, PT ;  /* 0x0000000bff007c0c */ /* 0x000fc6000bf45070 */
[----:B------:R-:W-:-:S04]  /*0350*/  IMAD.HI.U32 R7, R5, R6, RZ ;  /* 0x0000000605077227 */ /* 0x000fc800078e00ff */
[----:B------:R-:W-:-:S04]  /*0360*/  IMAD.MOV R5, RZ, RZ, -R7 ;  /* 0x000000ffff057224 */ /* 0x000fc800078e0a07 */
[----:B------:R-:W-:Y:S02]  /*0370*/  IMAD R2, R5, UR11, R6 ;  /* 0x0000000b05027c24 */ /* 0x000fe4000f8e0206 */
[----:B------:R0:W1:Y:S03]  /*0380*/  F2I.FTZ.U32.TRUNC.NTZ R5, R4 ;  /* 0x0000000400057305 */ /* 0x000066000021f000 */
[----:B------:R-:W-:Y:S01]  /*0390*/  ISETP.GE.U32.AND P0, PT, R2, UR11, PT ;  /* 0x0000000b02007c0c */ /* 0x000fe2000bf06070 */
[----:B0-----:R-:W-:Y:S02]  /*03a0*/  IMAD.MOV.U32 R4, RZ, RZ, RZ ;  /* 0x000000ffff047224 */ /* 0x001fe400078e00ff */
[----:B-1----:R-:W-:-:S10]  /*03b0*/  IMAD.MOV R9, RZ, RZ, -R5 ;  /* 0x000000ffff097224 */ /* 0x002fd400078e0a05 */
[----:B------:R-:W-:Y:S01]  /*03c0*/  @P0 IADD3 R2, R2, -UR11, RZ ;  /* 0x8000000b02020c10 */ /* 0x000fe2000fffe0ff */
[----:B------:R-:W-:Y:S02]  /*03d0*/  @P0 VIADD R7, R7, 0x1 ;  /* 0x0000000107070836 */ /* 0x000fe40000000000 */
[----:B------:R-:W-:Y:S01]  /*03e0*/  IMAD R9, R9, UR10, RZ ;  /* 0x0000000a09097c24 */ /* 0x000fe2000f8e02ff */
[----:B------:R-:W-:-:S03]  /*03f0*/  ISETP.GE.U32.AND P1, PT, R2, UR11, PT ;  /* 0x0000000b02007c0c */ /* 0x000fc6000bf26070 */
[----:B------:R-:W-:Y:S02]  /*0400*/  IMAD.HI.U32 R2, R5, R9, R4 ;  /* 0x0000000905027227 */ /* 0x000fe400078e0004 */
[----:B------:R-:W0:Y:S08]  /*0410*/  LDC R4, c[0x0][0x238] ;  /* 0x00008e00ff047b82 */ /* 0x000e300000000800 */
[----:B------:R-:W-:-:S02]  /*0420*/  @P1 IADD3 R7, R7, 0x1, RZ ;  /* 0x0000000107071810 */ /* 0x000fc40007ffe0ff */
[----:B------:R-:W-:Y:S02]  /*0430*/  @!P2 LOP3.LUT R7, RZ, UR11, RZ, 0x33, !PT ;  /* 0x0000000bff07ac12 */ /* 0x000fe4000f8e33ff */
[----:B------:R-:W-:Y:S02]  /*0440*/  ISETP.NE.U32.AND P1, PT, RZ, UR10, PT ;  /* 0x0000000aff007c0c */ /* 0x000fe4000bf25070 */
[----:B------:R-:W-:Y:S01]  /*0450*/  IADD3 R5, -R7, RZ, RZ ;  /* 0x000000ff07057210 */ /* 0x000fe20007ffe1ff */
[----:B------:R-:W-:-:S04]  /*0460*/  IMAD.HI.U32 R2, R2, R7, RZ ;  /* 0x0000000702027227 */ /* 0x000fc800078e00ff */
[----:B------:R-:W-:Y:S02]  /*0470*/  IMAD.MOV R2, RZ, RZ, -R2 ;  /* 0x000000ffff027224 */ /* 0x000fe400078e0a02 */
[--C-:B------:R-:W-:Y:S02]  /*0480*/  IMAD R5, R5, UR11, R6.reuse ;  /* 0x0000000b05057c24 */ /* 0x100fe4000f8e0206 */
[----:B------:R-:W-:Y:S01]  /*0490*/  IMAD R2, R2, UR10, R7 ;  /* 0x0000000a02027c24 */ /* 0x000fe2000f8e0207 */
[----:B0-----:R-:W-:Y:S01]  /*04a0*/  IADD3 R8, R4, -0x1, RZ ;  /* 0xffffffff04087810 */ /* 0x001fe20007ffe0ff */
[----:B------:R-:W-:Y:S01]  /*04b0*/  IMAD.MOV R7, RZ, RZ, -R6 ;  /* 0x000000ffff077224 */ /* 0x000fe200078e0a06 */
[----:B------:R-:W-:Y:S01]  /*04c0*/  IADD3 R5, R5, UR6, RZ ;  /* 0x0000000605057c10 */ /* 0x000fe2000fffe0ff */
[----:B------:R-:W-:Y:S01]  /*04d0*/  IMAD.MOV.U32 R6, RZ, RZ, RZ ;  /* 0x000000ffff067224 */ /* 0x000fe200078e00ff */
[----:B------:R-:W-:Y:S01]  /*04e0*/  ISETP.GE.U32.AND P0, PT, R2, UR10, PT ;  /* 0x0000000a02007c0c */ /* 0x000fe2000bf06070 */
[----:B------:R-:W-:Y:S01]  /*04f0*/  IMAD R4, R7, UR5, R0 ;  /* 0x0000000507047c24 */ /* 0x000fe2000f8e0200 */
[----:B------:R-:W-:Y:S01]  /*0500*/  ISETP.GE.U32.AND P3, PT, R5, R16, PT ;  /* 0x000000100500720c */ /* 0x000fe20003f66070 */
[----:B------:R-:W-:Y:S01]  /*0510*/  IMAD R13, R8, R13, 0x1 ;  /* 0x00000001080d7424 */ /* 0x000fe200078e020d */
[----:B------:R-:W-:Y:S01]  /*0520*/  MOV R8, RZ ;  /* 0x000000ff00087202 */ /* 0x000fe20000000f00 */
[----:B------:R-:W-:-:S05]  /*0530*/  VIADD R4, R4, UR7 ;  /* 0x0000000704047c36 */ /* 0x000fca0008000000 */
[----:B------:R-:W-:-:S03]  /*0540*/  ISETP.GE.U32.AND P2, PT, R4, R13, PT ;  /* 0x0000000d0400720c */ /* 0x000fc60003f46070 */
[----:B------:R-:W-:-:S05]  /*0550*/  @P0 VIADD R2, R2, -UR10 ;  /* 0x8000000a02020c36 */ /* 0x000fca0008000000 */
[----:B------:R-:W-:-:S13]  /*0560*/  ISETP.GE.U32.AND P0, PT, R2, UR10, PT ;  /* 0x0000000a02007c0c */ /* 0x000fda000bf06070 */
[----:B------:R-:W-:Y:S01]  /*0570*/  @P0 VIADD R2, R2, -UR10 ;  /* 0x8000000a02020c36 */ /* 0x000fe20008000000 */
[----:B------:R-:W-:Y:S01]  /*0580*/  @!P1 LOP3.LUT R2, RZ, UR10, RZ, 0x33, !PT ;  /* 0x0000000aff029c12 */ /* 0x000fe2000f8e33ff */
[----:B------:R-:W-:Y:S06]  /*0590*/  @!P2 BRA `(.L_x_114) ;  /* 0x000000000054a947 */ /* 0x000fec0003800000 */
[----:B------:R-:W-:Y:S02]  /*05a0*/  ULDC UR5, c[0x0][0x250] ;  /* 0x0000940000057ab9 */ /* 0x000fe40000000800 */
        /* <DEDUP_REMOVED lines=8> */
[----:B------:R-:W-:-:S04]  /*0630*/  IMAD.HI.U32 R12, R9, R7, R8 ;  /* 0x00000007090c7227 */ /* 0x000fc800078e0008 */
[----:B------:R-:W-:-:S04]  /*0640*/  IMAD.IADD R7, R4, 0x1, -R13 ;  /* 0x0000000104077824 */ /* 0x000fc800078e0a0d */
        /* <DEDUP_REMOVED lines=8> */
[----:B------:R-:W-:-:S04]  /*06d0*/  @!P2 LOP3.LUT R12, RZ, UR5, RZ, 0x33, !PT ;  /* 0x00000005ff0cac12 */ /* 0x000fc8000f8e33ff */
[----:B------:R-:W-:-:S07]  /*06e0*/  IADD3 R8, R12, 0x1, RZ ;  /* 0x000000010c087810 */ /* 0x000fce0007ffe0ff */
.L_x_114:
[----:B------:R-:W-:Y:S05]  /*06f0*/  BSYNC B0 ;  /* 0x0000000000007941 */ /* 0x000fea0003800000 */
.L_x_113:
[----:B------:R-:W-:Y:S04]  /*0700*/  BSSY B0, `(.L_x_115) ;  /* 0x0000017000007945 */ /* 0x000fe80003800000 */
[----:B------:R-:W-:Y:S05]  /*0710*/  @!P3 BRA `(.L_x_116) ;  /* 0x000000000054b947 */ /* 0x000fea0003800000 */
[----:B------:R-:W-:Y:S01]  /*0720*/  ULDC UR5, c[0x0][0x24c] ;  /* 0x0000930000057ab9 */ /* 0x000fe20000000800 */
[----:B------:R-:W-:Y:S01]  /*0730*/  HFMA2.MMA R6, -RZ, RZ, 0, 0 ;  /* 0x00000000ff067435 */ /* 0x000fe200000001ff */
[----:B------:R-:W0:Y:S01]  /*0740*/  I2F.U32.RP R9, UR5 ;  /* 0x0000000500097d06 */ /* 0x000e220008209000 */
[----:B------:R-:W-:-:S07]  /*0750*/  ISETP.NE.U32.AND P2, PT, RZ, UR5, PT ;  /* 0x00000005ff007c0c */ /* 0x000fce000bf45070 */
[----:B0-----:R-:W0:Y:S02]  /*0760*/  MUFU.RCP R9, R9 ;  /* 0x0000000900097308 */ /* 0x001e240000001000 */
[----:B0-----:R-:W-:-:S06]  /*0770*/  VIADD R7, R9, 0xffffffe ;  /* 0x0ffffffe09077836 */ /* 0x001fcc0000000000 */
[----:B------:R-:W0:Y:S02]  /*0780*/  F2I.FTZ.U32.TRUNC.NTZ R7, R7 ;  /* 0x0000000700077305 */ /* 0x000e24000021f000 */
[----:B0-----:R-:W-:-:S04]  /*0790*/  IMAD.MOV R11, RZ, RZ, -R7 ;  /* 0x000000ffff0b7224 */ /* 0x001fc800078e0a07 */
        /* <DEDUP_REMOVED lines=13> */
.L_x_116:
[----:B------:R-:W-:Y:S05]  /*0870*/  BSYNC B0 ;  /* 0x0000000000007941 */ /* 0x000fea0003800000 */
.L_x_115:
[----:B------:R-:W-:Y:S01]  /*0880*/  ULDC UR5, c[0x0][0x24c] ;  /* 0x0000930000057ab9 */ /* 0x000fe20000000800 */
[----:B------:R-:W-:Y:S01]  /*0890*/  MOV R12, RZ ;  /* 0x000000ff000c7202 */ /* 0x000fe20000000f00 */
[----:B------:R-:W0:Y:S01]  /*08a0*/  I2F.U32.RP R7, UR5 ;  /* 0x0000000500077d06 */ /* 0x000e220008209000 */
[----:B------:R-:W1:Y:S01]  /*08b0*/  LDC R17, c[0x0][0x254] ;  /* 0x00009500ff117b82 */ /* 0x000e620000000800 */
[----:B------:R-:W-:Y:S01]  /*08c0*/  IADD3 R10, R10, -0x1, RZ ;  /* 0xffffffff0a0a7810 */ /* 0x000fe20007ffe0ff */
[----:B------:R-:W-:Y:S01]  /*08d0*/  BSSY B0, `(.L_x_117) ;  /* 0x000002d000007945 */ /* 0x000fe20003800000 */
[----:B------:R-:W-:-:S05]  /*08e0*/  ISETP.NE.U32.AND P3, PT, RZ, UR5, PT ;  /* 0x00000005ff007c0c */ /* 0x000fca000bf65070 */
[----:B------:R-:W2:Y:S01]  /*08f0*/  LDC R15, c[0x0][0x250] ;  /* 0x00009400ff0f7b82 */ /* 0x000ea20000000800 */
[----:B0-----:R-:W0:Y:S01]  /*0900*/  MUFU.RCP R7, R7 ;  /* 0x0000000700077308 */ /* 0x001e220000001000 */
[----:B-1----:R-:W-:Y:S02]  /*0910*/  IMAD R16, R10, R17, 0x1 ;  /* 0x000000010a107424 */ /* 0x002fe400078e0211 */
[----:B------:R-:W-:Y:S02]  /*0920*/  IMAD.MOV.U32 R10, RZ, RZ, RZ ;  /* 0x000000ffff0a7224 */ /* 0x000fe400078e00ff */
[----:B0-----:R-:W-:-:S06]  /*0930*/  VIADD R13, R7, 0xffffffe ;  /* 0x0ffffffe070d7836 */ /* 0x001fcc0000000000 */
[----:B------:R-:W0:Y:S02]  /*0940*/  F2I.FTZ.U32.TRUNC.NTZ R13, R13 ;  /* 0x0000000d000d7305 */ /* 0x000e24000021f000 */
[----:B0-----:R-:W-:-:S04]  /*0950*/  IMAD.MOV R9, RZ, RZ, -R13 ;  /* 0x000000ffff097224 */ /* 0x001fc800078e0a0d */
[----:B------:R-:W-:-:S04]  /*0960*/  IMAD R9, R9, UR5, RZ ;  /* 0x0000000509097c24 */ /* 0x000fc8000f8e02ff */
[----:B------:R-:W-:Y:S02]  /*0970*/  IMAD.HI.U32 R12, R13, R9, R12 ;  /* 0x000000090d0c7227 */ /* 0x000fe400078e000c */
[----:B------:R-:W0:Y:S04]  /*0980*/  LDC R9, c[0x0][0x23c] ;  /* 0x00008f00ff097b82 */ /* 0x000e280000000800 */
[----:B------:R-:W-:-:S04]  /*0990*/  IMAD.HI.U32 R11, R12, R5, RZ ;  /* 0x000000050c0b7227 */ /* 0x000fc800078e00ff */
[----:B------:R-:W-:-:S04]  /*09a0*/  IMAD.MOV R12, RZ, RZ, -R11 ;  /* 0x000000ffff0c7224 */ /* 0x000fc800078e0a0b */
[----:B------:R-:W-:-:S05]  /*09b0*/  IMAD R7, R12, UR5, R5 ;  /* 0x000000050c077c24 */ /* 0x000fca000f8e0205 */
[----:B------:R-:W-:-:S13]  /*09c0*/  ISETP.GE.U32.AND P0, PT, R7, UR5, PT ;  /* 0x0000000507007c0c */ /* 0x000fda000bf06070 */
[----:B------:R-:W-:Y:S02]  /*09d0*/  @P0 VIADD R7, R7, -UR5 ;  /* 0x8000000507070c36 */ /* 0x000fe40008000000 */
[----:B------:R-:W-:-:S03]  /*09e0*/  @P0 VIADD R11, R11, 0x1 ;  /* 0x000000010b0b0836 */ /* 0x000fc60000000000 */
[----:B------:R-:W-:Y:S01]  /*09f0*/  ISETP.GE.U32.AND P1, PT, R7, UR5, PT ;  /* 0x0000000507007c0c */ /* 0x000fe2000bf26070 */
[----:B0-----:R-:W-:-:S05]  /*0a00*/  IMAD.IADD R7, R2, 0x1, R9 ;  /* 0x0000000102077824 */ /* 0x001fca00078e0209 */
[----:B------:R-:W-:-:S07]  /*0a10*/  ISETP.GE.U32.AND P2, PT, R7, R16, PT ;  /* 0x000000100700720c */ /* 0x000fce0003f46070 */
[----:B------:R-:W-:Y:S02]  /*0a20*/  @P1 IADD3 R11, R11, 0x1, RZ ;  /* 0x000000010b0b1810 */ /* 0x000fe40007ffe0ff */
[----:B------:R-:W-:-:S04]  /*0a30*/  @!P3 LOP3.LUT R11, RZ, UR5, RZ, 0x33, !PT ;  /* 0x00000005ff0bbc12 */ /* 0x000fc8000f8e33ff */
[----:B--2---:R-:W-:Y:S05]  /*0a40*/  @!P2 BRA `(.L_x_118) ;  /* 0x000000000054a947 */ /* 0x004fea0003800000 */
[----:B------:R-:W-:Y:S01]  /*0a50*/  ULDC UR5, c[0x0][0x248] ;  /* 0x0000920000057ab9 */ /* 0x000fe20000000800 */
[----:B------:R-:W-:Y:S01]  /*0a60*/  IADD3 R9, -R16, R9, R2 ;  /* 0x0000000910097210 */ /* 0x000fe20007ffe102 */
        /* <DEDUP_REMOVED lines=19> */
.L_x_118:
[----:B------:R-:W-:Y:S05]  /*0ba0*/  BSYNC B0 ;  /* 0x0000000000007941 */ /* 0x000fea0003800000 */
.L_x_117:
[----:B------:R-:W-:Y:S01]  /*0bb0*/  ULDC UR5, c[0x0][0x248] ;  /* 0x0000920000057ab9 */ /* 0x000fe20000000800 */
[----:B------:R-:W0:Y:S01]  /*0bc0*/  I2F.U32.RP R9, R15 ;  /* 0x0000000f00097306 */ /* 0x000e220000209000 */
[----:B------:R-:W-:Y:S01]  /*0bd0*/  ISETP.NE.U32.AND P3, PT, RZ, UR5, PT ;  /* 0x00000005ff007c0c */ /* 0x000fe2000bf65070 */
[----:B------:R-:W-:Y:S01]  /*0be0*/  BSSY B3, `(.L_x_119) ;  /* 0x0000380000037945 */ /* 0x000fe20003800000 */
[----:B------:R-:W-:-:S05]  /*0bf0*/  PRMT R30, RZ, 0x7610, R30 ;  /* 0x00007610ff1e7816 */ /* 0x000fca000000001e */
[----:B------:R-:W1:Y:S08]  /*0c00*/  I2F.U32.RP R14, UR5 ;  /* 0x00000005000e7d06 */ /* 0x000e700008209000 */
[----:B0-----:R-:W0:Y:S08]  /*0c10*/  MUFU.RCP R9, R9 ;  /* 0x0000000900097308 */ /* 0x001e300000001000 */
[----:B-1----:R-:W1:Y:S01]  /*0c20*/  MUFU.RCP R14, R14 ;  /* 0x0000000e000e7308 */ /* 0x002e620000001000 */
[----:B0-----:R-:W-:-:S07]  /*0c30*/  VIADD R12, R9, 0xffffffe ;  /* 0x0ffffffe090c7836 */ /* 0x001fce0000000000 */
[----:B------:R0:W2:Y:S01]  /*0c40*/  F2I.FTZ.U32.TRUNC.NTZ R13, R12 ;  /* 0x0000000c000d7305 */ /* 0x0000a2000021f000 */
[----:B-1----:R-:W-:-:S07]  /*0c50*/  VIADD R16, R14, 0xffffffe ;  /* 0x0ffffffe0e107836 */ /* 0x002fce0000000000 */
[----:B------:R1:W3:Y:S01]  /*0c60*/  F2I.FTZ.U32.TRUNC.NTZ R17, R16 ;  /* 0x0000001000117305 */ /* 0x0002e2000021f000 */
[----:B0-----:R-:W-:Y:S02]  /*0c70*/  IMAD.MOV.U32 R12, RZ, RZ, RZ ;  /* 0x000000ffff0c7224 */ /* 0x001fe400078e00ff */
[----:B--2---:R-:W-:Y:S02]  /*0c80*/  IMAD.MOV R14, RZ, RZ, -R13 ;  /* 0x000000ffff0e7224 */ /* 0x004fe400078e0a0d */
[----:B-1----:R-:W-:Y:S01]  /*0c90*/  IMAD.MOV.U32 R16, RZ, RZ, RZ ;  /* 0x000000ffff107224 */ /* 0x002fe200078e00ff */
[----:B---3--:R-:W-:-:S05]  /*0ca0*/  IADD3 R19, RZ, -R17, RZ ;  /* 0x80000011ff137210 */ /* 0x008fca0007ffe0ff */
[----:B------:R-:W-:-:S04]  /*0cb0*/  IMAD R19, R19, UR5, RZ ;  /* 0x0000000513137c24 */ /* 0x000fc8000f8e02ff */
[----:B------:R-:W-:Y:S02]  /*0cc0*/  IMAD.HI.U32 R18, R17, R19, R16 ;  /* 0x0000001311127227 */ /* 0x000fe400078e0010 */
[----:B------:R-:W0:Y:S02]  /*0cd0*/  LDC R16, c[0x0][0x260] ;  /* 0x00009800ff107b82 */ /* 0x000e240000000800 */
[----:B------:R-:W-:Y:S02]  /*0ce0*/  IMAD R17, R14, R15, RZ ;  /* 0x0000000f0e117224 */ /* 0x000fe400078e02ff */
[----:B------:R-:W-:-:S04]  /*0cf0*/  IMAD.HI.U32 R9, R18, R7, RZ ;  /* 0x0000000712097227 */ /* 0x000fc800078e00ff */
[----:B------:R-:W-:Y:S01]  /*0d00*/  IMAD.HI.U32 R17, R13, R17, R12 ;  /* 0x000000110d117227 */ /* 0x000fe200078e000c */
[----:B------:R-:W-:-:S05]  /*0d10*/  IADD3 R14, -R9, RZ, RZ ;  /* 0x000000ff090e7210 */ /* 0x000fca0007ffe1ff */
[----:B------:R-:W-:Y:S02]  /*0d20*/  IMAD R13, R14, UR5, R7 ;  /* 0x000000050e0d7c24 */ /* 0x000fe4000f8e0207 */
[----:B------:R-:W-:Y:S01]  /*0d30*/  IMAD.HI.U32 R7, R17, R4, RZ ;  /* 0x0000000411077227 */ /* 0x000fe200078e00ff */
[----:B------:R-:W1:Y:S02]  /*0d40*/  LDC R14, c[0x0][0x264] ;  /* 0x00009900ff0e7b82 */ /* 0x000e640000000800 */
[----:B------:R-:W-:Y:S01]  /*0d50*/  ISETP.GE.U32.AND P1, PT, R13, UR5, PT ;  /* 0x000000050d007c0c */ /* 0x000fe2000bf26070 */
[----:B------:R-:W-:-:S04]  /*0d60*/  IMAD.MOV R12, RZ, RZ, -R7 ;  /* 0x000000ffff0c7224 */ /* 0x000fc800078e0a07 */
[----:B------:R-:W-:-:S05]  /*0d70*/  IMAD R12, R15, R12, R4 ;  /* 0x0000000c0f0c7224 */ /* 0x000fca00078e0204 */
[----:B------:R-:W-:-:S03]  /*0d80*/  ISETP.GE.U32.AND P0, PT, R12, R15, PT ;  /* 0x0000000f0c00720c */ /* 0x000fc60003f06070 */
[----:B------:R-:W-:Y:S01]  /*0d90*/  @P1 IADD3 R13, R13, -UR5, RZ ;  /* 0x800000050d0d1c10 */ /* 0x000fe2000fffe0ff */
[----:B------:R-:W-:-:S03]  /*0da0*/  @P1 VIADD R9, R9, 0x1 ;  /* 0x0000000109091836 */ /* 0x000fc60000000000 */
[----:B------:R-:W-:Y:S02]  /*0db0*/  ISETP.GE.U32.AND P2, PT, R13, UR5, PT ;  /* 0x000000050d007c0c */ /* 0x000fe4000bf46070 */
[----:B-1----:R-:W-:-:S04]  /*0dc0*/  VIADDMNMX.U32 R11, R11, 0x1, R14, PT ;  /* 0x000000010b0b7846 */ /* 0x002fc8000380000e */
[----:B------:R-:W-:Y:S02]  /*0dd0*/  @P0 IMAD.IADD R12, R12, 0x1, -R15 ;  /* 0x000000010c0c0824 */ /* 0x000fe400078e0a0f */
[----:B------:R-:W-:-:S03]  /*0de0*/  @P0 VIADD R7, R7, 0x1 ;  /* 0x0000000107070836 */ /* 0x000fc60000000000 */
[----:B------:R-:W-:Y:S02]  /*0df0*/  ISETP.GE.U32.AND P1, PT, R12, R15, PT ;  /* 0x0000000f0c00720c */ /* 0x000fe40003f26070 */
[----:B------:R-:W-:Y:S02]  /*0e00*/  @P2 IADD3 R9, R9, 0x1, RZ ;  /* 0x0000000109092810 */ /* 0x000fe40007ffe0ff */
[----:B------:R-:W-:Y:S02]  /*0e10*/  @!P3 LOP3.LUT R9, RZ, UR5, RZ, 0x33, !PT ;  /* 0x00000005ff09bc12 */ /* 0x000fe4000f8e33ff */
[----:B------:R-:W-:Y:S02]  /*0e20*/  ISETP.NE.U32.AND P2, PT, R15, RZ, PT ;  /* 0x000000ff0f00720c */ /* 0x000fe40003f45070 */
[----:B0-----:R-:W-:-:S04]  /*0e30*/  VIADDMNMX.U32 R9, R9, 0x1, R16, PT ;  /* 0x0000000109097846 */ /* 0x001fc80003800010 */
[----:B------:R-:W-:Y:S01]  /*0e40*/  ISETP.GE.U32.AND P0, PT, R10, R9, PT ;  /* 0x000000090a00720c */ /* 0x000fe20003f06070 */
[----:B------:R-:W-:-:S06]  /*0e50*/  @P1 VIADD R7, R7, 0x1 ;  /* 0x0000000107071836 */ /* 0x000fcc0000000000 */
[----:B------:R-:W-:-:S06]  /*0e60*/  @!P2 LOP3.LUT R7, RZ, R15, RZ, 0x33, !PT ;  /* 0x0000000fff07a212 */ /* 0x000fcc00078e33ff */
[----:B------:R-:W-:Y:S05]  /*0e70*/  @P0 BRA `(.L_x_120) ;  /* 0x0000003400580947 */ /* 0x000fea0003800000 */
[----:B------:R-:W-:Y:S01]  /*0e80*/  ULDC.64 UR6, c[0x0][0x220] ;  /* 0x0000880000067ab9 */ /* 0x000fe20000000a00 */
[----:B------:R-:W-:Y:S01]  /*0e90*/  ULDC UR5, c[0x0][0x228] ;  /* 0x00008a0000057ab9 */ /* 0x000fe20000000800 */
[----:B------:R-:W-:-:S04]  /*0ea0*/  UIMAD UR6, UR7, UR6, URZ ;  /* 0x00000006070672a4 */ /* 0x000fc8000f8e023f */
[----:B------:R-:W-:-:S06]  /*0eb0*/  UIMAD UR5, UR6, UR5, URZ ;  /* 0x00000005060572a4 */ /* 0x000fcc000f8e023f */
[----:B------:R-:W-:Y:S01]  /*0ec0*/  IMAD R17, RZ, RZ, -UR5 ;  /* 0x80000005ff117e24 */ /* 0x000fe2000f8e02ff */
[----:B------:R-:W-:Y:S02]  /*0ed0*/  ISETP.NE.U32.AND P2, PT, RZ, UR5, PT ;  /* 0x00000005ff007c0c */ /* 0x000fe4000bf45070 */
[----:B------:R-:W0:Y:S08]  /*0ee0*/  I2F.U32.RP R14, UR5 ;  /* 0x00000005000e7d06 */ /* 0x000e300008209000 */
[----:B0-----:R-:W0:Y:S02]  /*0ef0*/  MUFU.RCP R14, R14 ;  /* 0x0000000e000e7308 */ /* 0x001e240000001000 */
[----:B0-----:R-:W-:-:S06]  /*0f00*/  IADD3 R12, R14, 0xffffffe, RZ ;  /* 0x0ffffffe0e0c7810 */ /* 0x001fcc0007ffe0ff */
[----:B------:R0:W1:Y:S02]  /*0f10*/  F2I.FTZ.U32.TRUNC.NTZ R13, R12 ;  /* 0x0000000c000d7305 */ /* 0x000064000021f000 */
[----:B0-----:R-:W-:Y:S02]  /*0f20*/  IMAD.MOV.U32 R12, RZ, RZ, RZ ;  /* 0x000000ffff0c7224 */ /* 0x001fe400078e00ff */
[----:B-1----:R-:W-:-:S04]  /*0f30*/  IMAD R17, R17, R13, RZ ;  /* 0x0000000d11117224 */ /* 0x002fc800078e02ff */
[----:B------:R-:W-:-:S04]  /*0f40*/  IMAD.HI.U32 R13, R13, R17, R12 ;  /* 0x000000110d0d7227 */ /* 0x000fc800078e000c */
[----:B------:R-:W-:Y:S02]  /*0f50*/  IMAD R17, R8, R15, R15 ;  /* 0x0000000f08117224 */ /* 0x000fe400078e020f */
[----:B------:R-:W-:-:S03]  /*0f60*/  IMAD.HI.U32 R16, R13, R0, RZ ;  /* 0x000000000d107227 */ /* 0x000fc600078e00ff */
[----:B------:R-:W-:Y:S02]  /*0f70*/  IADD3 R14, R4, -R15, -R17 ;  /* 0x8000000f040e7210 */ /* 0x000fe40007ffe811 */
[----:B------:R-:W-:-:S05]  /*0f80*/  IADD3 R13, -R16, RZ, RZ ;  /* 0x000000ff100d7210 */ /* 0x000fca0007ffe1ff */
[----:B------:R-:W-:-:S05]  /*0f90*/  IMAD R13, R13, UR5, R0 ;  /* 0x000000050d0d7c24 */ /* 0x000fca000f8e0200 */
[----:B------:R-:W-:-:S13]  /*0fa0*/  ISETP.GE.U32.AND P0, PT, R13, UR5, PT ;  /* 0x000000050d007c0c */ /* 0x000fda000bf06070 */
[----:B------:R-:W-:Y:S02]  /*0fb0*/  @P0 VIADD R13, R13, -UR5 ;  /* 0x800000050d0d0c36 */ /* 0x000fe40008000000 */
[----:B------:R-:W-:-:S03]  /*0fc0*/  @P0 VIADD R16, R16, 0x1 ;  /* 0x0000000110100836 */ /* 0x000fc60000000000 */
[----:B------:R-:W-:Y:S01]  /*0fd0*/  ISETP.GE.U32.AND P1, PT, R13, UR5, PT ;  /* 0x000000050d007c0c */ /* 0x000fe2000bf26070 */
[----:B------:R-:W-:-:S04]  /*0fe0*/  IMAD.MOV R13, RZ, RZ, -R8 ;  /* 0x000000ffff0d7224 */ /* 0x000fc800078e0a08 */
[----:B------:R-:W-:Y:S02]  /*0ff0*/  IMAD R13, R15, R13, R4 ;  /* 0x0000000d0f0d7224 */ /* 0x000fe400078e0204 */
[----:B------:R-:W-:-:S06]  /*1000*/  IMAD.IADD R15, R4, 0x1, -R17 ;  /* 0x00000001040f7824 */ /* 0x000fcc00078e0a11 */
[----:B------:R-:W-:Y:S02]  /*1010*/  @P1 IADD3 R16, R16, 0x1, RZ ;  /* 0x0000000110101810 */ /* 0x000fe40007ffe0ff */
[----:B------:R-:W-:Y:S01]  /*1020*/  @!P2 LOP3.LUT R16, RZ, UR5, RZ, 0x33, !PT ;  /* 0x00000005ff10ac12 */ /* 0x000fe2000f8e33ff */
[----:B------:R-:W-:-:S04]  /*1030*/  ULDC UR5, c[0x0][0x230] ;  /* 0x00008c0000057ab9 */ /* 0x000fc80000000800 */
[----:B------:R-:W-:-:S07]  /*1040*/  IMAD R16, R16, UR5, RZ ;  /* 0x0000000510107c24 */ /* 0x000fce000f8e02ff */
.L_x_141:
[----:B------:R-:W-:Y:S01]  /*1050*/  ISETP.GE.U32.AND P0, PT, R6, R11, PT ;  /* 0x0000000b0600720c */ /* 0x000fe20003f06070 */
[----:B------:R-:W-:-:S12]  /*1060*/  BSSY B2, `(.L_x_121) ;  /* 0x0000334000027945 */ /* 0x000fd80003800000 */
[----:B------:R-:W-:Y:S05]  /*1070*/  @P0 BRA `(.L_x_122) ;  /* 0x0000003000c80947 */ /* 0x000fea0003800000 */
[----:B------:R-:W-:Y:S01]  /*1080*/  ULDC UR5, c[0x0][0x23c] ;  /* 0x00008f0000057ab9 */ /* 0x000fe20000000800 */
[----:B------:R-:W-:Y:S01]  /*1090*/  IADD3 R17, -R10, RZ, RZ ;  /* 0x000000ff0a117210 */ /* 0x000fe20007ffe1ff */
[----:B------:R-:W-:Y:S01]  /*10a0*/  VIADD R12, R2, UR5 ;  /* 0x00000005020c7c36 */ /* 0x000fe20008000000 */
[----:B------:R-:W-:Y:S01]  /*10b0*/  ULDC UR5, c[0x0][0x248] ;  /* 0x0000920000057ab9 */ /* 0x000fe20000000800 */
[----:B------:R-:W-:Y:S02]  /*10c0*/  IMAD.MOV.U32 R22, RZ, RZ, R6 ;  /* 0x000000ffff167224 */ /* 0x000fe400078e0006 */
[----:B------:R-:W-:-:S07]  /*10d0*/  IMAD R17, R17, UR5, R12 ;  /* 0x0000000511117c24 */ /* 0x000fce000f8e020c */
.L_x_140:
[----:B------:R-:W0:Y:S01]  /*10e0*/  LDC R24, c[0x0][0x268] ;  /* 0x00009a00ff187b82 */ /* 0x000e220000000800 */
[----:B------:R-:W-:Y:S01]  /*10f0*/  BSSY B1, `(.L_x_123) ;  /* 0x0000327000017945 */ /* 0x000fe20003800000 */
[----:B0-----:R-:W-:-:S04]  /*1100*/  VIADDMNMX.U32 R23, R7, 0x1, R24, PT ;  /* 0x0000000107177846 */ /* 0x001fc80003800018 */
[----:B------:R-:W-:-:S13]  /*1110*/  ISETP.GE.U32.AND P0, PT, R8, R23, PT ;  /* 0x000000170800720c */ /* 0x000fda0003f06070 */
[----:B------:R-:W-:Y:S05]  /*1120*/  @P0 BRA `(.L_x_124) ;  /* 0x00000030008c0947 */ /* 0x000fea0003800000 */
[----:B------:R-:W-:Y:S01]  /*1130*/  ULDC UR5, c[0x0][0x254] ;  /* 0x0000950000057ab9 */ /* 0x000fe20000000800 */
[----:B------:R-:W0:Y:S01]  /*1140*/  LDC R26, c[0x0][0x268] ;  /* 0x00009a00ff1a7b82 */ /* 0x000e220000000800 */
[----:B------:R-:W1:Y:S01]  /*1150*/  I2F.U32.RP R12, UR5 ;  /* 0x00000005000c7d06 */ /* 0x000e620008209000 */
[-C--:B------:R-:W-:Y:S01]  /*1160*/  LOP3.LUT R27, RZ, R8.reuse, RZ, 0x33, !PT ;  /* 0x00000008ff1b7212 */ /* 0x080fe200078e33ff */
[----:B------:R-:W-:Y:S01]  /*1170*/  BSSY B0, `(.L_x_125) ;  /* 0x0000157000007945 */ /* 0x000fe20003800000 */
[----:B------:R-:W-:Y:S02]  /*1180*/  ISETP.NE.U32.AND P3, PT, RZ, UR5, PT ;  /* 0x00000005ff007c0c */ /* 0x000fe4000bf65070 */
[----:B------:R-:W-:Y:S02]  /*1190*/  LOP3.LUT R28, RZ, UR5, RZ, 0x33, !PT ;  /* 0x00000005ff1c7c12 */ /* 0x000fe4000f8e33ff */
[----:B------:R-:W-:Y:S01]  /*11a0*/  MOV R32, R8 ;  /* 0x0000000800207202 */ /* 0x000fe20000000f00 */
[----:B-1----:R-:W1:Y:S02]  /*11b0*/  MUFU.RCP R12, R12 ;  /* 0x0000000c000c7308 */ /* 0x002e640000001000 */
[----:B-1----:R-:W-:-:S02]  /*11c0*/  IADD3 R18, R12, 0xffffffe, RZ ;  /* 0x0ffffffe0c127810 */ /* 0x002fc40007ffe0ff */
[----:B0-----:R-:W-:-:S04]  /*11d0*/  LOP3.LUT R12, RZ, R26, RZ, 0x33, !PT ;  /* 0x0000001aff0c7212 */ /* 0x001fc800078e33ff */
[----:B------:R0:W1:Y:S02]  /*11e0*/  F2I.FTZ.U32.TRUNC.NTZ R19, R18 ;  /* 0x0000001200137305 */ /* 0x000064000021f000 */
[----:B0-----:R-:W-:Y:S02]  /*11f0*/  IMAD.MOV.U32 R18, RZ, RZ, RZ ;  /* 0x000000ffff127224 */ /* 0x001fe400078e00ff */
[----:B-1----:R-:W-:-:S04]  /*1200*/  IMAD.MOV R21, RZ, RZ, -R19 ;  /* 0x000000ffff157224 */ /* 0x002fc800078e0a13 */
[----:B------:R-:W-:-:S04]  /*1210*/  IMAD R21, R21, UR5, RZ ;  /* 0x0000000515157c24 */ /* 0x000fc8000f8e02ff */
[----:B------:R-:W-:-:S04]  /*1220*/  IMAD.HI.U32 R20, R19, R21, R18 ;  /* 0x0000001513147227 */ /* 0x000fc800078e0012 */
[----:B------:R-:W-:Y:S02]  /*1230*/  IMAD.MOV R21, RZ, RZ, -R7 ;  /* 0x000000ffff157224 */ /* 0x000fe400078e0a07 */
[----:B------:R-:W-:-:S03]  /*1240*/  IMAD.HI.U32 R25, R20, R17, RZ ;  /* 0x0000001114197227 */ /* 0x000fc600078e00ff */
[----:B------:R-:W-:Y:S02]  /*1250*/  VIADDMNMX.U32 R12, R21, 0xfffffffe, R12, !PT ;  /* 0xfffffffe150c7846 */ /* 0x000fe4000780000c */
[----:B------:R-:W-:Y:S02]  /*1260*/  IADD3 R20, -R25, RZ, RZ ;  /* 0x000000ff19147210 */ /* 0x000fe40007ffe1ff */
[----:B------:R-:W-:Y:S02]  /*1270*/  IADD3 R12, -R12, R27, RZ ;  /* 0x0000001b0c0c7210 */ /* 0x000fe40007ffe1ff */
[----:B------:R-:W-:Y:S01]  /*1280*/  P2R R27, PR, RZ, 0x8 ;  /* 0x00000008ff1b7803 */ /* 0x000fe20000000000 */
[----:B------:R-:W-:Y:S01]  /*1290*/  IMAD R19, R20, UR5, R17 ;  /* 0x0000000514137c24 */ /* 0x000fe2000f8e0211 */
[----:B------:R-:W-:Y:S01]  /*12a0*/  LOP3.LUT R18, R12, 0x3, RZ, 0xc0, !PT ;  /* 0x000000030c127812 */ /* 0x000fe200078ec0ff */
[----:B------:R-:W-:-:S03]  /*12b0*/  IMAD.MOV R12, RZ, RZ, -R22 ;  /* 0x000000ffff0c7224 */ /* 0x000fc600078e0a16 */
[----:B------:R-:W-:Y:S02]  /*12c0*/  ISETP.GE.U32.AND P2, PT, R19, UR5, PT ;  /* 0x0000000513007c0c */ /* 0x000fe4000bf46070 */
[----:B------:R-:W-:-:S11]  /*12d0*/  ISETP.NE.AND P0, PT, R18, RZ, PT ;  /* 0x000000ff1200720c */ /* 0x000fd60003f05270 */
[----:B------:R-:W-:-:S05]  /*12e0*/  @P2 VIADD R19, R19, -UR5 ;  /* 0x8000000513132c36 */ /* 0x000fca0008000000 */
[----:B------:R-:W-:-:S13]  /*12f0*/  ISETP.GE.U32.AND P1, PT, R19, UR5, PT ;  /* 0x0000000513007c0c */ /* 0x000fda000bf26070 */
[----:B------:R-:W-:Y:S01]  /*1300*/  @P1 VIADD R19, R19, -UR5 ;  /* 0x8000000513131c36 */ /* 0x000fe20008000000 */
[----:B------:R-:W-:Y:S02]  /*1310*/  ULDC UR5, c[0x0][0x24c] ;  /* 0x0000930000057ab9 */ /* 0x000fe40000000800 */
[----:B------:R-:W-:Y:S02]  /*1320*/  IMAD R29, R12, UR5, R5 ;  /* 0x000000050c1d7c24 */ /* 0x000fe4000f8e0205 */
[----:B------:R-:W-:Y:S01]  /*1330*/  SEL R12, R28, R19, !P3 ;  /* 0x000000131c0c7207 */ /* 0x000fe20005800000 */
[----:B------:R-:W-:Y:S06]  /*1340*/  @!P0 BRA `(.L_x_126) ;  /* 0x0000001000e48947 */ /* 0x000fec0003800000 */
[----:B------:R-:W-:Y:S01]  /*1350*/  ISETP.NE.AND P0, PT, R12, RZ, PT ;  /* 0x000000ff0c00720c */ /* 0x000fe20003f05270 */
[----:B------:R-:W-:-:S12]  /*1360*/  BSSY B4, `(.L_x_127) ;  /* 0x0000064000047945 */ /* 0x000fd80003800000 */
[----:B------:R-:W-:Y:S05]  /*1370*/  @P0 BRA `(.L_x_128) ;  /* 0x0000000400880947 */ /* 0x000fea0003800000 */
[----:B------:R-:W-:Y:S02]  /*1380*/  ULDC UR5, c[0x0][0x258] ;  /* 0x0000960000057ab9 */ /* 0x000fe40000000800 */
[----:B------:R-:W0:Y:S01]  /*1390*/  I2F.U32.RP R21, UR5 ;  /* 0x0000000500157d06 */ /* 0x000e220008209000 */
[----:B------:R-:W-:-:S04]  /*13a0*/  ISETP.NE.U32.AND P4, PT, RZ, UR5, PT ;  /* 0x00000005ff007c0c */ /* 0x000fc8000bf85070 */
[----:B------:R-:W-:-:S03]  /*13b0*/  P2R R34, PR, RZ, 0x10 ;  /* 0x00000010ff227803 */ /* 0x000fc60000000000 */
[----:B0-----:R-:W0:Y:S02]  /*13c0*/  MUFU.RCP R21, R21 ;  /* 0x0000001500157308 */ /* 0x001e240000001000 */
[----:B0-----:R-:W-:Y:S01]  /*13d0*/  VIADD R18, R21, 0xffffffe ;  /* 0x0ffffffe15127836 */ /* 0x001fe20000000000 */
[----:B------:R-:W-:-:S05]  /*13e0*/  LOP3.LUT R21, RZ, UR5, RZ, 0x33, !PT ;  /* 0x00000005ff157c12 */ /* 0x000fca000f8e33ff */
        /* <DEDUP_REMOVED lines=8> */
[----:B------:R-:W-:-:S04]  /*1470*/  ISETP.GE.U32.AND P3, PT, R32, UR5, PT ;  /* 0x0000000520007c0c */ /* 0x000fc8000bf66070 */
[----:B------:R-:W-:-:S09]  /*1480*/  P2R R33, PR, RZ, 0x8 ;  /* 0x00000008ff217803 */ /* 0x000fd20000000000 */
[----:B------:R-:W-:-:S05]  /*1490*/  @P3 VIADD R32, R32, -UR5 ;  /* 0x8000000520203c36 */ /* 0x000fca0008000000 */
[----:B------:R-:W-:-:S13]  /*14a0*/  ISETP.GE.U32.AND P3, PT, R32, UR5, PT ;  /* 0x0000000520007c0c */ /* 0x000fda000bf66070 */
[----:B------:R-:W-:-:S04]  /*14b0*/  @P3 IADD3 R32, R32, -UR5, RZ ;  /* 0x8000000520203c10 */ /* 0x000fc8000fffe0ff */
[----:B------:R-:W-:-:S04]  /*14c0*/  SEL R32, R21, R32, !P4 ;  /* 0x0000002015207207 */ /* 0x000fc80006000000 */
[----:B------:R-:W-:-:S13]  /*14d0*/  ISETP.NE.AND P4, PT, R32, RZ, PT ;  /* 0x000000ff2000720c */ /* 0x000fda0003f85270 */
        /* <DEDUP_REMOVED lines=17> */
[----:B------:R-:W-:-:S05]  /*15f0*/  @P4 VIADD R19, R19, -UR5 ;  /* 0x8000000513134c36 */ /* 0x000fca0008000000 */
[----:B------:R-:W-:-:S13]  /*1600*/  ISETP.GE.U32.AND P5, PT, R19, UR5, PT ;  /* 0x0000000513007c0c */ /* 0x000fda000bfa6070 */
[----:B------:R-:W-:-:S04]  /*1610*/  @P5 IADD3 R19, R19, -UR5, RZ ;  /* 0x8000000513135c10 */ /* 0x000fc8000fffe0ff */
[----:B------:R-:W-:-:S04]  /*1620*/  SEL R19, R32, R19, !P6 ;  /* 0x0000001320137207 */ /* 0x000fc80007000000 */
[----:B------:R-:W-:-:S13]  /*1630*/  ISETP.NE.AND P6, PT, R19, RZ, PT ;  /* 0x000000ff1300720c */ /* 0x000fda0003fc5270 */
[----:B------:R-:W-:Y:S05]  /*1640*/  @P6 BRA `(.L_x_128) ;  /* 0x0000000000d46947 */ /* 0x000fea0003800000 */
[----:B------:R-:W-:Y:S01]  /*1650*/  P2R R18, PR, RZ, 0x20 ;  /* 0x00000020ff127803 */ /* 0x000fe20000000000 */
[----:B------:R-:W-:Y:S01]  /*1660*/  @P4 VIADD R31, R31, 0x1 ;  /* 0x000000011f1f4836 */ /* 0x000fe20000000000 */
[----:B------:R-:W-:Y:S01]  /*1670*/  ISETP.NE.AND P5, PT, R33, RZ, PT ;  /* 0x000000ff2100720c */ /* 0x000fe20003fa5270 */
[----:B------:R-:W-:Y:S01]  /*1680*/  ULDC UR5, c[0x0][0x234] ;  /* 0x00008d0000057ab9 */ /* 0x000fe20000000800 */
[----:B------:R-:W-:Y:S01]  /*1690*/  P2R R19, PR, RZ, 0x1 ;  /* 0x00000001ff137803 */ /* 0x000fe20000000000 */
[----:B------:R-:W-:Y:S01]  /*16a0*/  ULDC.64 UR6, c[0x0][0x260] ;  /* 0x0000980000067ab9 */ /* 0x000fe20000000a00 */
[----:B------:R-:W-:Y:S02]  /*16b0*/  ISETP.NE.AND P0, PT, R34, RZ, PT ;  /* 0x000000ff2200720c */ /* 0x000fe40003f05270 */
[----:B------:R-:W-:-:S07]  /*16c0*/  ISETP.NE.AND P6, PT, R35, RZ, PT ;  /* 0x000000ff2300720c */ /* 0x000fce0003fc5270 */
[----:B------:R-:W-:Y:S01]  /*16d0*/  @P5 VIADD R20, R20, 0x1 ;  /* 0x0000000114145836 */ /* 0x000fe20000000000 */
[----:B------:R-:W-:-:S03]  /*16e0*/  ISETP.NE.AND P5, PT, R18, RZ, PT ;  /* 0x000000ff1200720c */ /* 0x000fc60003fa5270 */
[----:B------:R-:W-:Y:S01]  /*16f0*/  @P3 VIADD R20, R20, 0x1 ;  /* 0x0000000114143836 */ /* 0x000fe20000000000 */
[----:B------:R-:W-:-:S04]  /*1700*/  ISETP.NE.AND P3, PT, R27, RZ, PT ;  /* 0x000000ff1b00720c */ /* 0x000fc80003f65270 */
[----:B------:R-:W-:Y:S02]  /*1710*/  SEL R18, R21, R20, !P0 ;  /* 0x0000001415127207 */ /* 0x000fe40004000000 */
[----:B------:R-:W-:Y:S02]  /*1720*/  IADD3 R20, R25, 0x1, RZ ;  /* 0x0000000119147810 */ /* 0x000fe40007ffe0ff */
[----:B------:R-:W-:Y:S01]  /*1730*/  ISETP.NE.AND P0, PT, R19, RZ, PT ;  /* 0x000000ff1300720c */ /* 0x000fe20003f05270 */
[----:B------:R-:W-:Y:S01]  /*1740*/  @P5 VIADD R31, R31, 0x1 ;  /* 0x000000011f1f5836 */ /* 0x000fe20000000000 */
[----:B------:R-:W-:-:S05]  /*1750*/  SEL R19, R20, R25, P2 ;  /* 0x0000001914137207 */ /* 0x000fca0001000000 */
[----:B------:R-:W-:-:S05]  /*1760*/  @P1 VIADD R19, R19, 0x1 ;  /* 0x0000000113131836 */ /* 0x000fca0000000000 */
[----:B------:R-:W-:-:S04]  /*1770*/  SEL R19, R28, R19, !P3 ;  /* 0x000000131c137207 */ /* 0x000fc80005800000 */
[----:B------:R-:W-:Y:S01]  /*1780*/  IADD3 R21, P3, R16, R19, RZ ;  /* 0x0000001310157210 */ /* 0x000fe20007f7e0ff */
[----:B------:R-:W-:-:S03]  /*1790*/  IMAD.MOV.U32 R19, RZ, RZ, RZ ;  /* 0x000000ffff137224 */ /* 0x000fc600078e00ff */
[----:B------:R-:W-:Y:S01]  /*17a0*/  IADD3.X R20, RZ, RZ, RZ, P3, !PT ;  /* 0x000000ffff147210 */ /* 0x000fe20001ffe4ff */
[----:B------:R-:W-:-:S04]  /*17b0*/  IMAD.WIDE.U32 R18, R21, UR5, R18 ;  /* 0x0000000515127c25 */ /* 0x000fc8000f8e0012 */
[----:B------:R-:W-:Y:S01]  /*17c0*/  IMAD R21, R20, UR5, RZ ;  /* 0x0000000514157c24 */ /* 0x000fe2000f8e02ff */
[----:B------:R-:W-:Y:S01]  /*17d0*/  SEL R20, R32, R31, !P6 ;  /* 0x0000001f20147207 */ /* 0x000fe20007000000 */
[----:B------:R-:W-:-:S03]  /*17e0*/  ULDC UR5, c[0x0][0x238] ;  /* 0x00008e0000057ab9 */ /* 0x000fc60000000800 */
[----:B------:R-:W-:Y:S01]  /*17f0*/  IADD3 R19, R19, R21, RZ ;  /* 0x0000001513137210 */ /* 0x000fe20007ffe0ff */
[----:B------:R-:W-:Y:S02]  /*1800*/  IMAD.MOV.U32 R21, RZ, RZ, RZ ;  /* 0x000000ffff157224 */ /* 0x000fe400078e00ff */
[----:B------:R-:W-:Y:S01]  /*1810*/  IMAD.WIDE.U32 R20, R18, UR5, R20 ;  /* 0x0000000512147c25 */ /* 0x000fe2000f8e0014 */
[----:B------:R-:W-:-:S03]  /*1820*/  MOV R18, R10 ;  /* 0x0000000a00127202 */ /* 0x000fc60000000f00 */
[----:B------:R-:W-:-:S04]  /*1830*/  IMAD R19, R19, UR5, RZ ;  /* 0x0000000513137c24 */ /* 0x000fc8000f8e02ff */
[----:B------:R-:W-:Y:S02]  /*1840*/  IMAD.IADD R31, R21, 0x1, R19 ;  /* 0x00000001151f7824 */ /* 0x000fe400078e0213 */
[----:B------:R-:W-:Y:S02]  /*1850*/  IMAD.MOV.U32 R19, RZ, RZ, RZ ;  /* 0x000000ffff137224 */ /* 0x000fe400078e00ff */
[----:B------:R-:W-:Y:S02]  /*1860*/  IMAD R31, R31, UR6, RZ ;  /* 0x000000061f1f7c24 */ /* 0x000fe4000f8e02ff */
[----:B------:R-:W-:Y:S01]  /*1870*/  IMAD.WIDE.U32 R20, R20, UR6, R18 ;  /* 0x0000000614147c25 */ /* 0x000fe2000f8e0012 */
[----:B------:R-:W-:-:S03]  /*1880*/  MOV R18, R22 ;  /* 0x0000001600127202 */ /* 0x000fc60000000f00 */
[----:B------:R-:W-:Y:S02]  /*1890*/  IMAD.IADD R31, R21, 0x1, R31 ;  /* 0x00000001151f7824 */ /* 0x000fe400078e021f */
[----:B------:R-:W-:-:S04]  /*18a0*/  IMAD.WIDE.U32 R20, R20, UR7, R18 ;  /* 0x0000000714147c25 */ /* 0x000fc8000f8e0012 */
[----:B------:R-:W-:Y:S01]  /*18b0*/  IMAD R31, R31, UR7, RZ ;  /* 0x000000071f1f7c24 */ /* 0x000fe2000f8e02ff */
[----:B------:R-:W-:Y:S01]  /*18c0*/  ULDC.64 UR6, c[0x0][0x218] ;  /* 0x0000860000067ab9 */ /* 0x000fe20000000a00 */
[----:B------:R-:W-:Y:S02]  /*18d0*/  IMAD.MOV.U32 R18, RZ, RZ, R8 ;  /* 0x000000ffff127224 */ /* 0x000fe400078e0008 */
[----:B------:R-:W-:Y:S02]  /*18e0*/  IMAD.IADD R31, R21, 0x1, R31 ;  /* 0x00000001151f7824 */ /* 0x000fe400078e021f */
[----:B------:R-:W-:-:S04]  /*18f0*/  IMAD.WIDE.U32 R20, R20, R24, R18 ;  /* 0x0000001814147225 */ /* 0x000fc800078e0012 */
[----:B------:R-:W-:Y:S01]  /*1900*/  IMAD R19, R31, R24, RZ ;  /* 0x000000181f137224 */ /* 0x000fe200078e02ff */
[----:B------:R-:W-:-:S04]  /*1910*/  LEA R18, P3, R20, UR6, 0x1 ;  /* 0x0000000614127c11 */ /* 0x000fc8000f8608ff */
[----:B------:R-:W-:-:S04]  /*1920*/  IADD3 R19, R21, R19, RZ ;  /* 0x0000001315137210 */ /* 0x000fc80007ffe0ff */
[----:B------:R-:W-:-:S05]  /*1930*/  LEA.HI.X R19, R20, UR7, R19, 0x1, P3 ;  /* 0x0000000714137c11 */ /* 0x000fca00098f0c13 */
[----:B------:R-:W2:Y:S01]  /*1940*/  LDG.E.U16 R18, desc[UR8][R18.64] ;  /* 0x0000000812127981 */ /* 0x000ea2000c1e1500 */
[----:B------:R-:W-:Y:S02]  /*1950*/  IMAD.U32 R30, R30, 0x10000, RZ ;  /* 0x000100001e1e7824 */ /* 0x000fe400078e00ff */
[----:B--2---:R-:W-:-:S04]  /*1960*/  IMAD.U32 R21, R18, 0x10000, RZ ;  /* 0x0001000012157824 */ /* 0x004fc800078e00ff */
[----:B------:R-:W-:-:S05]  /*1970*/  FADD.FTZ R21, R30, R21 ;  /* 0x000000151e157221 */ /* 0x000fca0000010000 */
[----:B------:R-:W-:-:S04]  /*1980*/  F2FP.BF16.F32.PACK_AB R21, RZ, R21 ;  /* 0x00000015ff15723e */ /* 0x000fc800000010ff */
[----:B------:R-:W-:-:S07]  /*1990*/  PRMT R30, R21, 0x7610, R30 ;  /* 0x00007610151e7816 */ /* 0x000fce000000001e */
.L_x_128:
[----:B------:R-:W-:Y:S05]  /*19a0*/  BSYNC B4 ;  /* 0x0000000000047941 */ /* 0x000fea0003800000 */
.L_x_127:
[----:B------:R-:W-:Y:S01]  /*19b0*/  LOP3.LUT R18, RZ, R26, RZ, 0x33, !PT ;  /* 0x0000001aff127212 */ /* 0x000fe200078e33ff */
[----:B------:R-:W-:Y:S01]  /*19c0*/  VIADD R32, R8, 0x1 ;  /* 0x0000000108207836 */ /* 0x000fe20000000000 */
[----:B------:R-:W-:Y:S02]  /*19d0*/  IADD3 R19, -R7, RZ, RZ ;  /* 0x000000ff07137210 */ /* 0x000fe40007ffe1ff */
[----:B------:R-:W-:Y:S02]  /*19e0*/  LOP3.LUT R21, RZ, R8, RZ, 0x33, !PT ;  /* 0x00000008ff157212 */ /* 0x000fe400078e33ff */
[----:B------:R-:W-:-:S05]  /*19f0*/  VIADDMNMX.U32 R18, R19, 0xfffffffe, R18, !PT ;  /* 0xfffffffe13127846 */ /* 0x000fca0007800012 */
[----:B------:R-:W-:-:S05]  /*1a00*/  IMAD.IADD R18, R21, 0x1, -R18 ;  /* 0x0000000115127824 */ /* 0x000fca00078e0a12 */
[----:B------:R-:W-:-:S04]  /*1a10*/  LOP3.LUT R18, R18, 0x3, RZ, 0xc0, !PT ;  /* 0x0000000312127812 */ /* 0x000fc800078ec0ff */
[----:B------:R-:W-:-:S13]  /*1a20*/  ISETP.NE.AND P3, PT, R18, 0x1, PT ;  /* 0x000000011200780c */ /* 0x000fda0003f65270 */
[----:B------:R-:W-:Y:S05]  /*1a30*/  @!P3 BRA `(.L_x_126) ;  /* 0x0000000c0028b947 */ /* 0x000fea0003800000 */
[----:B------:R-:W-:Y:S04]  /*1a40*/  BSSY B4, `(.L_x_129) ;  /* 0x000005f000047945 */ /* 0x000fe80003800000 */
[----:B------:R-:W-:Y:S05]  /*1a50*/  @P0 BRA `(.L_x_130) ;  /* 0x0000000400740947 */ /* 0x000fea0003800000 */
[----:B------:R-:W-:Y:S02]  /*1a60*/  ULDC UR5, c[0x0][0x258] ;  /* 0x0000960000057ab9 */ /* 0x000fe40000000800 */
[----:B------:R-:W0:Y:S01]  /*1a70*/  I2F.U32.RP R20, UR5 ;  /* 0x0000000500147d06 */ /* 0x000e220008209000 */
[----:B------:R-:W-:-:S04]  /*1a80*/  ISETP.NE.U32.AND P4, PT, RZ, UR5, PT ;  /* 0x00000005ff007c0c */ /* 0x000fc8000bf85070 */
[----:B------:R-:W-:-:S03]  /*1a90*/  P2R R33, PR, RZ, 0x10 ;  /* 0x00000010ff217803 */ /* 0x000fc60000000000 */
        /* <DEDUP_REMOVED lines=9> */
[----:B------:R-:W-:Y:S01]  /*1b30*/  IMAD R19, R34, UR5, R29 ;  /* 0x0000000522137c24 */ /* 0x000fe2000f8e021d */
[----:B------:R-:W-:-:S04]  /*1b40*/  LOP3.LUT R34, RZ, UR5, RZ, 0x33, !PT ;  /* 0x00000005ff227c12 */ /* 0x000fc8000f8e33ff */
[----:B------:R-:W-:-:S13]  /*1b50*/  ISETP.GE.U32.AND P0, PT, R19, UR5, PT ;  /* 0x0000000513007c0c */ /* 0x000fda000bf06070 */
[----:B------:R-:W-:-:S05]  /*1b60*/  @P0 VIADD R19, R19, -UR5 ;  /* 0x8000000513130c36 */ /* 0x000fca0008000000 */
[----:B------:R-:W-:-:S13]  /*1b70*/  ISETP.GE.U32.AND P3, PT, R19, UR5, PT ;  /* 0x0000000513007c0c */ /* 0x000fda000bf66070 */
[----:B------:R-:W-:-:S05]  /*1b80*/  @P3 VIADD R19, R19, -UR5 ;  /* 0x8000000513133c36 */ /* 0x000fca0008000000 */
[----:B------:R-:W-:-:S04]  /*1b90*/  SEL R19, R34, R19, !P4 ;  /* 0x0000001322137207 */ /* 0x000fc80006000000 */
[----:B------:R-:W-:-:S13]  /*1ba0*/  ISETP.NE.AND P4, PT, R19, RZ, PT ;  /* 0x000000ff1300720c */ /* 0x000fda0003f85270 */
[----:B------:R-:W-:Y:S05]  /*1bb0*/  @P4 BRA `(.L_x_130) ;  /* 0x00000004001c4947 */ /* 0x000fea0003800000 */
[----:B------:R-:W-:Y:S01]  /*1bc0*/  ULDC UR5, c[0x0][0x25c] ;  /* 0x0000970000057ab9 */ /* 0x000fe20000000800 */
[----:B------:R-:W-:Y:S01]  /*1bd0*/  IMAD.MOV.U32 R18, RZ, RZ, RZ ;  /* 0x000000ffff127224 */ /* 0x000fe200078e00ff */
[----:B------:R-:W0:Y:S01]  /*1be0*/  I2F.U32.RP R31, UR5 ;  /* 0x00000005001f7d06 */ /* 0x000e220008209000 */
[----:B------:R-:W-:-:S07]  /*1bf0*/  ISETP.NE.U32.AND P6, PT, RZ, UR5, PT ;  /* 0x00000005ff007c0c */ /* 0x000fce000bfc5070 */
[----:B0-----:R-:W0:Y:S02]  /*1c00*/  MUFU.RCP R31, R31 ;  /* 0x0000001f001f7308 */ /* 0x001e240000001000 */
[----:B0-----:R-:W-:Y:S02]  /*1c10*/  IADD3 R19, R31, 0xffffffe, RZ ;  /* 0x0ffffffe1f137810 */ /* 0x001fe40007ffe0ff */
[----:B------:R-:W-:-:S04]  /*1c20*/  LOP3.LUT R31, RZ, UR5, RZ, 0x33, !PT ;  /* 0x00000005ff1f7c12 */ /* 0x000fc8000f8e33ff */
[----:B------:R-:W0:Y:S02]  /*1c30*/  F2I.FTZ.U32.TRUNC.NTZ R19, R19 ;  /* 0x0000001300137305 */ /* 0x000e24000021f000 */
[----:B0-----:R-:W-:-:S04]  /*1c40*/  IMAD.MOV R35, RZ, RZ, -R19 ;  /* 0x000000ffff237224 */ /* 0x001fc800078e0a13 */
[----:B------:R-:W-:-:S04]  /*1c50*/  IMAD R35, R35, UR5, RZ ;  /* 0x0000000523237c24 */ /* 0x000fc8000f8e02ff */
[----:B------:R-:W-:Y:S01]  /*1c60*/  IMAD.HI.U32 R18, R19, R35, R18 ;  /* 0x0000002313127227 */ /* 0x000fe200078e0012 */
[----:B------:R-:W-:-:S05]  /*1c70*/  P2R R19, PR, RZ, 0x40 ;  /* 0x00000040ff137803 */ /* 0x000fca0000000000 */
[----:B------:R-:W-:-:S05]  /*1c80*/  IMAD.HI.U32 R20, R18, R15, RZ ;  /* 0x0000000f12147227 */ /* 0x000fca00078e00ff */
[----:B------:R-:W-:-:S05]  /*1c90*/  IADD3 R18, -R20, RZ, RZ ;  /* 0x000000ff14127210 */ /* 0x000fca0007ffe1ff */
[----:B------:R-:W-:-:S05]  /*1ca0*/  IMAD R18, R18, UR5, R15 ;  /* 0x0000000512127c24 */ /* 0x000fca000f8e020f */
[----:B------:R-:W-:-:S13]  /*1cb0*/  ISETP.GE.U32.AND P4, PT, R18, UR5, PT ;  /* 0x0000000512007c0c */ /* 0x000fda000bf86070 */
[----:B------:R-:W-:-:S05]  /*1cc0*/  @P4 VIADD R18, R18, -UR5 ;  /* 0x8000000512124c36 */ /* 0x000fca0008000000 */
[----:B------:R-:W-:-:S13]  /*1cd0*/  ISETP.GE.U32.AND P5, PT, R18, UR5, PT ;  /* 0x0000000512007c0c */ /* 0x000fda000bfa6070 */
[----:B------:R-:W-:-:S05]  /*1ce0*/  @P5 VIADD R18, R18, -UR5 ;  /* 0x8000000512125c36 */ /* 0x000fca0008000000 */
[----:B------:R-:W-:-:S04]  /*1cf0*/  SEL R18, R31, R18, !P6 ;  /* 0x000000121f127207 */ /* 0x000fc80007000000 */
[----:B------:R-:W-:-:S13]  /*1d00*/  ISETP.NE.AND P6, PT, R18, RZ, PT ;  /* 0x000000ff1200720c */ /* 0x000fda0003fc5270 */
[----:B------:R-:W-:Y:S05]  /*1d10*/  @P6 BRA `(.L_x_130) ;  /* 0x0000000000c46947 */ /* 0x000fea0003800000 */
[----:B------:R-:W-:Y:S01]  /*1d20*/  VIADD R18, R25, 0x1 ;  /* 0x0000000119127836 */ /* 0x000fe20000000000 */
[----:B------:R-:W-:Y:S01]  /*1d30*/  @P0 IADD3 R21, R21, 0x1, RZ ;  /* 0x0000000115150810 */ /* 0x000fe20007ffe0ff */
[----:B------:R-:W-:Y:S01]  /*1d40*/  @P4 VIADD R20, R20, 0x1 ;  /* 0x0000000114144836 */ /* 0x000fe20000000000 */
[----:B------:R-:W-:Y:S01]  /*1d50*/  ISETP.NE.AND P6, PT, R19, RZ, PT ;  /* 0x000000ff1300720c */ /* 0x000fe20003fc5270 */
[----:B------:R-:W-:Y:S01]  /*1d60*/  ULDC UR5, c[0x0][0x234] ;  /* 0x00008d0000057ab9 */ /* 0x000fe20000000800 */
[----:B------:R-:W-:Y:S01]  /*1d70*/  SEL R19, R18, R25, P2 ;  /* 0x0000001912137207 */ /* 0x000fe20001000000 */
[----:B------:R-:W-:Y:S01]  /*1d80*/  @P3 VIADD R21, R21, 0x1 ;  /* 0x0000000115153836 */ /* 0x000fe20000000000 */
[----:B------:R-:W-:Y:S01]  /*1d90*/  ISETP.NE.AND P3, PT, R27, RZ, PT ;  /* 0x000000ff1b00720c */ /* 0x000fe20003f65270 */
[----:B------:R-:W-:Y:S01]  /*1da0*/  @P5 VIADD R20, R20, 0x1 ;  /* 0x0000000114145836 */ /* 0x000fe20000000000 */
[----:B------:R-:W-:Y:S01]  /*1db0*/  @P1 IADD3 R19, R19, 0x1, RZ ;  /* 0x0000000113131810 */ /* 0x000fe20007ffe0ff */
[----:B------:R-:W-:Y:S01]  /*1dc0*/  ULDC.64 UR6, c[0x0][0x260] ;  /* 0x0000980000067ab9 */ /* 0x000fe20000000a00 */
[----:B------:R-:W-:-:S02]  /*1dd0*/  ISETP.NE.AND P0, PT, R33, RZ, PT ;  /* 0x000000ff2100720c */ /* 0x000fc40003f05270 */
[----:B------:R-:W-:Y:S02]  /*1de0*/  SEL R19, R28, R19, !P3 ;  /* 0x000000131c137207 */ /* 0x000fe40005800000 */
[----:B------:R-:W-:Y:S02]  /*1df0*/  SEL R18, R34, R21, !P0 ;  /* 0x0000001522127207 */ /* 0x000fe40004000000 */
[----:B------:R-:W-:Y:S01]  /*1e00*/  IADD3 R21, P0, R16, R19, RZ ;  /* 0x0000001310157210 */ /* 0x000fe20007f1e0ff */
[----:B------:R-:W-:Y:S01]  /*1e10*/  HFMA2.MMA R19, -RZ, RZ, 0, 0 ;  /* 0x00000000ff137435 */ /* 0x000fe200000001ff */
[----:B------:R-:W-:-:S03]  /*1e20*/  SEL R20, R31, R20, !P6 ;  /* 0x000000141f147207 */ /* 0x000fc60007000000 */
[----:B------:R-:W-:-:S04]  /*1e30*/  IMAD.X R33, RZ, RZ, RZ, P0 ;  /* 0x000000ffff217224 */ /* 0x000fc800000e06ff */
[----:B------:R-:W-:Y:S02]  /*1e40*/  IMAD R33, R33, UR5, RZ ;  /* 0x0000000521217c24 */ /* 0x000fe4000f8e02ff */
[----:B------:R-:W-:Y:S01]  /*1e50*/  IMAD.WIDE.U32 R18, R21, UR5, R18 ;  /* 0x0000000515127c25 */ /* 0x000fe2000f8e0012 */
[----:B------:R-:W-:Y:S01]  /*1e60*/  MOV R21, RZ ;  /* 0x000000ff00157202 */ /* 0x000fe20000000f00 */
[----:B------:R-:W-:Y:S02]  /*1e70*/  ULDC UR5, c[0x0][0x238] ;  /* 0x00008e0000057ab9 */ /* 0x000fe40000000800 */
[----:B------:R-:W-:Y:S01]  /*1e80*/  IMAD.IADD R33, R19, 0x1, R33 ;  /* 0x0000000113217824 */ /* 0x000fe200078e0221 */
[----:B------:R-:W-:Y:S01]  /*1e90*/  HFMA2.MMA R19, -RZ, RZ, 0, 0 ;  /* 0x00000000ff137435 */ /* 0x000fe200000001ff */
[----:B------:R-:W-:-:S04]  /*1ea0*/  IMAD.WIDE.U32 R20, R18, UR5, R20 ;  /* 0x0000000512147c25 */ /* 0x000fc8000f8e0014 */
[----:B------:R-:W-:Y:S02]  /*1eb0*/  IMAD R33, R33, UR5, RZ ;  /* 0x0000000521217c24 */ /* 0x000fe4000f8e02ff */
[----:B------:R-:W-:Y:S02]  /*1ec0*/  IMAD.MOV.U32 R18, RZ, RZ, R10 ;  /* 0x000000ffff127224 */ /* 0x000fe400078e000a */
[----:B------:R-:W-:Y:S02]  /*1ed0*/  IMAD.IADD R21, R33, 0x1, R21 ;  /* 0x0000000121157824 */ /* 0x000fe400078e0215 */
[----:B------:R-:W-:-:S04]  /*1ee0*/  IMAD.WIDE.U32 R18, R20, UR6, R18 ;  /* 0x0000000614127c25 */ /* 0x000fc8000f8e0012 */
[----:B------:R-:W-:Y:S02]  /*1ef0*/  IMAD R21, R21, UR6, RZ ;  /* 0x0000000615157c24 */ /* 0x000fe4000f8e02ff */
[----:B------:R-:W-:Y:S02]  /*1f00*/  IMAD.MOV.U32 R20, RZ, RZ, R22 ;  /* 0x000000ffff147224 */ /* 0x000fe400078e0016 */
[----:B------:R-:W-:Y:S01]  /*1f10*/  IMAD.IADD R31, R19, 0x1, R21 ;  /* 0x00000001131f7824 */ /* 0x000fe200078e0215 */
[----:B------:R-:W-:Y:S01]  /*1f20*/  MOV R21, RZ ;  /* 0x000000ff00157202 */ /* 0x000fe20000000f00 */
[----:B------:R-:W-:Y:S02]  /*1f30*/  IMAD.MOV.U32 R33, RZ, RZ, RZ ;  /* 0x000000ffff217224 */ /* 0x000fe400078e00ff */
[----:B------:R-:W-:Y:S02]  /*1f40*/  IMAD R31, R31, UR7, RZ ;  /* 0x000000071f1f7c24 */ /* 0x000fe4000f8e02ff */
[----:B------:R-:W-:Y:S01]  /*1f50*/  IMAD.WIDE.U32 R18, R18, UR7, R20 ;  /* 0x0000000712127c25 */ /* 0x000fe2000f8e0014 */
[----:B------:R-:W-:-:S03]  /*1f60*/  ULDC.64 UR6, c[0x0][0x218] ;  /* 0x0000860000067ab9 */ /* 0x000fc60000000a00 */
        /* <DEDUP_REMOVED lines=12> */
.L_x_130:
[----:B------:R-:W-:Y:S05]  /*2030*/  BSYNC B4 ;  /* 0x0000000000047941 */ /* 0x000fea0003800000 */
.L_x_129:
[----:B------:R-:W-:Y:S02]  /*2040*/  LOP3.LUT R26, RZ, R26, RZ, 0x33, !PT ;  /* 0x0000001aff1a7212 */ /* 0x000fe400078e33ff */
[----:B------:R-:W-:Y:S02]  /*2050*/  IADD3 R19, -R7, RZ, RZ ;  /* 0x000000ff07137210 */ /* 0x000fe40007ffe1ff */
[----:B------:R-:W-:Y:S02]  /*2060*/  LOP3.LUT R18, RZ, R8, RZ, 0x33, !PT ;  /* 0x00000008ff127212 */ /* 0x000fe400078e33ff */
[----:B------:R-:W-:Y:S01]  /*2070*/  VIADDMNMX.U32 R19, R19, 0xfffffffe, R26, !PT ;  /* 0xfffffffe13137846 */ /* 0x000fe2000780001a */
[----:B------:R-:W-:-:S04]  /*2080*/  VIADD R26, R8, 0x3 ;  /* 0x00000003081a7836 */ /* 0x000fc80000000000 */
[----:B------:R-:W-:Y:S01]  /*2090*/  IMAD.IADD R18, R18, 0x1, -R19 ;  /* 0x0000000112127824 */ /* 0x000fe200078e0a13 */
[----:B------:R-:W-:-:S04]  /*20a0*/  IADD3 R19, R8, 0x2, RZ ;  /* 0x0000000208137810 */ /* 0x000fc80007ffe0ff */
[----:B------:R-:W-:-:S04]  /*20b0*/  LOP3.LUT R18, R18, 0x3, RZ, 0xc0, !PT ;  /* 0x0000000312127812 */ /* 0x000fc800078ec0ff */
[----:B------:R-:W-:-:S04]  /*20c0*/  ISETP.NE.AND P3, PT, R18, 0x2, PT ;  /* 0x000000021200780c */ /* 0x000fc80003f65270 */
[----:B------:R-:W-:Y:S02]  /*20d0*/  ISETP.NE.OR P0, PT, R12, RZ, !P3 ;  /* 0x000000ff0c00720c */ /* 0x000fe40005f05670 */
[----:B------:R-:W-:-:S11]  /*20e0*/  SEL R32, R19, R26, !P3 ;  /* 0x0000001a13207207 */ /* 0x000fd60005800000 */
[----:B------:R-:W-:Y:S05]  /*20f0*/  @P0 BRA `(.L_x_126) ;  /* 0x0000000400780947 */ /* 0x000fea0003800000 */
[----:B------:R-:W-:Y:S02]  /*2100*/  ULDC UR5, c[0x0][0x258] ;  /* 0x0000960000057ab9 */ /* 0x000fe40000000800 */
[----:B------:R-:W0:Y:S01]  /*2110*/  I2F.U32.RP R20, UR5 ;  /* 0x0000000500147d06 */ /* 0x000e220008209000 */
[----:B------:R-:W-:Y:S02]  /*2120*/  ISETP.NE.U32.AND P4, PT, RZ, UR5, PT ;  /* 0x00000005ff007c0c */ /* 0x000fe4000bf85070 */
[----:B------:R-:W-:Y:S02]  /*2130*/  LOP3.LUT R34, RZ, UR5, RZ, 0x33, !PT ;  /* 0x00000005ff227c12 */ /* 0x000fe4000f8e33ff */
[----:B------:R-:W-:-:S03]  /*2140*/  P2R R33, PR, RZ, 0x10 ;  /* 0x00000010ff217803 */ /* 0x000fc60000000000 */
        /* <DEDUP_REMOVED lines=10> */
[----:B------:R-:W-:-:S03]  /*21f0*/  IMAD.MOV.U32 R32, RZ, RZ, R26 ;  /* 0x000000ffff207224 */ /* 0x000fc600078e001a */
[----:B------:R-:W-:-:S13]  /*2200*/  ISETP.GE.U32.AND P0, PT, R19, UR5, PT ;  /* 0x0000000513007c0c */ /* 0x000fda000bf06070 */
[----:B------:R-:W-:-:S05]  /*2210*/  @P0 VIADD R19, R19, -UR5 ;  /* 0x8000000513130c36 */ /* 0x000fca0008000000 */
[----:B------:R-:W-:-:S13]  /*2220*/  ISETP.GE.U32.AND P3, PT, R19, UR5, PT ;  /* 0x0000000513007c0c */ /* 0x000fda000bf66070 */
[----:B------:R-:W-:-:S04]  /*2230*/  @P3 IADD3 R19, R19, -UR5, RZ ;  /* 0x8000000513133c10 */ /* 0x000fc8000fffe0ff */
        /* <DEDUP_REMOVED lines=8> */
[----:B0-----:R-:W-:Y:S01]  /*22c0*/  VIADD R32, R31, 0xffffffe ;  /* 0x0ffffffe1f207836 */ /* 0x001fe20000000000 */
[----:B------:R-:W-:-:S05]  /*22d0*/  LOP3.LUT R31, RZ, UR5, RZ, 0x33, !PT ;  /* 0x00000005ff1f7c12 */ /* 0x000fca000f8e33ff */
[----:B------:R0:W1:Y:S02]  /*22e0*/  F2I.FTZ.U32.TRUNC.NTZ R19, R32 ;  /* 0x0000002000137305 */ /* 0x000064000021f000 */
[----:B0-----:R-:W-:Y:S01]  /*22f0*/  IMAD.MOV.U32 R32, RZ, RZ, R26 ;  /* 0x000000ffff207224 */ /* 0x001fe200078e001a */
[----:B-1----:R-:W-:-:S05]  /*2300*/  IADD3 R35, RZ, -R19, RZ ;  /* 0x80000013ff237210 */ /* 0x002fca0007ffe0ff */
[----:B------:R-:W-:-:S04]  /*2310*/  IMAD R35, R35, UR5, RZ ;  /* 0x0000000523237c24 */ /* 0x000fc8000f8e02ff */
[----:B------:R-:W-:-:S06]  /*2320*/  IMAD.HI.U32 R35, R19, R35, R18 ;  /* 0x0000002313237227 */ /* 0x000fcc00078e0012 */
[----:B------:R-:W-:-:S04]  /*2330*/  IMAD.HI.U32 R20, R35, R14, RZ ;  /* 0x0000000e23147227 */ /* 0x000fc800078e00ff */
[----:B------:R-:W-:-:S04]  /*2340*/  IMAD.MOV R19, RZ, RZ, -R20 ;  /* 0x000000ffff137224 */ /* 0x000fc800078e0a14 */
[----:B------:R-:W-:Y:S01]  /*2350*/  IMAD R18, R19, UR5, R14 ;  /* 0x0000000513127c24 */ /* 0x000fe2000f8e020e */
[----:B------:R-:W-:-:S04]  /*2360*/  P2R R19, PR, RZ, 0x40 ;  /* 0x00000040ff137803 */ /* 0x000fc80000000000 */
[----:B------:R-:W-:-:S13]  /*2370*/  ISETP.GE.U32.AND P4, PT, R18, UR5, PT ;  /* 0x0000000512007c0c */ /* 0x000fda000bf86070 */
[----:B------:R-:W-:-:S04]  /*2380*/  @P4 IADD3 R18, R18, -UR5, RZ ;  /* 0x8000000512124c10 */ /* 0x000fc8000fffe0ff */
[----:B------:R-:W-:-:S13]  /*2390*/  ISETP.GE.U32.AND P5, PT, R18, UR5, PT ;  /* 0x0000000512007c0c */ /* 0x000fda000bfa6070 */
[----:B------:R-:W-:-:S05]  /*23a0*/  @P5 VIADD R18, R18, -UR5 ;  /* 0x8000000512125c36 */ /* 0x000fca0008000000 */
[----:B------:R-:W-:-:S04]  /*23b0*/  SEL R18, R31, R18, !P6 ;  /* 0x000000121f127207 */ /* 0x000fc80007000000 */
[----:B------:R-:W-:-:S13]  /*23c0*/  ISETP.NE.AND P6, PT, R18, RZ, PT ;  /* 0x000000ff1200720c */ /* 0x000fda0003fc5270 */
[----:B------:R-:W-:Y:S05]  /*23d0*/  @P6 BRA `(.L_x_126) ;  /* 0x0000000000c06947 */ /* 0x000fea0003800000 */
[----:B------:R-:W-:Y:S01]  /*23e0*/  @P2 IADD3 R25, R25, 0x1, RZ ;  /* 0x0000000119192810 */ /* 0x000fe20007ffe0ff */
[----:B------:R-:W-:Y:S01]  /*23f0*/  @P0 VIADD R21, R21, 0x1 ;  /* 0x0000000115150836 */ /* 0x000fe20000000000 */
[----:B------:R-:W-:Y:S01]  /*2400*/  ISETP.NE.AND P2, PT, R33, RZ, PT ;  /* 0x000000ff2100720c */ /* 0x000fe20003f45270 */
[----:B------:R-:W-:Y:S01]  /*2410*/  @P4 VIADD R20, R20, 0x1 ;  /* 0x0000000114144836 */ /* 0x000fe20000000000 */
[----:B------:R-:W-:Y:S01]  /*2420*/  ISETP.NE.AND P6, PT, R19, RZ, PT ;  /* 0x000000ff1300720c */ /* 0x000fe20003fc5270 */
[----:B------:R-:W-:Y:S01]  /*2430*/  @P1 VIADD R25, R25, 0x1 ;  /* 0x0000000119191836 */ /* 0x000fe20000000000 */
[----:B------:R-:W-:Y:S01]  /*2440*/  ISETP.NE.AND P1, PT, R27, RZ, PT ;  /* 0x000000ff1b00720c */ /* 0x000fe20003f25270 */
[----:B------:R-:W-:Y:S01]  /*2450*/  IMAD.MOV.U32 R19, RZ, RZ, RZ ;  /* 0x000000ffff137224 */ /* 0x000fe200078e00ff */
[----:B------:R-:W-:Y:S01]  /*2460*/  @P3 IADD3 R21, R21, 0x1, RZ ;  /* 0x0000000115153810 */ /* 0x000fe20007ffe0ff */
[----:B------:R-:W-:Y:S01]  /*2470*/  ULDC UR5, c[0x0][0x234] ;  /* 0x00008d0000057ab9 */ /* 0x000fe20000000800 */
[----:B------:R-:W-:Y:S01]  /*2480*/  SEL R25, R28, R25, !P1 ;  /* 0x000000191c197207 */ /* 0x000fe20004800000 */
[----:B------:R-:W-:Y:S01]  /*2490*/  ULDC.64 UR6, c[0x0][0x260] ;  /* 0x0000980000067ab9 */ /* 0x000fe20000000a00 */
[----:B------:R-:W-:-:S02]  /*24a0*/  SEL R18, R34, R21, !P2 ;  /* 0x0000001522127207 */ /* 0x000fc40005000000 */
[----:B------:R-:W-:Y:S02]  /*24b0*/  IADD3 R25, P0, R16, R25, RZ ;  /* 0x0000001910197210 */ /* 0x000fe40007f1e0ff */
[----:B------:R-:W-:-:S03]  /*24c0*/  @P5 IADD3 R20, R20, 0x1, RZ ;  /* 0x0000000114145810 */ /* 0x000fc60007ffe0ff */
[----:B------:R-:W-:Y:S01]  /*24d0*/  IMAD.X R21, RZ, RZ, RZ, P0 ;  /* 0x000000ffff157224 */ /* 0x000fe200000e06ff */
[----:B------:R-:W-:Y:S01]  /*24e0*/  SEL R20, R31, R20, !P6 ;  /* 0x000000141f147207 */ /* 0x000fe20007000000 */
[----:B------:R-:W-:-:S04]  /*24f0*/  IMAD.WIDE.U32 R18, R25, UR5, R18 ;  /* 0x0000000519127c25 */ /* 0x000fc8000f8e0012 */
[----:B------:R-:W-:Y:S01]  /*2500*/  IMAD R21, R21, UR5, RZ ;  /* 0x0000000515157c24 */ /* 0x000fe2000f8e02ff */
[----:B------:R-:W-:-:S04]  /*2510*/  ULDC UR5, c[0x0][0x238] ;  /* 0x00008e0000057ab9 */ /* 0x000fc80000000800 */
[----:B------:R-:W-:Y:S01]  /*2520*/  IADD3 R19, R19, R21, RZ ;  /* 0x0000001513137210 */ /* 0x000fe20007ffe0ff */
[----:B------:R-:W-:Y:S02]  /*2530*/  IMAD.MOV.U32 R21, RZ, RZ, RZ ;  /* 0x000000ffff157224 */ /* 0x000fe400078e00ff */
[----:B------:R-:W-:-:S04]  /*2540*/  IMAD.WIDE.U32 R20, R18, UR5, R20 ;  /* 0x0000000512147c25 */ /* 0x000fc8000f8e0014 */
[----:B------:R-:W-:Y:S02]  /*2550*/  IMAD R19, R19, UR5, RZ ;  /* 0x0000000513137c24 */ /* 0x000fe4000f8e02ff */
[----:B------:R-:W-:-:S03]  /*2560*/  IMAD.MOV.U32 R18, RZ, RZ, R10 ;  /* 0x000000ffff127224 */ /* 0x000fc600078e000a */
[----:B------:R-:W-:Y:S02]  /*2570*/  IADD3 R25, R19, R21, RZ ;  /* 0x0000001513197210 */ /* 0x000fe40007ffe0ff */
[----:B------:R-:W-:-:S03]  /*2580*/  MOV R19, RZ ;  /* 0x000000ff00137202 */ /* 0x000fc60000000f00 */
[----:B------:R-:W-:Y:S02]  /*2590*/  IMAD R25, R25, UR6, RZ ;  /* 0x0000000619197c24 */ /* 0x000fe4000f8e02ff */
[----:B------:R-:W-:Y:S01]  /*25a0*/  IMAD.WIDE.U32 R20, R20, UR6, R18 ;  /* 0x0000000614147c25 */ /* 0x000fe2000f8e0012 */
[----:B------:R-:W-:-:S03]  /*25b0*/  MOV R18, R22 ;  /* 0x0000001600127202 */ /* 0x000fc60000000f00 */
[----:B------:R-:W-:Y:S02]  /*25c0*/  IMAD.IADD R25, R21, 0x1, R25 ;  /* 0x0000000115197824 */ /* 0x000fe400078e0219 */
[----:B------:R-:W-:-:S04]  /*25d0*/  IMAD.WIDE.U32 R20, R20, UR7, R18 ;  /* 0x0000000714147c25 */ /* 0x000fc8000f8e0012 */
[----:B------:R-:W-:Y:S01]  /*25e0*/  IMAD R25, R25, UR7, RZ ;  /* 0x0000000719197c24 */ /* 0x000fe2000f8e02ff */
[----:B------:R-:W-:Y:S01]  /*25f0*/  ULDC.64 UR6, c[0x0][0x218] ;  /* 0x0000860000067ab9 */ /* 0x000fe20000000a00 */
[----:B------:R-:W-:-:S03]  /*2600*/  VIADD R18, R8, 0x2 ;  /* 0x0000000208127836 */ /* 0x000fc60000000000 */
[----:B------:R-:W-:Y:S01]  /*2610*/  IADD3 R21, R21, R25, RZ ;  /* 0x0000001915157210 */ /* 0x000fe20007ffe0ff */
[----:B------:R-:W-:-:S04]  /*2620*/  IMAD.WIDE.U32 R18, R20, R24, R18 ;  /* 0x0000001814127225 */ /* 0x000fc800078e0012 */
[----:B------:R-:W-:Y:S01]  /*2630*/  IMAD R21, R21, R24, RZ ;  /* 0x0000001815157224 */ /* 0x000fe200078e02ff */
[----:B------:R-:W-:-:S03]  /*2640*/  LEA R20, P0, R18, UR6, 0x1 ;  /* 0x0000000612147c11 */ /* 0x000fc6000f8008ff */
[----:B------:R-:W-:-:S05]  /*2650*/  IMAD.IADD R19, R19, 0x1, R21 ;  /* 0x0000000113137824 */ /* 0x000fca00078e0215 */
[----:B------:R-:W-:-:S05]  /*2660*/  LEA.HI.X R21, R18, UR7, R19, 0x1, P0 ;  /* 0x0000000712157c11 */ /* 0x000fca00080f0c13 */
[----:B------:R-:W2:Y:S01]  /*2670*/  LDG.E.U16 R20, desc[UR8][R20.64] ;  /* 0x0000000814147981 */ /* 0x000ea2000c1e1500 */
[----:B------:R-:W-:Y:S02]  /*2680*/  SHF.L.U32 R19, R30, 0x10, RZ ;  /* 0x000000101e137819 */ /* 0x000fe400000006ff */
[----:B------:R-:W-:Y:S01]  /*2690*/  MOV R32, R26 ;  /* 0x0000001a00207202 */ /* 0x000fe20000000f00 */
[----:B--2---:R-:W-:-:S04]  /*26a0*/  IMAD.U32 R18, R20, 0x10000, RZ ;  /* 0x0001000014127824 */ /* 0x004fc800078e00ff */
[----:B------:R-:W-:-:S05]  /*26b0*/  FADD.FTZ R18, R19, R18 ;  /* 0x0000001213127221 */ /* 0x000fca0000010000 */
[----:B------:R-:W-:-:S04]  /*26c0*/  F2FP.BF16.F32.PACK_AB R18, RZ, R18 ;  /* 0x00000012ff12723e */ /* 0x000fc800000010ff */
[----:B------:R-:W-:-:S07]  /*26d0*/  PRMT R30, R18, 0x7610, R30 ;  /* 0x00007610121e7816 */ /* 0x000fce000000001e */
.L_x_126:
[----:B------:R-:W-:Y:S05]  /*26e0*/  BSYNC B0 ;  /* 0x0000000000007941 */ /* 0x000fea0003800000 */
.L_x_125:
[----:B------:R-:W-:Y:S01]  /*26f0*/  ULDC UR5, c[0x0][0x268] ;  /* 0x00009a0000057ab9 */ /* 0x000fe20000000800 */
[----:B------:R-:W-:Y:S01]  /*2700*/  IMAD.MOV R18, RZ, RZ, -R7 ;  /* 0x000000ffff127224 */ /* 0x000fe200078e0a07 */
[----:B------:R-:W-:-:S04]  /*2710*/  LOP3.LUT R19, RZ, UR5, RZ, 0x33, !PT ;  /* 0x00000005ff137c12 */ /* 0x000fc8000f8e33ff */
[----:B------:R-:W-:-:S04]  /*2720*/  VIADDMNMX.U32 R19, R18, 0xfffffffe, R19, !PT ;  /* 0xfffffffe12137846 */ /* 0x000fc80007800013 */
[----:B------:R-:W-:-:S04]  /*2730*/  IADD3 R18, -R19, -0x2, -R8 ;  /* 0xfffffffe13127810 */ /* 0x000fc80007ffe908 */
[----:B------:R-:W-:-:S13]  /*2740*/  ISETP.GE.U32.AND P0, PT, R18, 0x3, PT ;  /* 0x000000031200780c */ /* 0x000fda0003f06070 */
[----:B------:R-:W-:Y:S05]  /*2750*/  @!P0 BRA `(.L_x_124) ;  /* 0x0000001c00008947 */ /* 0x000fea0003800000 */
[----:B------:R-:W-:-:S04]  /*2760*/  ISETP.NE.AND P0, PT, R12, RZ, PT ;  /* 0x000000ff0c00720c */ /* 0x000fc80003f05270 */
[----:B------:R-:W-:-:S09]  /*2770*/  P2R R12, PR, RZ, 0x1 ;  /* 0x00000001ff0c7803 */ /* 0x000fd20000000000 */
.L_x_139:
[----:B------:R-:W0:Y:S01]  /*2780*/  LDC R27, c[0x0][0x250] ;  /* 0x00009400ff1b7b82 */ /* 0x000e220000000800 */
[----:B------:R-:W-:Y:S01]  /*2790*/  ISETP.NE.AND P0, PT, R12, RZ, PT ;  /* 0x000000ff0c00720c */ /* 0x000fe20003f05270 */
[----:B------:R-:W-:-:S12]  /*27a0*/  BSSY B0, `(.L_x_131) ;  /* 0x000006c000007945 */ /* 0x000fd80003800000 */
[----:B------:R-:W-:Y:S05]  /*27b0*/  @P0 BRA `(.L_x_132) ;  /* 0x0000000400a80947 */ /* 0x000fea0003800000 */
[----:B------:R-:W-:Y:S02]  /*27c0*/  ULDC UR5, c[0x0][0x258] ;  /* 0x0000960000057ab9 */ /* 0x000fe40000000800 */
[----:B------:R-:W1:Y:S01]  /*27d0*/  I2F.U32.RP R21, UR5 ;  /* 0x0000000500157d06 */ /* 0x000e620008209000 */
[----:B------:R-:W-:-:S07]  /*27e0*/  ISETP.NE.U32.AND P2, PT, RZ, UR5, PT ;  /* 0x00000005ff007c0c */ /* 0x000fce000bf45070 */
[----:B-1----:R-:W1:Y:S02]  /*27f0*/  MUFU.RCP R21, R21 ;  /* 0x0000001500157308 */ /* 0x002e640000001000 */
[----:B-1----:R-:W-:Y:S02]  /*2800*/  IADD3 R18, R21, 0xffffffe, RZ ;  /* 0x0ffffffe15127810 */ /* 0x002fe40007ffe0ff */
[----:B------:R-:W-:-:S04]  /*2810*/  LOP3.LUT R21, RZ, UR5, RZ, 0x33, !PT ;  /* 0x00000005ff157c12 */ /* 0x000fc8000f8e33ff */
[----:B------:R1:W2:Y:S02]  /*2820*/  F2I.FTZ.U32.TRUNC.NTZ R19, R18 ;  /* 0x0000001200137305 */ /* 0x0002a4000021f000 */
[----:B-1----:R-:W-:Y:S01]  /*2830*/  HFMA2.MMA R18, -RZ, RZ, 0, 0 ;  /* 0x00000000ff127435 */ /* 0x002fe200000001ff */
[----:B--2---:R-:W-:-:S04]  /*2840*/  IMAD.MOV R25, RZ, RZ, -R19 ;  /* 0x000000ffff197224 */ /* 0x004fc800078e0a13 */
        /* <DEDUP_REMOVED lines=8> */
[----:B------:R-:W-:-:S05]  /*28d0*/  @P1 VIADD R24, R24, -UR5 ;  /* 0x8000000518181c36 */ /* 0x000fca0008000000 */
[----:B------:R-:W-:-:S04]  /*28e0*/  SEL R24, R21, R24, !P2 ;  /* 0x0000001815187207 */ /* 0x000fc80005000000 */
[----:B------:R-:W-:-:S13]  /*28f0*/  ISETP.NE.AND P3, PT, R24, RZ, PT ;  /* 0x000000ff1800720c */ /* 0x000fda0003f65270 */
[----:B------:R-:W-:Y:S05]  /*2900*/  @P3 BRA `(.L_x_132) ;  /* 0x0000000400543947 */ /* 0x000fea0003800000 */
[----:B------:R-:W-:Y:S01]  /*2910*/  ULDC UR5, c[0x0][0x25c] ;  /* 0x0000970000057ab9 */ /* 0x000fe20000000800 */
[----:B------:R-:W-:Y:S01]  /*2920*/  IMAD.MOV.U32 R18, RZ, RZ, RZ ;  /* 0x000000ffff127224 */ /* 0x000fe200078e00ff */
[----:B------:R-:W1:Y:S01]  /*2930*/  I2F.U32.RP R25, UR5 ;  /* 0x0000000500197d06 */ /* 0x000e620008209000 */
[----:B------:R-:W-:Y:S02]  /*2940*/  IADD3 R24, -R32, RZ, RZ ;  /* 0x000000ff20187210 */ /* 0x000fe40007ffe1ff */
[----:B------:R-:W-:-:S05]  /*2950*/  ISETP.NE.U32.AND P5, PT, RZ, UR5, PT ;  /* 0x00000005ff007c0c */ /* 0x000fca000bfa5070 */
[----:B-1----:R-:W1:Y:S02]  /*2960*/  MUFU.RCP R25, R25 ;  /* 0x0000001900197308 */ /* 0x002e640000001000 */
[----:B-1----:R-:W-:Y:S02]  /*2970*/  IADD3 R26, R25, 0xffffffe, RZ ;  /* 0x0ffffffe191a7810 */ /* 0x002fe40007ffe0ff */
[----:B------:R-:W-:-:S04]  /*2980*/  LOP3.LUT R25, RZ, UR5, RZ, 0x33, !PT ;  /* 0x00000005ff197c12 */ /* 0x000fc8000f8e33ff */
[----:B------:R-:W1:Y:S02]  /*2990*/  F2I.FTZ.U32.TRUNC.NTZ R19, R26 ;  /* 0x0000001a00137305 */ /* 0x000e64000021f000 */
[----:B-1----:R-:W-:-:S04]  /*29a0*/  IMAD.MOV R31, RZ, RZ, -R19 ;  /* 0x000000ffff1f7224 */ /* 0x002fc800078e0a13 */
[----:B------:R-:W-:-:S04]  /*29b0*/  IMAD R31, R31, UR5, RZ ;  /* 0x000000051f1f7c24 */ /* 0x000fc8000f8e02ff */
[----:B------:R-:W-:-:S04]  /*29c0*/  IMAD.HI.U32 R18, R19, R31, R18 ;  /* 0x0000001f13127227 */ /* 0x000fc800078e0012 */
[----:B0-----:R-:W-:-:S04]  /*29d0*/  IMAD R19, R27, R24, R4 ;  /* 0x000000181b137224 */ /* 0x001fc800078e0204 */
[----:B------:R-:W-:-:S05]  /*29e0*/  IMAD.HI.U32 R24, R18, R19, RZ ;  /* 0x0000001312187227 */ /* 0x000fca00078e00ff */
[----:B------:R-:W-:-:S05]  /*29f0*/  IADD3 R18, -R24, RZ, RZ ;  /* 0x000000ff18127210 */ /* 0x000fca0007ffe1ff */
        /* <DEDUP_REMOVED lines=9> */
[----:B------:R-:W-:Y:S01]  /*2a90*/  @P0 VIADD R20, R20, 0x1 ;  /* 0x0000000114140836 */ /* 0x000fe20000000000 */
[----:B------:R-:W0:Y:S01]  /*2aa0*/  I2F.U32.RP R26, UR5 ;  /* 0x00000005001a7d06 */ /* 0x000e220008209000 */
[----:B------:R-:W-:Y:S01]  /*2ab0*/  @P3 IADD3 R24, R24, 0x1, RZ ;  /* 0x0000000118183810 */ /* 0x000fe20007ffe0ff */
[----:B------:R-:W-:Y:S01]  /*2ac0*/  ULDC.64 UR6, c[0x0][0x260] ;  /* 0x0000980000067ab9 */ /* 0x000fe20000000a00 */
[----:B------:R-:W-:Y:S02]  /*2ad0*/  @P1 VIADD R20, R20, 0x1 ;  /* 0x0000000114141836 */ /* 0x000fe40000000000 */
[----:B------:R-:W-:Y:S01]  /*2ae0*/  @P4 IADD3 R24, R24, 0x1, RZ ;  /* 0x0000000118184810 */ /* 0x000fe20007ffe0ff */
[----:B------:R-:W-:Y:S02]  /*2af0*/  IMAD.MOV.U32 R33, RZ, RZ, RZ ;  /* 0x000000ffff217224 */ /* 0x000fe400078e00ff */
[----:B0-----:R-:W0:Y:S02]  /*2b00*/  MUFU.RCP R26, R26 ;  /* 0x0000001a001a7308 */ /* 0x001e240000001000 */
[----:B0-----:R-:W-:-:S06]  /*2b10*/  VIADD R18, R26, 0xffffffe ;  /* 0x0ffffffe1a127836 */ /* 0x001fcc0000000000 */
[----:B------:R0:W1:Y:S02]  /*2b20*/  F2I.FTZ.U32.TRUNC.NTZ R19, R18 ;  /* 0x0000001200137305 */ /* 0x000064000021f000 */
[----:B0-----:R-:W-:Y:S01]  /*2b30*/  IMAD.MOV.U32 R18, RZ, RZ, RZ ;  /* 0x000000ffff127224 */ /* 0x001fe200078e00ff */
[----:B-1----:R-:W-:-:S05]  /*2b40*/  IADD3 R31, RZ, -R19, RZ ;  /* 0x80000013ff1f7210 */ /* 0x002fca0007ffe0ff */
[----:B------:R-:W-:-:S04]  /*2b50*/  IMAD R31, R31, UR5, RZ ;  /* 0x000000051f1f7c24 */ /* 0x000fc8000f8e02ff */
[----:B------:R-:W-:Y:S01]  /*2b60*/  IMAD.HI.U32 R28, R19, R31, R18 ;  /* 0x0000001f131c7227 */ /* 0x000fe200078e0012 */
[----:B------:R-:W-:-:S05]  /*2b70*/  SEL R18, R21, R20, !P2 ;  /* 0x0000001415127207 */ /* 0x000fca0005000000 */
[----:B------:R-:W-:-:S05]  /*2b80*/  IMAD.HI.U32 R19, R28, R17, RZ ;  /* 0x000000111c137227 */ /* 0x000fca00078e00ff */
[----:B------:R-:W-:-:S05]  /*2b90*/  IADD3 R28, -R19, RZ, RZ ;  /* 0x000000ff131c7210 */ /* 0x000fca0007ffe1ff */
[----:B------:R-:W-:-:S05]  /*2ba0*/  IMAD R28, R28, UR5, R17 ;  /* 0x000000051c1c7c24 */ /* 0x000fca000f8e0211 */
[----:B------:R-:W-:-:S13]  /*2bb0*/  ISETP.GE.U32.AND P0, PT, R28, UR5, PT ;  /* 0x000000051c007c0c */ /* 0x000fda000bf06070 */
[----:B------:R-:W-:Y:S01]  /*2bc0*/  @P0 IADD3 R28, R28, -UR5, RZ ;  /* 0x800000051c1c0c10 */ /* 0x000fe2000fffe0ff */
[----:B------:R-:W-:-:S03]  /*2bd0*/  @P0 VIADD R19, R19, 0x1 ;  /* 0x0000000113130836 */ /* 0x000fc60000000000 */
[----:B------:R-:W-:-:S13]  /*2be0*/  ISETP.GE.U32.AND P0, PT, R28, UR5, PT ;  /* 0x000000051c007c0c */ /* 0x000fda000bf06070 */
[----:B------:R-:W-:Y:S02]  /*2bf0*/  @P0 IADD3 R19, R19, 0x1, RZ ;  /* 0x0000000113130810 */ /* 0x000fe40007ffe0ff */
[----:B------:R-:W-:-:S13]  /*2c00*/  ISETP.NE.U32.AND P0, PT, RZ, UR5, PT ;  /* 0x00000005ff007c0c */ /* 0x000fda000bf05070 */
[----:B------:R-:W-:Y:S01]  /*2c10*/  @!P0 LOP3.LUT R19, RZ, UR5, RZ, 0x33, !PT ;  /* 0x00000005ff138c12 */ /* 0x000fe2000f8e33ff */
[----:B------:R-:W-:-:S03]  /*2c20*/  ULDC UR5, c[0x0][0x234] ;  /* 0x00008d0000057ab9 */ /* 0x000fc60000000800 */
[----:B------:R-:W-:Y:S01]  /*2c30*/  IADD3 R31, P0, R16, R19, RZ ;  /* 0x00000013101f7210 */ /* 0x000fe20007f1e0ff */
[----:B------:R-:W-:-:S04]  /*2c40*/  IMAD.MOV.U32 R19, RZ, RZ, RZ ;  /* 0x000000ffff137224 */ /* 0x000fc800078e00ff */
[----:B------:R-:W-:Y:S02]  /*2c50*/  IMAD.X R20, RZ, RZ, RZ, P0 ;  /* 0x000000ffff147224 */ /* 0x000fe400000e06ff */
[----:B------:R-:W-:-:S04]  /*2c60*/  IMAD.WIDE.U32 R18, R31, UR5, R18 ;  /* 0x000000051f127c25 */ /* 0x000fc8000f8e0012 */
[----:B------:R-:W-:Y:S01]  /*2c70*/  IMAD R21, R20, UR5, RZ ;  /* 0x0000000514157c24 */ /* 0x000fe2000f8e02ff */
[----:B------:R-:W-:Y:S01]  /*2c80*/  SEL R20, R25, R24, !P5 ;  /* 0x0000001819147207 */ /* 0x000fe20006800000 */
[----:B------:R-:W-:-:S03]  /*2c90*/  ULDC UR5, c[0x0][0x238] ;  /* 0x00008e0000057ab9 */ /* 0x000fc60000000800 */
[----:B------:R-:W-:Y:S01]  /*2ca0*/  IADD3 R19, R19, R21, RZ ;  /* 0x0000001513137210 */ /* 0x000fe20007ffe0ff */
[----:B------:R-:W-:Y:S02]  /*2cb0*/  IMAD.MOV.U32 R21, RZ, RZ, RZ ;  /* 0x000000ffff157224 */ /* 0x000fe400078e00ff */
[----:B------:R-:W-:-:S04]  /*2cc0*/  IMAD.WIDE.U32 R20, R18, UR5, R20 ;  /* 0x0000000512147c25 */ /* 0x000fc8000f8e0014 */
[----:B------:R-:W-:Y:S01]  /*2cd0*/  IMAD R19, R19, UR5, RZ ;  /* 0x0000000513137c24 */ /* 0x000fe2000f8e02ff */
[----:B------:R-:W-:Y:S01]  /*2ce0*/  ULDC UR5, c[0x0][0x268] ;  /* 0x00009a0000057ab9 */ /* 0x000fe20000000800 */
[----:B------:R-:W-:-:S03]  /*2cf0*/  IMAD.MOV.U32 R18, RZ, RZ, R10 ;  /* 0x000000ffff127224 */ /* 0x000fc600078e000a */
[----:B------:R-:W-:Y:S02]  /*2d00*/  IADD3 R24, R19, R21, RZ ;  /* 0x0000001513187210 */ /* 0x000fe40007ffe0ff */
[----:B------:R-:W-:-:S03]  /*2d10*/  MOV R19, RZ ;  /* 0x000000ff00137202 */ /* 0x000fc60000000f00 */
[----:B------:R-:W-:Y:S01]  /*2d20*/  IMAD.WIDE.U32 R20, R20, UR6, R18 ;  /* 0x0000000614147c25 */ /* 0x000fe2000f8e0012 */
[----:B------:R-:W-:-:S03]  /*2d30*/  MOV R18, R22 ;  /* 0x0000001600127202 */ /* 0x000fc60000000f00 */
[----:B------:R-:W-:-:S04]  /*2d40*/  IMAD R19, R24, UR6, RZ ;  /* 0x0000000618137c24 */ /* 0x000fc8000f8e02ff */
[----:B------:R-:W-:Y:S02]  /*2d50*/  IMAD.IADD R24, R21, 0x1, R19 ;  /* 0x0000000115187824 */ /* 0x000fe400078e0213 */
[----:B------:R-:W-:Y:S02]  /*2d60*/  IMAD.MOV.U32 R19, RZ, RZ, RZ ;  /* 0x000000ffff137224 */ /* 0x000fe400078e00ff */
[----:B------:R-:W-:-:S04]  /*2d70*/  IMAD.WIDE.U32 R20, R20, UR7, R18 ;  /* 0x0000000714147c25 */ /* 0x000fc8000f8e0012 */
[----:B------:R-:W-:Y:S01]  /*2d80*/  IMAD R19, R24, UR7, RZ ;  /* 0x0000000718137c24 */ /* 0x000fe2000f8e02ff */
[----:B------:R-:W-:-:S04]  /*2d90*/  ULDC.64 UR6, c[0x0][0x218] ;  /* 0x0000860000067ab9 */ /* 0x000fc80000000a00 */
[----:B------:R-:W-:Y:S01]  /*2da0*/  IADD3 R18, R21, R19, RZ ;  /* 0x0000001315127210 */ /* 0x000fe20007ffe0ff */
[----:B------:R-:W-:-:S04]  /*2db0*/  IMAD.WIDE.U32 R20, R20, UR5, R32 ;  /* 0x0000000514147c25 */ /* 0x000fc8000f8e0020 */
[----:B------:R-:W-:Y:S01]  /*2dc0*/  IMAD R19, R18, UR5, RZ ;  /* 0x0000000512137c24 */ /* 0x000fe2000f8e02ff */
[----:B------:R-:W-:-:S04]  /*2dd0*/  LEA R18, P0, R20, UR6, 0x1 ;  /* 0x0000000614127c11 */ /* 0x000fc8000f8008ff */
[----:B------:R-:W-:-:S04]  /*2de0*/  IADD3 R19, R21, R19, RZ ;  /* 0x0000001315137210 */ /* 0x000fc80007ffe0ff */
[----:B------:R-:W-:-:S05]  /*2df0*/  LEA.HI.X R19, R20, UR7, R19, 0x1, P0 ;  /* 0x0000000714137c11 */ /* 0x000fca00080f0c13 */
[----:B------:R-:W2:Y:S01]  /*2e00*/  LDG.E.U16 R18, desc[UR8][R18.64] ;  /* 0x0000000812127981 */ /* 0x000ea2000c1e1500 */
[----:B------:R-:W-:Y:S01]  /*2e10*/  IMAD.U32 R21, R30, 0x10000, RZ ;  /* 0x000100001e157824 */ /* 0x000fe200078e00ff */
[----:B--2---:R-:W-:-:S05]  /*2e20*/  SHF.L.U32 R20, R18, 0x10, RZ ;  /* 0x0000001012147819 */ /* 0x004fca00000006ff */
[----:B------:R-:W-:-:S05]  /*2e30*/  FADD.FTZ R20, R21, R20 ;  /* 0x0000001415147221 */ /* 0x000fca0000010000 */
[----:B------:R-:W-:-:S04]  /*2e40*/  F2FP.BF16.F32.PACK_AB R20, RZ, R20 ;  /* 0x00000014ff14723e */ /* 0x000fc800000010ff */
[----:B------:R-:W-:-:S07]  /*2e50*/  PRMT R30, R20, 0x7610, R30 ;  /* 0x00007610141e7816 */ /* 0x000fce000000001e */
.L_x_132:
[----:B------:R-:W-:Y:S05]  /*2e60*/  BSYNC B0 ;  /* 0x0000000000007941 */ /* 0x000fea0003800000 */
.L_x_131:
[----:B------:R-:W-:Y:S01]  /*2e70*/  ISETP.NE.AND P0, PT, R12, RZ, PT ;  /* 0x000000ff0c00720c */ /* 0x000fe20003f05270 */
[----:B------:R-:W-:Y:S01]  /*2e80*/  BSSY B0, `(.L_x_133) ;  /* 0x000006d000007945 */ /* 0x000fe20003800000 */
[----:B0-----:R-:W-:-:S11]  /*2e90*/  IMAD R25, R32, R27, R27 ;  /* 0x0000001b20197224 */ /* 0x001fd600078e021b */
[----:B------:R-:W-:Y:S05]  /*2ea0*/  @P0 BRA `(.L_x_134) ;  /* 0x0000000400a80947 */ /* 0x000fea0003800000 */
        /* <DEDUP_REMOVED lines=26> */
[----:B0-----:R-:W-:-:S06]  /*3050*/  VIADD R28, R26, 0xffffffe ;  /* 0x0ffffffe1a1c7836 */ /* 0x001fcc0000000000 */
[----:B------:R-:W0:Y:S02]  /*3060*/  F2I.FTZ.U32.TRUNC.NTZ R19, R28 ;  /* 0x0000001c00137305 */ /* 0x000e24000021f000 */
[----:B0-----:R-:W-:-:S05]  /*3070*/  IADD3 R31, RZ, -R19, RZ ;  /* 0x80000013ff1f7210 */ /* 0x001fca0007ffe0ff */
[----:B------:R-:W-:-:S04]  /*3080*/  IMAD R31, R31, UR5, RZ ;  /* 0x000000051f1f7c24 */ /* 0x000fc8000f8e02ff */
[----:B------:R-:W-:Y:S01]  /*3090*/  IMAD.HI.U32 R18, R19, R31, R18 ;  /* 0x0000001f13127227 */ /* 0x000fe200078e0012 */
[----:B------:R-:W-:Y:S02]  /*30a0*/  IADD3 R19, R4, -R25, RZ ;  /* 0x8000001904137210 */ /* 0x000fe40007ffe0ff */
[----:B------:R-:W-:-:S03]  /*30b0*/  LOP3.LUT R31, RZ, UR5, RZ, 0x33, !PT ;  /* 0x00000005ff1f7c12 */ /* 0x000fc6000f8e33ff */
        /* <DEDUP_REMOVED lines=11> */
[----:B------:R-:W-:Y:S01]  /*3170*/  @P0 IADD3 R21, R21, 0x1, RZ ;  /* 0x0000000115150810 */ /* 0x000fe20007ffe0ff */
[----:B------:R-:W0:Y:S01]  /*3180*/  I2F.U32.RP R26, UR5 ;  /* 0x00000005001a7d06 */ /* 0x000e220008209000 */
[----:B------:R-:W-:Y:S01]  /*3190*/  @P3 VIADD R20, R20, 0x1 ;  /* 0x0000000114143836 */ /* 0x000fe20000000000 */
[----:B------:R-:W-:Y:S01]  /*31a0*/  ULDC.64 UR6, c[0x0][0x260] ;  /* 0x0000980000067ab9 */ /* 0x000fe20000000a00 */
[----:B------:R-:W-:Y:S02]  /*31b0*/  @P1 IADD3 R21, R21, 0x1, RZ ;  /* 0x0000000115151810 */ /* 0x000fe40007ffe0ff */
[----:B------:R-:W-:-:S05]  /*31c0*/  @P4 VIADD R20, R20, 0x1 ;  /* 0x0000000114144836 */ /* 0x000fca0000000000 */
[----:B------:R-:W-:Y:S01]  /*31d0*/  SEL R20, R31, R20, !P5 ;  /* 0x000000141f147207 */ /* 0x000fe20006800000 */
[----:B0-----:R-:W0:Y:S02]  /*31e0*/  MUFU.RCP R26, R26 ;  /* 0x0000001a001a7308 */ /* 0x001e240000001000 */
[----:B0-----:R-:W-:-:S06]  /*31f0*/  IADD3 R18, R26, 0xffffffe, RZ ;  /* 0x0ffffffe1a127810 */ /* 0x001fcc0007ffe0ff */
[----:B------:R0:W1:Y:S02]  /*3200*/  F2I.FTZ.U32.TRUNC.NTZ R19, R18 ;  /* 0x0000001200137305 */ /* 0x000064000021f000 */
[----:B0-----:R-:W-:Y:S01]  /*3210*/  HFMA2.MMA R18, -RZ, RZ, 0, 0 ;  /* 0x00000000ff127435 */ /* 0x001fe200000001ff */
[----:B-1----:R-:W-:-:S04]  /*3220*/  IMAD.MOV R33, RZ, RZ, -R19 ;  /* 0x000000ffff217224 */ /* 0x002fc800078e0a13 */
[----:B------:R-:W-:-:S05]  /*3230*/  IMAD R33, R33, UR5, RZ ;  /* 0x0000000521217c24 */ /* 0x000fca000f8e02ff */
[----:B------:R-:W-:Y:S01]  /*3240*/  IMAD.HI.U32 R28, R19, R33, R18 ;  /* 0x00000021131c7227 */ /* 0x000fe200078e0012 */
[----:B------:R-:W-:-:S05]  /*3250*/  SEL R18, R24, R21, !P2 ;  /* 0x0000001518127207 */ /* 0x000fca0005000000 */
        /* <DEDUP_REMOVED lines=8> */
[----:B------:R-:W-:-:S13]  /*32e0*/  ISETP.NE.U32.AND P0, PT, RZ, UR5, PT ;  /* 0x00000005ff007c0c */ /* 0x000fda000bf05070 */
[----:B------:R-:W-:Y:S01]  /*32f0*/  @!P0 LOP3.LUT R19, RZ, UR5, RZ, 0x33, !PT ;  /* 0x00000005ff138c12 */ /* 0x000fe2000f8e33ff */
[----:B------:R-:W-:-:S03]  /*3300*/  ULDC UR5, c[0x0][0x234] ;  /* 0x00008d0000057ab9 */ /* 0x000fc60000000800 */
[----:B------:R-:W-:Y:S02]  /*3310*/  IADD3 R33, P0, R16, R19, RZ ;  /* 0x0000001310217210 */ /* 0x000fe40007f1e0ff */
[----:B------:R-:W-:Y:S02]  /*3320*/  MOV R19, RZ ;  /* 0x000000ff00137202 */ /* 0x000fe40000000f00 */
[----:B------:R-:W-:Y:S01]  /*3330*/  IADD3.X R21, RZ, RZ, RZ, P0, !PT ;  /* 0x000000ffff157210 */ /* 0x000fe200007fe4ff */
[----:B------:R-:W-:-:S04]  /*3340*/  IMAD.WIDE.U32 R18, R33, UR5, R18 ;  /* 0x0000000521127c25 */ /* 0x000fc8000f8e0012 */
[----:B------:R-:W-:Y:S01]  /*3350*/  IMAD R21, R21, UR5, RZ ;  /* 0x0000000515157c24 */ /* 0x000fe2000f8e02ff */
[----:B------:R-:W-:-:S03]  /*3360*/  ULDC UR5, c[0x0][0x238] ;  /* 0x00008e0000057ab9 */ /* 0x000fc60000000800 */
[----:B------:R-:W-:Y:S01]  /*3370*/  IMAD.IADD R19, R19, 0x1, R21 ;  /* 0x0000000113137824 */ /* 0x000fe200078e0215 */
[----:B------:R-:W-:-:S03]  /*3380*/  HFMA2.MMA R21, -RZ, RZ, 0, 0 ;  /* 0x00000000ff157435 */ /* 0x000fc600000001ff */
[----:B------:R-:W-:-:S05]  /*3390*/  IMAD R19, R19, UR5, RZ ;  /* 0x0000000513137c24 */ /* 0x000fca000f8e02ff */
[----:B------:R-:W-:Y:S01]  /*33a0*/  IMAD.WIDE.U32 R20, R18, UR5, R20 ;  /* 0x0000000512147c25 */ /* 0x000fe2000f8e0014 */
[----:B------:R-:W-:Y:S01]  /*33b0*/  MOV R18, R10 ;  /* 0x0000000a00127202 */ /* 0x000fe20000000f00 */
[----:B------:R-:W-:Y:S02]  /*33c0*/  ULDC UR5, c[0x0][0x268] ;  /* 0x00009a0000057ab9 */ /* 0x000fe40000000800 */
[----:B------:R-:W-:Y:S02]  /*33d0*/  IMAD.IADD R24, R19, 0x1, R21 ;  /* 0x0000000113187824 */ /* 0x000fe400078e0215 */
[----:B------:R-:W-:Y:S02]  /*33e0*/  IMAD.MOV.U32 R19, RZ, RZ, RZ ;  /* 0x000000ffff137224 */ /* 0x000fe400078e00ff */
[----:B------:R-:W-:-:S04]  /*33f0*/  IMAD.WIDE.U32 R20, R20, UR6, R18 ;  /* 0x0000000614147c25 */ /* 0x000fc8000f8e0012 */
[----:B------:R-:W-:Y:S02]  /*3400*/  IMAD R19, R24, UR6, RZ ;  /* 0x0000000618137c24 */ /* 0x000fe4000f8e02ff */
[----:B------:R-:W-:-:S03]  /*3410*/  IMAD.MOV.U32 R18, RZ, RZ, R22 ;  /* 0x000000ffff127224 */ /* 0x000fc600078e0016 */
[----:B------:R-:W-:Y:S01]  /*3420*/  IADD3 R21, R21, R19, RZ ;  /* 0x0000001315157210 */ /* 0x000fe20007ffe0ff */
[----:B------:R-:W-:-:S04]  /*3430*/  HFMA2.MMA R19, -RZ, RZ, 0, 0 ;  /* 0x00000000ff137435 */ /* 0x000fc800000001ff */
[----:B------:R-:W-:-:S04]  /*3440*/  IMAD R21, R21, UR7, RZ ;  /* 0x0000000715157c24 */ /* 0x000fc8000f8e02ff */
[----:B------:R-:W-:Y:S01]  /*3450*/  IMAD.WIDE.U32 R18, R20, UR7, R18 ;  /* 0x0000000714127c25 */ /* 0x000fe2000f8e0012 */
[----:B------:R-:W-:-:S03]  /*3460*/  ULDC.64 UR6, c[0x0][0x218] ;  /* 0x0000860000067ab9 */ /* 0x000fc60000000a00 */
[----:B------:R-:W-:Y:S01]  /*3470*/  VIADD R20, R32, 0x1 ;  /* 0x0000000120147836 */ /* 0x000fe20000000000 */
[----:B------:R-:W-:Y:S01]  /*3480*/  IADD3 R19, R19, R21, RZ ;  /* 0x0000001513137210 */ /* 0x000fe20007ffe0ff */
[----:B------:R-:W-:Y:S02]  /*3490*/  IMAD.MOV.U32 R21, RZ, RZ, RZ ;  /* 0x000000ffff157224 */ /* 0x000fe400078e00ff */
        /* <DEDUP_REMOVED lines=11> */
.L_x_134:
[----:B------:R-:W-:Y:S05]  /*3550*/  BSYNC B0 ;  /* 0x0000000000007941 */ /* 0x000fea0003800000 */
.L_x_133:
[----:B------:R-:W-:Y:S01]  /*3560*/  ISETP.NE.AND P0, PT, R12, RZ, PT ;  /* 0x000000ff0c00720c */ /* 0x000fe20003f05270 */
[----:B------:R-:W-:Y:S01]  /*3570*/  BSSY B0, `(.L_x_135) ;  /* 0x000006d000007945 */ /* 0x000fe20003800000 */
[----:B------:R-:W-:-:S11]  /*3580*/  IMAD.IADD R25, R25, 0x1, R27 ;  /* 0x0000000119197824 */ /* 0x000fd600078e021b */
[----:B------:R-:W-:Y:S05]  /*3590*/  @P0 BRA `(.L_x_136) ;  /* 0x0000000400a80947 */ /* 0x000fea0003800000 */
[----:B------:R-:W-:Y:S02]  /*35a0*/  ULDC UR5, c[0x0][0x258] ;  /* 0x0000960000057ab9 */ /* 0x000fe40000000800 */
[----:B------:R-:W0:Y:S01]  /*35b0*/  I2F.U32.RP R20, UR5 ;  /* 0x0000000500147d06 */ /* 0x000e220008209000 */
[----:B------:R-:W-:-:S07]  /*35c0*/  ISETP.NE.U32.AND P2, PT, RZ, UR5, PT ;  /* 0x00000005ff007c0c */ /* 0x000fce000bf45070 */
[----:B0-----:R-:W0:Y:S02]  /*35d0*/  MUFU.RCP R20, R20 ;  /* 0x0000001400147308 */ /* 0x001e240000001000 */
[----:B0-----:R-:W-:-:S06]  /*35e0*/  IADD3 R18, R20, 0xffffffe, RZ ;  /* 0x0ffffffe14127810 */ /* 0x001fcc0007ffe0ff */
[----:B------:R0:W1:Y:S02]  /*35f0*/  F2I.FTZ.U32.TRUNC.NTZ R19, R18 ;  /* 0x0000001200137305 */ /* 0x000064000021f000 */
[----:B0-----:R-:W-:Y:S01]  /*3600*/  MOV R18, RZ ;  /* 0x000000ff00127202 */ /* 0x001fe20000000f00 */
[----:B-1----:R-:W-:-:S04]  /*3610*/  IMAD.MOV R21, RZ, RZ, -R19 ;  /* 0x000000ffff157224 */ /* 0x002fc800078e0a13 */
[----:B------:R-:W-:-:S04]  /*3620*/  IMAD R21, R21, UR5, RZ ;  /* 0x0000000515157c24 */ /* 0x000fc8000f8e02ff */
[----:B------:R-:W-:-:S06]  /*3630*/  IMAD.HI.U32 R24, R19, R21, R18 ;  /* 0x0000001513187227 */ /* 0x000fcc00078e0012 */
[----:B------:R-:W-:-:S04]  /*3640*/  IMAD.HI.U32 R21, R24, R29, RZ ;  /* 0x0000001d18157227 */ /* 0x000fc800078e00ff */
[----:B------:R-:W-:-:S04]  /*3650*/  IMAD.MOV R24, RZ, RZ, -R21 ;  /* 0x000000ffff187224 */ /* 0x000fc800078e0a15 */
[----:B------:R-:W-:Y:S01]  /*3660*/  IMAD R19, R24, UR5, R29 ;  /* 0x0000000518137c24 */ /* 0x000fe2000f8e021d */
[----:B------:R-:W-:-:S04]  /*3670*/  LOP3.LUT R24, RZ, UR5, RZ, 0x33, !PT ;  /* 0x00000005ff187c12 */ /* 0x000fc8000f8e33ff */
        /* <DEDUP_REMOVED lines=8> */
[----:B------:R-:W-:Y:S01]  /*3700*/  HFMA2.MMA R18, -RZ, RZ, 0, 0 ;  /* 0x00000000ff127435 */ /* 0x000fe200000001ff */
[----:B------:R-:W0:Y:S01]  /*3710*/  I2F.U32.RP R26, UR5 ;  /* 0x00000005001a7d06 */ /* 0x000e220008209000 */
[----:B------:R-:W-:-:S07]  /*3720*/  ISETP.NE.U32.AND P5, PT, RZ, UR5, PT ;  /* 0x00000005ff007c0c */ /* 0x000fce000bfa5070 */
[----:B0-----:R-:W0:Y:S02]  /*3730*/  MUFU.RCP R26, R26 ;  /* 0x0000001a001a7308 */ /* 0x001e240000001000 */
[----:B0-----:R-:W-:-:S06]  /*3740*/  IADD3 R28, R26, 0xffffffe, RZ ;  /* 0x0ffffffe1a1c7810 */ /* 0x001fcc0007ffe0ff */
[----:B------:R-:W0:Y:S02]  /*3750*/  F2I.FTZ.U32.TRUNC.NTZ R19, R28 ;  /* 0x0000001c00137305 */ /* 0x000e24000021f000 */
[----:B0-----:R-:W-:-:S04]  /*3760*/  IMAD.MOV R31, RZ, RZ, -R19 ;  /* 0x000000ffff1f7224 */ /* 0x001fc800078e0a13 */
[----:B------:R-:W-:-:S04]  /*3770*/  IMAD R31, R31, UR5, RZ ;  /* 0x000000051f1f7c24 */ /* 0x000fc8000f8e02ff */
[----:B------:R-:W-:Y:S01]  /*3780*/  IMAD.HI.U32 R18, R19, R31, R18 ;  /* 0x0000001f13127227 */ /* 0x000fe200078e0012 */
[----:B------:R-:W-:-:S03]  /*3790*/  LOP3.LUT R31, RZ, UR5, RZ, 0x33, !PT ;  /* 0x00000005ff1f7c12 */ /* 0x000fc6000f8e33ff */
[----:B------:R-:W-:-:S04]  /*37a0*/  IMAD.IADD R19, R4, 0x1, -R25 ;  /* 0x0000000104137824 */ /* 0x000fc800078e0a19 */
        /* <DEDUP_REMOVED lines=16> */
[----:B------:R-:W-:-:S04]  /*38b0*/  @P4 IADD3 R20, R20, 0x1, RZ ;  /* 0x0000000114144810 */ /* 0x000fc80007ffe0ff */
[----:B------:R-:W-:Y:S01]  /*38c0*/  SEL R20, R31, R20, !P5 ;  /* 0x000000141f147207 */ /* 0x000fe20006800000 */
        /* <DEDUP_REMOVED lines=24> */
[----:B------:R-:W-:-:S04]  /*3a50*/  ULDC UR5, c[0x0][0x238] ;  /* 0x00008e0000057ab9 */ /* 0x000fc80000000800 */
        /* <DEDUP_REMOVED lines=13> */
[----:B------:R-:W-:Y:S02]  /*3b30*/  IMAD R21, R21, UR7, RZ ;  /* 0x0000000715157c24 */ /* 0x000fe4000f8e02ff */
[----:B------:R-:W-:Y:S01]  /*3b40*/  IMAD.WIDE.U32 R18, R20, UR7, R18 ;  /* 0x0000000714127c25 */ /* 0x000fe2000f8e0012 */
[----:B------:R-:W-:Y:S01]  /*3b50*/  IADD3 R20, R32, 0x2, RZ ;  /* 0x0000000220147810 */ /* 0x000fe20007ffe0ff */
[----:B------:R-:W-:Y:S02]  /*3b60*/  ULDC.64 UR6, c[0x0][0x218] ;  /* 0x0000860000067ab9 */ /* 0x000fe40000000a00 */
[----:B------:R-:W-:Y:S01]  /*3b70*/  IMAD.IADD R19, R19, 0x1, R21 ;  /* 0x0000000113137824 */ /* 0x000fe200078e0215 */
[----:B------:R-:W-:-:S03]  /*3b80*/  MOV R21, RZ ;  /* 0x000000ff00157202 */ /* 0x000fc60000000f00 */
[----:B------:R-:W-:Y:S02]  /*3b90*/  IMAD R19, R19, UR5, RZ ;  /* 0x0000000513137c24 */ /* 0x000fe4000f8e02ff */
[----:B------:R-:W-:-:S04]  /*3ba0*/  IMAD.WIDE.U32 R20, R18, UR5, R20 ;  /* 0x0000000512147c25 */ /* 0x000fc8000f8e0014 */
[----:B------:R-:W-:Y:S01]  /*3bb0*/  IMAD.IADD R19, R21, 0x1, R19 ;  /* 0x0000000115137824 */ /* 0x000fe200078e0213 */
[----:B------:R-:W-:-:S04]  /*3bc0*/  LEA R18, P0, R20, UR6, 0x1 ;  /* 0x0000000614127c11 */ /* 0x000fc8000f8008ff */
[----:B------:R-:W-:-:S05]  /*3bd0*/  LEA.HI.X R19, R20, UR7, R19, 0x1, P0 ;  /* 0x0000000714137c11 */ /* 0x000fca00080f0c13 */
[----:B------:R-:W2:Y:S01]  /*3be0*/  LDG.E.U16 R18, desc[UR8][R18.64] ;  /* 0x0000000812127981 */ /* 0x000ea2000c1e1500 */
[----:B------:R-:W-:Y:S01]  /*3bf0*/  SHF.L.U32 R21, R30, 0x10, RZ ;  /* 0x000000101e157819 */ /* 0x000fe200000006ff */
[----:B--2---:R-:W-:-:S04]  /*3c00*/  IMAD.U32 R20, R18, 0x10000, RZ ;  /* 0x0001000012147824 */ /* 0x004fc800078e00ff */
[----:B------:R-:W-:-:S05]  /*3c10*/  FADD.FTZ R20, R21, R20 ;  /* 0x0000001415147221 */ /* 0x000fca0000010000 */
[----:B------:R-:W-:-:S04]  /*3c20*/  F2FP.BF16.F32.PACK_AB R20, RZ, R20 ;  /* 0x00000014ff14723e */ /* 0x000fc800000010ff */
[----:B------:R-:W-:-:S07]  /*3c30*/  PRMT R30, R20, 0x7610, R30 ;  /* 0x00007610141e7816 */ /* 0x000fce000000001e */
.L_x_136:
[----:B------:R-:W-:Y:S05]  /*3c40*/  BSYNC B0 ;  /* 0x0000000000007941 */ /* 0x000fea0003800000 */
.L_x_135:
[----:B------:R-:W-:Y:S01]  /*3c50*/  ISETP.NE.AND P0, PT, R12, RZ, PT ;  /* 0x000000ff0c00720c */ /* 0x000fe20003f05270 */
[----:B------:R-:W-:Y:S01]  /*3c60*/  BSSY B0, `(.L_x_137) ;  /* 0x000006c000007945 */ /* 0x000fe20003800000 */
[----:B------:R-:W-:-:S11]  /*3c70*/  IADD3 R25, R4, -R27, -R25 ;  /* 0x8000001b04197210 */ /* 0x000fd60007ffe819 */
[----:B------:R-:W-:Y:S05]  /*3c80*/  @P0 BRA `(.L_x_138) ;  /* 0x0000000400a40947 */ /* 0x000fea0003800000 */
[----:B------:R-:W-:Y:S02]  /*3c90*/  ULDC UR5, c[0x0][0x258] ;  /* 0x0000960000057ab9 */ /* 0x000fe40000000800 */
[----:B------:R-:W0:Y:S01]  /*3ca0*/  I2F.U32.RP R21, UR5 ;  /* 0x0000000500157d06 */ /* 0x000e220008209000 */
[----:B------:R-:W-:-:S07]  /*3cb0*/  ISETP.NE.U32.AND P2, PT, RZ, UR5, PT ;  /* 0x00000005ff007c0c */ /* 0x000fce000bf45070 */
[----:B0-----:R-:W0:Y:S02]  /*3cc0*/  MUFU.RCP R21, R21 ;  /* 0x0000001500157308 */ /* 0x001e240000001000 */
[----:B0-----:R-:W-:Y:S02]  /*3cd0*/  IADD3 R18, R21, 0xffffffe, RZ ;  /* 0x0ffffffe15127810 */ /* 0x001fe40007ffe0ff */
[----:B------:R-:W-:-:S04]  /*3ce0*/  LOP3.LUT R21, RZ, UR5, RZ, 0x33, !PT ;  /* 0x00000005ff157c12 */ /* 0x000fc8000f8e33ff */
        /* <DEDUP_REMOVED lines=42> */
[----:B------:R-:W-:-:S03]  /*3f90*/  @P4 VIADD R24, R24, 0x1 ;  /* 0x0000000118184836 */ /* 0x000fc60000000000 */
[----:B0-----:R-:W0:Y:S02]  /*3fa0*/  MUFU.RCP R26, R26 ;  /* 0x0000001a001a7308 */ /* 0x001e240000001000 */
[----:B0-----:R-:W-:-:S06]  /*3fb0*/  IADD3 R18, R26, 0xffffffe, RZ ;  /* 0x0ffffffe1a127810 */ /* 0x001fcc0007ffe0ff */
[----:B------:R0:W1:Y:S02]  /*3fc0*/  F2I.FTZ.U32.TRUNC.NTZ R19, R18 ;  /* 0x0000001200137305 */ /* 0x000064000021f000 */
[----:B0-----:R-:W-:Y:S01]  /*3fd0*/  MOV R18, RZ ;  /* 0x000000ff00127202 */ /* 0x001fe20000000f00 */
[----:B-1----:R-:W-:-:S04]  /*3fe0*/  IMAD.MOV R27, RZ, RZ, -R19 ;  /* 0x000000ffff1b7224 */ /* 0x002fc800078e0a13 */
[----:B------:R-:W-:-:S04]  /*3ff0*/  IMAD R27, R27, UR5, RZ ;  /* 0x000000051b1b7c24 */ /* 0x000fc8000f8e02ff */
        /* <DEDUP_REMOVED lines=18> */
[----:B------:R-:W-:Y:S01]  /*4120*/  SEL R20, R25, R24, !P5 ;  /* 0x0000001819147207 */ /* 0x000fe20006800000 */
[----:B------:R-:W-:Y:S02]  /*4130*/  ULDC UR5, c[0x0][0x238] ;  /* 0x00008e0000057ab9 */ /* 0x000fe40000000800 */
[----:B------:R-:W-:Y:S01]  /*4140*/  IMAD.IADD R19, R19, 0x1, R21 ;  /* 0x0000000113137824 */ /* 0x000fe200078e0215 */
[----:B------:R-:W-:-:S03]  /*4150*/  MOV R21, RZ ;  /* 0x000000ff00157202 */ /* 0x000fc60000000f00 */
[----:B------:R-:W-:Y:S02]  /*4160*/  IMAD R19, R19, UR5, RZ ;  /* 0x0000000513137c24 */ /* 0x000fe4000f8e02ff */
        /* <DEDUP_REMOVED lines=27> */
.L_x_138:
[----:B------:R-:W-:Y:S05]  /*4320*/  BSYNC B0 ;  /* 0x0000000000007941 */ /* 0x000fea0003800000 */
.L_x_137:
[----:B------:R-:W-:-:S05]  /*4330*/  VIADD R32, R32, 0x4 ;  /* 0x0000000420207836 */ /* 0x000fca0000000000 */
[----:B------:R-:W-:-:S13]  /*4340*/  ISETP.GE.U32.AND P0, PT, R32, R23, PT ;  /* 0x000000172000720c */ /* 0x000fda0003f06070 */
[----:B------:R-:W-:Y:S05]  /*4350*/  @!P0 BRA `(.L_x_139) ;  /* 0xffffffe400088947 */ /* 0x000fea000383ffff */
.L_x_124:
[----:B------:R-:W-:Y:S05]  /*4360*/  BSYNC B1 ;  /* 0x0000000000017941 */ /* 0x000fea0003800000 */
.L_x_123:
[----:B------:R-:W-:-:S04]  /*4370*/  IADD3 R22, R22, 0x1, RZ ;  /* 0x0000000116167810 */ /* 0x000fc80007ffe0ff */
[----:B------:R-:W-:-:S13]  /*4380*/  ISETP.GE.U32.AND P0, PT, R22, R11, PT ;  /* 0x0000000b1600720c */ /* 0x000fda0003f06070 */
[----:B------:R-:W-:Y:S05]  /*4390*/  @!P0 BRA `(.L_x_140) ;  /* 0xffffffcc00508947 */ /* 0x000fea000383ffff */
.L_x_122:
[----:B------:R-:W-:Y:S05]  /*43a0*/  BSYNC B2 ;  /* 0x0000000000027941 */ /* 0x000fea0003800000 */
.L_x_121:
[----:B------:R-:W-:-:S05]  /*43b0*/  VIADD R10, R10, 0x1 ;  /* 0x000000010a0a7836 */ /* 0x000fca0000000000 */
[----:B------:R-:W-:-:S13]  /*43c0*/  ISETP.GE.U32.AND P0, PT, R10, R9, PT ;  /* 0x000000090a00720c */ /* 0x000fda0003f06070 */
[----:B------:R-:W-:Y:S05]  /*43d0*/  @!P0 BRA `(.L_x_141) ;  /* 0xffffffcc001c8947 */ /* 0x000fea000383ffff */
.L_x_120:
[----:B------:R-:W-:Y:S05]  /*43e0*/  BSYNC B3 ;  /* 0x0000000000037941 */ /* 0x000fea0003800000 */
.L_x_119:
[----:B------:R-:W-:Y:S01]  /*43f0*/  SHF.R.S64 R4, RZ, 0x1f, R0 ;  /* 0x0000001fff047819 */ /* 0x000fe20000001000 */
[----:B------:R-:W-:-:S03]  /*4400*/  ULDC.64 UR6, c[0x0][0x270] ;  /* 0x00009c0000067ab9 */ /* 0x000fc60000000a00 */
[----:B------:R-:W-:-:S04]  /*4410*/  IADD3 R4, P0, R4, UR6, RZ ;  /* 0x0000000604047c10 */ /* 0x000fc8000ff1e0ff */
[C---:B------:R-:W-:Y:S01]  /*4420*/  LEA.HI.X.SX32 R5, R0.reuse, UR7, 0x1, P0 ;  /* 0x0000000700057c11 */ /* 0x040fe200080f0eff */
[----:B------:R-:W-:Y:S01]  /*4430*/  ULDC.64 UR6, c[0x0][0x210] ;  /* 0x0000840000067ab9 */ /* 0x000fe20000000a00 */
[----:B------:R-:W-:-:S03]  /*4440*/  IADD3 R0, P0, R0, UR4, RZ ;  /* 0x0000000400007c10 */ /* 0x000fc6000ff1e0ff */
[----:B------:R0:W-:Y:S01]  /*4450*/  STG.E.U16 desc[UR8][R4.64], R30 ;  /* 0x0000001e04007986 */ /* 0x0001e2000c101508 */
[----:B------:R-:W-:Y:S02]  /*4460*/  IADD3.X R3, RZ, R3, RZ, P0, !PT ;  /* 0x00000003ff037210 */ /* 0x000fe400007fe4ff */
[----:B------:R-:W-:-:S04]  /*4470*/  ISETP.GE.U32.AND P0, PT, R0, UR6, PT ;  /* 0x0000000600007c0c */ /* 0x000fc8000bf06070 */
[----:B------:R-:W-:-:S13]  /*4480*/  ISETP.GE.AND.EX P0, PT, R3, UR7, PT, P0 ;  /* 0x0000000703007c0c */ /* 0x000fda000bf06300 */
[----:B0-----:R-:W-:Y:S05]  /*4490*/  @!P0 BRA `(.L_x_142) ;  /* 0xffffffbc00148947 */ /* 0x001fea000383ffff */
[----:B------:R-:W-:Y:S05]  /*44a0*/  EXIT ;  /* 0x000000000000794d */ /* 0x000fea0003800000 */
.L_x_143:
        /* <DEDUP_REMOVED lines=13> */
.L_x_741:


//--------------------- .text._ZN2at6native13im2col_kernelIN3c108BFloat16EEEvlPKT_llllllllllllPS4_ --------------------------
	.section	.text._ZN2at6native13im2col_kernelIN3c108BFloat16EEEvlPKT_llllllllllllPS4_,"ax",@progbits
	.align	128
        .global         _ZN2at6native13im2col_kernelIN3c108BFloat16EEEvlPKT_llllllllllllPS4_
        .type           _ZN2at6native13im2col_kernelIN3c108BFloat16EEEvlPKT_llllllllllllPS4_,@function
        .size           _ZN2at6native13im2col_kernelIN3c108BFloat16EEEvlPKT_llllllllllllPS4_,(.L_x_726 - _ZN2at6native13im2col_kernelIN3c108BFloat16EEEvlPKT_llllllllllllPS4_)
        .other          _ZN2at6native13im2col_kernelIN3c108BFloat16EEEvlPKT_llllllllllllPS4_,@"STO_CUDA_ENTRY STV_DEFAULT"
_ZN2at6native13im2col_kernelIN3c108BFloat16EEEvlPKT_llllllllllllPS4_:
.text._ZN2at6native13im2col_kernelIN3c108BFloat16EEEvlPKT_llllllllllllPS4_:
        /* <DEDUP_REMOVED lines=10> */
[----:B------:R-:W0:Y:S02]  /*00a0*/  LDC.64 R2, c[0x0][0x230] ;  /* 0x00008c00ff027b82 */ /* 0x000e240000000a00 */
[----:B0-----:R-:W-:-:S04]  /*00b0*/  ISETP.GE.U32.AND P0, PT, R2, 0x1, PT ;  /* 0x000000010200780c */ /* 0x001fc80003f06070 */
[----:B------:R-:W-:-:S13]  /*00c0*/  ISETP.GE.AND.EX P0, PT, R3, RZ, PT, P0 ;  /* 0x000000ff0300720c */ /* 0x000fda0003f06300 */
[----:B------:R-:W-:Y:S05]  /*00d0*/  @!P0 EXIT ;  /* 0x000000000000894d */ /* 0x000fea0003800000 */
[----:B------:R-:W-:Y:S01]  /*00e0*/  ULDC.64 UR6, c[0x0][0x278] ;  /* 0x00009e0000067ab9 */ /* 0x000fe20000000a00 */
[----:B------:R-:W-:Y:S01]  /*00f0*/  ULDC.64 UR10, c[0x0][0x270] ;  /* 0x00009c00000a7ab9 */ /* 0x000fe20000000a00 */
[----:B------:R-:W-:Y:S01]  /*0100*/  IMAD.MOV.U32 R0, RZ, RZ, R12 ;  /* 0x000000ffff007224 */ /* 0x000fe200078e000c */
[----:B------:R-:W-:Y:S02]  /*0110*/  UIMAD UR4, UR7, UR10, URZ ;  /* 0x0000000a070472a4 */ /* 0x000fe4000f8e023f */
[----:B------:R-:W-:Y:S02]  /*0120*/  UIMAD.WIDE.U32 UR8, UR6, UR10, URZ ;  /* 0x0000000a060872a5 */ /* 0x000fe4000f8e003f */
[----:B------:R-:W-:Y:S02]  /*0130*/  UIMAD UR4, UR6, UR11, UR4 ;  /* 0x0000000b060472a4 */ /* 0x000fe4000f8e0204 */
[----:B------:R-:W-:Y:S02]  /*0140*/  USHF.L.U32 UR22, UR8, 0x1, URZ ;  /* 0x0000000108167899 */ /* 0x000fe4000800063f */
[----:B------:R-:W-:Y:S01]  /*0150*/  UIADD3 UR12, UR9, UR4, URZ ;  /* 0x00000004090c7290 */ /* 0x000fe2000fffe03f */
[----:B------:R-:W-:-:S03]  /*0160*/  ULDC.64 UR16, c[0x0][0x208] ;  /* 0x0000820000107ab9 */ /* 0x000fc60000000a00 */
[----:B------:R-:W-:-:S12]  /*0170*/  USHF.L.U64.HI UR23, UR8, 0x1, UR12 ;  /* 0x0000000108177899 */ /* 0x000fd8000801020c */
.L_x_155:
[----:B------:R-:W-:Y:S01]  /*0180*/  ULDC UR4, c[0x0][0x27c] ;  /* 0x00009f0000047ab9 */ /* 0x000fe20000000800 */
[----:B------:R-:W-:Y:S01]  /*0190*/  BSSY B0, `(.L_x_144) ;  /* 0x000002e000007945 */ /* 0x000fe20003800000 */
[----:B------:R-:W-:-:S04]  /*01a0*/  LOP3.LUT R2, R13, UR4, RZ, 0xfc, !PT ;  /* 0x000000040d027c12 */ /* 0x000fc8000f8efcff */
[----:B------:R-:W-:-:S13]  /*01b0*/  ISETP.NE.U32.AND P0, PT, R2, RZ, PT ;  /* 0x000000ff0200720c */ /* 0x000fda0003f05070 */
[----:B0123--:R-:W-:Y:S05]  /*01c0*/  @!P0 BRA `(.L_x_145) ;  /* 0x00000000004c8947 */ /* 0x00ffea0003800000 */
[----:B------:R-:W-:Y:S01]  /*01d0*/  ULDC.64 UR4, c[0x0][0x278] ;  /* 0x00009e0000047ab9 */ /* 0x000fe20000000a00 */
[----:B------:R-:W-:Y:S01]  /*01e0*/  IMAD.MOV.U32 R14, RZ, RZ, R0 ;  /* 0x000000ffff0e7224 */ /* 0x000fe200078e0000 */
[----:B------:R-:W-:Y:S01]  /*01f0*/  MOV R6, 0x240 ;  /* 0x0000024000067802 */ /* 0x000fe20000000f00 */
[----:B------:R-:W-:Y:S02]  /*0200*/  IMAD.U32 R8, RZ, RZ, UR4 ;  /* 0x00000004ff087e24 */ /* 0x000fe4000f8e00ff */
[----:B------:R-:W-:Y:S02]  /*0210*/  IMAD.U32 R7, RZ, RZ, UR5 ;  /* 0x00000005ff077e24 */ /* 0x000fe4000f8e00ff */
[----:B------:R-:W-:-:S07]  /*0220*/  IMAD.MOV.U32 R10, RZ, RZ, R13 ;  /* 0x000000ffff0a7224 */ /* 0x000fce00078e000d */
[----:B------:R-:W-:Y:S05]  /*0230*/  CALL.REL.NOINC `($__internal_2_$__cuda_sm20_div_s64) ;  /* 0x0000001800587944 */ /* 0x000fea0003c00000 */
[----:B------:R-:W-:Y:S01]  /*0240*/  IADD3 R15, P0, RZ, -R10, RZ ;  /* 0x8000000aff0f7210 */ /* 0x000fe20007f1e0ff */
[----:B------:R-:W-:Y:S01]  /*0250*/  ULDC.64 UR4, c[0x0][0x278] ;  /* 0x00009e0000047ab9 */ /* 0x000fe20000000a00 */
[----:B------:R-:W-:-:S03]  /*0260*/  MOV R12, R0 ;  /* 0x00000000000c7202 */ /* 0x000fc60000000f00 */
[----:B------:R-:W-:Y:S02]  /*0270*/  IMAD.X R4, RZ, RZ, ~R11, P0 ;  /* 0x000000ffff047224 */ /* 0x000fe400000e0e0b */
[----:B------:R-:W-:-:S04]  /*0280*/  IMAD.WIDE.U32 R2, R15, UR4, R12 ;  /* 0x000000040f027c25 */ /* 0x000fc8000f8e000c */
[----:B------:R-:W-:Y:S02]  /*0290*/  IMAD R4, R4, UR4, RZ ;  /* 0x0000000404047c24 */ /* 0x000fe4000f8e02ff */
[----:B------:R-:W-:Y:S02]  /*02a0*/  IMAD.MOV.U32 R12, RZ, RZ, R2 ;  /* 0x000000ffff0c7224 */ /* 0x000fe400078e0002 */
[----:B------:R-:W-:Y:S02]  /*02b0*/  IMAD R15, R15, UR5, R4 ;  /* 0x000000050f0f7c24 */ /* 0x000fe4000f8e0204 */
[----:B------:R-:W-:Y:S02]  /*02c0*/  IMAD.MOV.U32 R2, RZ, RZ, R10 ;  /* 0x000000ffff027224 */ /* 0x000fe400078e000a */
[----:B------:R-:W-:Y:S02]  /*02d0*/  IMAD.IADD R15, R3, 0x1, R15 ;  /* 0x00000001030f7824 */ /* 0x000fe400078e020f */
[----:B------:R-:W-:Y:S01]  /*02e0*/  IMAD.MOV.U32 R3, RZ, RZ, R11 ;  /* 0x000000ffff037224 */ /* 0x000fe200078e000b */
[----:B------:R-:W-:Y:S06]  /*02f0*/  BRA `(.L_x_146) ;  /* 0x00000000005c7947 */ /* 0x000fec0003800000 */
.L_x_145:
[----:B------:R-:W-:Y:S01]  /*0300*/  ULDC UR4, c[0x0][0x278] ;  /* 0x00009e0000047ab9 */ /* 0x000fe20000000800 */
[----:B------:R-:W-:Y:S01]  /*0310*/  IMAD.MOV.U32 R15, RZ, RZ, RZ ;  /* 0x000000ffff0f7224 */ /* 0x000fe200078e00ff */
[----:B------:R-:W0:Y:S01]  /*0320*/  I2F.U32.RP R4, UR4 ;  /* 0x0000000400047d06 */ /* 0x000e220008209000 */
[----:B------:R-:W-:-:S07]  /*0330*/  ISETP.NE.U32.AND P2, PT, RZ, UR4, PT ;  /* 0x00000004ff007c0c */ /* 0x000fce000bf45070 */
[----:B0-----:R-:W0:Y:S02]  /*0340*/  MUFU.RCP R4, R4 ;  /* 0x0000000400047308 */ /* 0x001e240000001000 */
[----:B0-----:R-:W-:-:S06]  /*0350*/  VIADD R2, R4, 0xffffffe ;  /* 0x0ffffffe04027836 */ /* 0x001fcc0000000000 */
        /* <DEDUP_REMOVED lines=11> */
[----:B------:R-:W-:-:S13]  /*0410*/  ISETP.GE.U32.AND P1, PT, R3, UR4, PT ;  /* 0x0000000403007c0c */ /* 0x000fda000bf26070 */
[----:B------:R-:W-:Y:S01]  /*0420*/  @P1 VIADD R2, R2, 0x1 ;  /* 0x0000000102021836 */ /* 0x000fe20000000000 */
[----:B------:R-:W-:-:S05]  /*0430*/  @!P2 LOP3.LUT R2, RZ, UR4, RZ, 0x33, !PT ;  /* 0x00000004ff02ac12 */ /* 0x000fca000f8e33ff */
[----:B------:R-:W-:-:S04]  /*0440*/  IMAD.MOV R3, RZ, RZ, -R2 ;  /* 0x000000ffff037224 */ /* 0x000fc800078e0a02 */
[----:B------:R-:W-:Y:S02]  /*0450*/  IMAD R12, R3, UR4, R0 ;  /* 0x00000004030c7c24 */ /* 0x000fe4000f8e0200 */
[----:B------:R-:W-:-:S07]  /*0460*/  IMAD.MOV.U32 R3, RZ, RZ, RZ ;  /* 0x000000ffff037224 */ /* 0x000fce00078e00ff */
.L_x_146:
[----:B------:R-:W-:Y:S05]  /*0470*/  BSYNC B0 ;  /* 0x0000000000007941 */ /* 0x000fea0003800000 */
.L_x_144:
[----:B------:R-:W-:Y:S01]  /*0480*/  ULDC UR4, c[0x0][0x274] ;  /* 0x00009d0000047ab9 */ /* 0x000fe20000000800 */
[----:B------:R-:W-:Y:S01]  /*0490*/  BSSY B0, `(.L_x_147) ;  /* 0x000002f000007945 */ /* 0x000fe20003800000 */
[----:B------:R-:W-:-:S05]  /*04a0*/  IMAD.U32 R21, RZ, RZ, UR4 ;  /* 0x00000004ff157e24 */ /* 0x000fca000f8e00ff */
[----:B------:R-:W-:-:S04]  /*04b0*/  LOP3.LUT R4, R3, R21, RZ, 0xfc, !PT ;  /* 0x0000001503047212 */ /* 0x000fc800078efcff */
[----:B------:R-:W-:-:S13]  /*04c0*/  ISETP.NE.U32.AND P0, PT, R4, RZ, PT ;  /* 0x000000ff0400720c */ /* 0x000fda0003f05070 */
[----:B------:R-:W-:Y:S05]  /*04d0*/  @!P0 BRA `(.L_x_148) ;  /* 0x0000000000488947 */ /* 0x000fea0003800000 */
[----:B------:R-:W-:Y:S01]  /*04e0*/  ULDC.64 UR4, c[0x0][0x270] ;  /* 0x00009c0000047ab9 */ /* 0x000fe20000000a00 */
[----:B------:R-:W-:Y:S01]  /*04f0*/  MOV R14, R2 ;  /* 0x00000002000e7202 */ /* 0x000fe20000000f00 */
[----:B------:R-:W-:Y:S01]  /*0500*/  IMAD.U32 R8, RZ, RZ, UR4 ;  /* 0x00000004ff087e24 */ /* 0x000fe2000f8e00ff */
[----:B------:R-:W-:Y:S01]  /*0510*/  MOV R6, 0x550 ;  /* 0x0000055000067802 */ /* 0x000fe20000000f00 */
[----:B------:R-:W-:Y:S02]  /*0520*/  IMAD.U32 R7, RZ, RZ, UR5 ;  /* 0x00000005ff077e24 */ /* 0x000fe4000f8e00ff */
[----:B------:R-:W-:-:S07]  /*0530*/  IMAD.MOV.U32 R10, RZ, RZ, R3 ;  /* 0x000000ffff0a7224 */ /* 0x000fce00078e0003 */
[----:B------:R-:W-:Y:S05]  /*0540*/  CALL.REL.NOINC `($__internal_2_$__cuda_sm20_div_s64) ;  /* 0x0000001400947944 */ /* 0x000fea0003c00000 */
[----:B------:R-:W-:Y:S01]  /*0550*/  IADD3 R17, P0, RZ, -R10, RZ ;  /* 0x8000000aff117210 */ /* 0x000fe20007f1e0ff */
[----:B------:R-:W-:Y:S02]  /*0560*/  ULDC.64 UR4, c[0x0][0x270] ;  /* 0x00009c0000047ab9 */ /* 0x000fe40000000a00 */
[----:B------:R-:W-:Y:S02]  /*0570*/  IMAD.U32 R16, RZ, RZ, UR4 ;  /* 0x00000004ff107e24 */ /* 0x000fe4000f8e00ff */
[----:B------:R-:W-:Y:S02]  /*0580*/  IMAD.X R4, RZ, RZ, ~R11, P0 ;  /* 0x000000ffff047224 */ /* 0x000fe400000e0e0b */
[----:B------:R-:W-:Y:S02]  /*0590*/  IMAD.U32 R21, RZ, RZ, UR5 ;  /* 0x00000005ff157e24 */ /* 0x000fe4000f8e00ff */
[-C--:B------:R-:W-:Y:S02]  /*05a0*/  IMAD R4, R4, R16.reuse, RZ ;  /* 0x0000001004047224 */ /* 0x080fe400078e02ff */
[----:B------:R-:W-:-:S04]  /*05b0*/  IMAD.WIDE.U32 R2, R17, R16, R2 ;  /* 0x0000001011027225 */ /* 0x000fc800078e0002 */
[----:B------:R-:W-:Y:S02]  /*05c0*/  IMAD R17, R17, R21, R4 ;  /* 0x0000001511117224 */ /* 0x000fe400078e0204 */
[----:B------:R-:W-:-:S03]  /*05d0*/  IMAD.MOV.U32 R14, RZ, RZ, R2 ;  /* 0x000000ffff0e7224 */ /* 0x000fc600078e0002 */
[----:B------:R-:W-:Y:S01]  /*05e0*/  IADD3 R17, R3, R17, RZ ;  /* 0x0000001103117210 */ /* 0x000fe20007ffe0ff */
[----:B------:R-:W-:Y:S06]  /*05f0*/  BRA `(.L_x_149) ;  /* 0x0000000000607947 */ /* 0x000fec0003800000 */
.L_x_148:
[----:B------:R-:W-:Y:S01]  /*0600*/  ULDC UR4, c[0x0][0x270] ;  /* 0x00009c0000047ab9 */ /* 0x000fe20000000800 */
[----:B------:R-:W-:Y:S02]  /*0610*/  IMAD.MOV.U32 R17, RZ, RZ, RZ ;  /* 0x000000ffff117224 */ /* 0x000fe400078e00ff */
[----:B------:R-:W-:Y:S02]  /*0620*/  IMAD.U32 R16, RZ, RZ, UR4 ;  /* 0x00000004ff107e24 */ /* 0x000fe4000f8e00ff */
[----:B------:R-:W-:Y:S02]  /*0630*/  IMAD.MOV.U32 R11, RZ, RZ, RZ ;  /* 0x000000ffff0b7224 */ /* 0x000fe400078e00ff */
[----:B------:R-:W0:Y:S01]  /*0640*/  I2F.U32.RP R3, R16 ;  /* 0x0000001000037306 */ /* 0x000e220000209000 */
[----:B------:R-:W-:-:S07]  /*0650*/  ISETP.NE.U32.AND P2, PT, R16, RZ, PT ;  /* 0x000000ff1000720c */ /* 0x000fce0003f45070 */
[----:B0-----:R-:W0:Y:S02]  /*0660*/  MUFU.RCP R3, R3 ;  /* 0x0000000300037308 */ /* 0x001e240000001000 */
[----:B0-----:R-:W-:-:S06]  /*0670*/  VIADD R4, R3, 0xffffffe ;  /* 0x0ffffffe03047836 */ /* 0x001fcc0000000000 */
[----:B------:R0:W1:Y:S02]  /*0680*/  F2I.FTZ.U32.TRUNC.NTZ R5, R4 ;  /* 0x0000000400057305 */ /* 0x000064000021f000 */
[----:B0-----:R-:W-:Y:S02]  /*0690*/  IMAD.MOV.U32 R4, RZ, RZ, RZ ;  /* 0x000000ffff047224 */ /* 0x001fe400078e00ff */
[----:B-1----:R-:W-:-:S04]  /*06a0*/  IMAD R6, R5, R16, RZ ;  /* 0x0000001005067224 */ /* 0x002fc800078e02ff */
[----:B------:R-:W-:-:S04]  /*06b0*/  IMAD.MOV R7, RZ, RZ, -R6 ;  /* 0x000000ffff077224 */ /* 0x000fc800078e0a06 */
[----:B------:R-:W-:-:S06]  /*06c0*/  IMAD.HI.U32 R5, R5, R7, R4 ;  /* 0x0000000705057227 */ /* 0x000fcc00078e0004 */
[----:B------:R-:W-:-:S04]  /*06d0*/  IMAD.HI.U32 R10, R5, R2, RZ ;  /* 0x00000002050a7227 */ /* 0x000fc800078e00ff */
[----:B------:R-:W-:-:S04]  /*06e0*/  IMAD.MOV R5, RZ, RZ, -R10 ;  /* 0x000000ffff057224 */ /* 0x000fc800078e0a0a */
[----:B------:R-:W-:-:S05]  /*06f0*/  IMAD R5, R16, R5, R2 ;  /* 0x0000000510057224 */ /* 0x000fca00078e0202 */
[----:B------:R-:W-:-:S13]  /*0700*/  ISETP.GE.U32.AND P0, PT, R5, R16, PT ;  /* 0x000000100500720c */ /* 0x000fda0003f06070 */
[----:B------:R-:W-:Y:S02]  /*0710*/  @P0 IMAD.IADD R5, R5, 0x1, -R16 ;  /* 0x0000000105050824 */ /* 0x000fe400078e0a10 */
[----:B------:R-:W-:-:S03]  /*0720*/  @P0 VIADD R10, R10, 0x1 ;  /* 0x000000010a0a0836 */ /* 0x000fc60000000000 */
[----:B------:R-:W-:-:S13]  /*0730*/  ISETP.GE.U32.AND P1, PT, R5, R16, PT ;  /* 0x000000100500720c */ /* 0x000fda0003f26070 */
[----:B------:R-:W-:Y:S02]  /*0740*/  @P1 IADD3 R10, R10, 0x1, RZ ;  /* 0x000000010a0a1810 */ /* 0x000fe40007ffe0ff */
[----:B------:R-:W-:-:S05]  /*0750*/  @!P2 LOP3.LUT R10, RZ, R16, RZ, 0x33, !PT ;  /* 0x00000010ff0aa212 */ /* 0x000fca00078e33ff */
[----:B------:R-:W-:-:S04]  /*0760*/  IMAD.MOV R3, RZ, RZ, -R10 ;  /* 0x000000ffff037224 */ /* 0x000fc800078e0a0a */
[----:B------:R-:W-:-:S07]  /*0770*/  IMAD R14, R16, R3, R2 ;  /* 0x00000003100e7224 */ /* 0x000fce00078e0202 */
.L_x_149:
[----:B------:R-:W-:Y:S05]  /*0780*/  BSYNC B0 ;  /* 0x0000000000007941 */ /* 0x000fea0003800000 */
.L_x_147:
[----:B------:R-:W0:Y:S01]  /*0790*/  LDC.64 R4, c[0x0][0x238] ;  /* 0x00008e00ff047b82 */ /* 0x000e220000000a00 */
[----:B------:R-:W-:Y:S02]  /*07a0*/  ULDC.64 UR4, c[0x0][0x248] ;  /* 0x0000920000047ab9 */ /* 0x000fe40000000a00 */
[----:B------:R-:W-:-:S04]  /*07b0*/  UIADD3 UR4, UP0, URZ, -UR4, URZ ;  /* 0x800000043f047290 */ /* 0x000fc8000ff1e03f */
[----:B------:R-:W-:Y:S01]  /*07c0*/  UIADD3.X UR5, URZ, ~UR5, URZ, UP0, !UPT ;  /* 0x800000053f057290 */ /* 0x000fe200087fe43f */
[----:B------:R-:W1:Y:S01]  /*07d0*/  LDC.64 R18, c[0x0][0x258] ;  /* 0x00009600ff127b82 */ /* 0x000e620000000a00 */
[----:B0-----:R-:W-:-:S04]  /*07e0*/  ISETP.GE.U32.AND P0, PT, R4, 0x1, PT ;  /* 0x000000010400780c */ /* 0x001fc80003f06070 */
[----:B------:R-:W-:Y:S01]  /*07f0*/  ISETP.GE.AND.EX P0, PT, R5, RZ, PT, P0 ;  /* 0x000000ff0500720c */ /* 0x000fe20003f06300 */
[-C--:B-1----:R-:W-:Y:S02]  /*0800*/  IMAD R2, R15, R18.reuse, RZ ;  /* 0x000000120f027224 */ /* 0x082fe400078e02ff */
[----:B------:R-:W-:-:S04]  /*0810*/  IMAD.WIDE.U32 R8, R12, R18, UR4 ;  /* 0x000000040c087e25 */ /* 0x000fc8000f8e0012 */
[----:B------:R-:W-:-:S06]  /*0820*/  IMAD R19, R12, R19, R2 ;  /* 0x000000130c137224 */ /* 0x000fcc00078e0202 */
[----:B------:R-:W-:Y:S05]  /*0830*/  @!P0 BRA `(.L_x_150) ;  /* 0x0000001000b08947 */ /* 0x000fea0003800000 */
[----:B------:R-:W-:Y:S01]  /*0840*/  ULDC.64 UR4, c[0x0][0x230] ;  /* 0x00008c0000047ab9 */ /* 0x000fe20000000a00 */
[----:B------:R-:W-:Y:S02]  /*0850*/  IMAD.IADD R19, R9, 0x1, R19 ;  /* 0x0000000109137824 */ /* 0x000fe400078e0213 */
[----:B------:R-:W-:Y:S02]  /*0860*/  IMAD R5, R5, UR4, RZ ;  /* 0x0000000405057c24 */ /* 0x000fe4000f8e02ff */
[----:B------:R-:W-:-:S04]  /*0870*/  IMAD.WIDE.U32 R2, R4, UR4, RZ ;  /* 0x0000000404027c25 */ /* 0x000fc8000f8e00ff */
[----:B------:R-:W-:Y:S01]  /*0880*/  IMAD R5, R4, UR5, R5 ;  /* 0x0000000504057c24 */ /* 0x000fe2000f8e0205 */
[----:B------:R-:W-:-:S03]  /*0890*/  ULDC.64 UR4, c[0x0][0x278] ;  /* 0x00009e0000047ab9 */ /* 0x000fc60000000a00 */
[----:B------:R-:W-:Y:S02]  /*08a0*/  IMAD.IADD R3, R3, 0x1, R5 ;  /* 0x0000000103037824 */ /* 0x000fe400078e0205 */
[----:B------:R-:W-:-:S04]  /*08b0*/  IMAD.WIDE.U32 R4, R2, R16, RZ ;  /* 0x0000001002047225 */ /* 0x000fc800078e00ff */
[----:B------:R-:W-:Y:S02]  /*08c0*/  IMAD R3, R3, R16, RZ ;  /* 0x0000001003037224 */ /* 0x000fe400078e02ff */
[----:B------:R-:W-:Y:S02]  /*08d0*/  IMAD.MOV.U32 R16, RZ, RZ, R14 ;  /* 0x000000ffff107224 */ /* 0x000fe400078e000e */
[----:B------:R-:W-:-:S04]  /*08e0*/  IMAD R3, R2, R21, R3 ;  /* 0x0000001502037224 */ /* 0x000fc800078e0203 */
[----:B------:R-:W-:-:S04]  /*08f0*/  IMAD.IADD R3, R5, 0x1, R3 ;  /* 0x0000000105037824 */ /* 0x000fc800078e0203 */
[----:B------:R-:W-:Y:S02]  /*0900*/  IMAD R5, R3, R10, RZ ;  /* 0x0000000a03057224 */ /* 0x000fe400078e02ff */
[----:B------:R-:W-:-:S04]  /*0910*/  IMAD.WIDE.U32 R2, R10, R4, R16 ;  /* 0x000000040a027225 */ /* 0x000fc800078e0010 */
[----:B------:R-:W-:Y:S01]  /*0920*/  IMAD R5, R11, R4, R5 ;  /* 0x000000040b057224 */ /* 0x000fe200078e0205 */
[----:B------:R-:W-:-:S03]  /*0930*/  MOV R4, R12 ;  /* 0x0000000c00047202 */ /* 0x000fc60000000f00 */
[----:B------:R-:W-:Y:S02]  /*0940*/  IMAD.IADD R3, R3, 0x1, R5 ;  /* 0x0000000103037824 */ /* 0x000fe400078e0205 */
[----:B------:R-:W-:Y:S02]  /*0950*/  IMAD.MOV.U32 R5, RZ, RZ, R15 ;  /* 0x000000ffff057224 */ /* 0x000fe400078e000f */
[----:B------:R-:W-:Y:S02]  /*0960*/  IMAD R3, R3, UR4, RZ ;  /* 0x0000000403037c24 */ /* 0x000fe4000f8e02ff */
[----:B------:R-:W-:-:S04]  /*0970*/  IMAD.WIDE.U32 R4, R2, UR4, R4 ;  /* 0x0000000402047c25 */ /* 0x000fc8000f8e0004 */
[----:B------:R-:W-:Y:S01]  /*0980*/  IMAD R3, R2, UR5, R3 ;  /* 0x0000000502037c24 */ /* 0x000fe2000f8e0203 */
[----:B------:R-:W-:Y:S02]  /*0990*/  ULDC.64 UR4, c[0x0][0x280] ;  /* 0x0000a00000047ab9 */ /* 0x000fe40000000a00 */
[----:B------:R-:W-:Y:S01]  /*09a0*/  LEA R16, P0, R4, UR4, 0x1 ;  /* 0x0000000404107c11 */ /* 0x000fe2000f8008ff */
[----:B------:R-:W-:Y:S01]  /*09b0*/  IMAD.IADD R21, R5, 0x1, R3 ;  /* 0x0000000105157824 */ /* 0x000fe200078e0203 */
[----:B------:R-:W-:-:S04]  /*09c0*/  UMOV UR4, URZ ;  /* 0x0000003f00047c82 */ /* 0x000fc80008000000 */
[----:B------:R-:W-:Y:S01]  /*09d0*/  LEA.HI.X R21, R4, UR5, R21, 0x1, P0 ;  /* 0x0000000504157c11 */ /* 0x000fe200080f0c15 */
[----:B------:R-:W-:-:S06]  /*09e0*/  UMOV UR5, URZ ;  /* 0x0000003f00057c82 */ /* 0x000fcc0008000000 */
.L_x_154:
[----:B0--3--:R-:W0:Y:S01]  /*09f0*/  LDC.64 R4, c[0x0][0x250] ;  /* 0x00009400ff047b82 */ /* 0x009e220000000a00 */
[----:B------:R-:W-:Y:S01]  /*0a00*/  ULDC.64 UR6, c[0x0][0x240] ;  /* 0x0000900000067ab9 */ /* 0x000fe20000000a00 */
[----:B------:R-:W-:Y:S01]  /*0a10*/  ULDC.64 UR18, c[0x0][0x238] ;  /* 0x00008e0000127ab9 */ /* 0x000fe20000000a00 */
[----:B------:R-:W-:Y:S01]  /*0a20*/  UIADD3 UR6, UP0, URZ, -UR6, URZ ;  /* 0x800000063f067290 */ /* 0x000fe2000ff1e03f */
[----:B------:R-:W-:Y:S01]  /*0a30*/  IMAD.MOV.U32 R18, RZ, RZ, R8 ;  /* 0x000000ffff127224 */ /* 0x000fe200078e0008 */
[----:B------:R-:W-:Y:S01]  /*0a40*/  ULDC.64 UR26, c[0x0][0x220] ;  /* 0x00008800001a7ab9 */ /* 0x000fe20000000a00 */
[----:B------:R-:W-:Y:S01]  /*0a50*/  ULDC.64 UR10, c[0x0][0x228] ;  /* 0x00008a00000a7ab9 */ /* 0x000fe20000000a00 */
[----:B------:R-:W-:Y:S01]  /*0a60*/  UIADD3.X UR7, URZ, ~UR7, URZ, UP0, !UPT ;  /* 0x800000073f077290 */ /* 0x000fe200087fe43f */
[----:B-1----:R-:W1:Y:S08]  /*0a70*/  LDC.64 R6, c[0x0][0x260] ;  /* 0x00009800ff067b82 */ /* 0x002e700000000a00 */
[----:B--2---:R-:W2:Y:S01]  /*0a80*/  LDC.64 R24, c[0x0][0x230] ;  /* 0x00008c00ff187b82 */ /* 0x004ea20000000a00 */
[----:B0-----:R-:W-:-:S04]  /*0a90*/  IMAD R2, R17, R4, RZ ;  /* 0x0000000411027224 */ /* 0x001fc800078e02ff */
[C---:B------:R-:W-:Y:S02]  /*0aa0*/  IMAD R5, R14.reuse, R5, R2 ;  /* 0x000000050e057224 */ /* 0x040fe400078e0202 */
[----:B------:R-:W-:Y:S01]  /*0ab0*/  IMAD.WIDE.U32 R2, R14, R4, UR6 ;  /* 0x000000060e027e25 */ /* 0x000fe2000f8e0004 */
[----:B------:R-:W-:-:S03]  /*0ac0*/  UIADD3 UR6, UP0, UR18, -0x1, URZ ;  /* 0xffffffff12067890 */ /* 0x000fc6000ff1e03f */
[C---:B-1----:R-:W-:Y:S01]  /*0ad0*/  IMAD R4, R6.reuse, UR4, RZ ;  /* 0x0000000406047c24 */ /* 0x042fe2000f8e02ff */
[----:B------:R-:W-:Y:S01]  /*0ae0*/  UIADD3.X UR7, UR19, -0x1, URZ, UP0, !UPT ;  /* 0xffffffff13077890 */ /* 0x000fe200087fe43f */
[----:B------:R-:W-:Y:S01]  /*0af0*/  IMAD.IADD R3, R3, 0x1, R5 ;  /* 0x0000000103037824 */ /* 0x000fe200078e0205 */
[----:B------:R-:W-:Y:S01]  /*0b00*/  UISETP.GE.U32.AND UP0, UPT, UR6, 0x3, UPT ;  /* 0x000000030600788c */ /* 0x000fe2000bf06070 */
[----:B------:R-:W-:Y:S02]  /*0b10*/  IMAD R5, R7, UR5, R4 ;  /* 0x0000000507057c24 */ /* 0x000fe4000f8e0204 */
[----:B------:R-:W-:Y:S01]  /*0b20*/  IMAD.WIDE.U32 R6, R6, UR5, R2 ;  /* 0x0000000506067c25 */ /* 0x000fe2000f8e0002 */
[----:B------:R-:W-:Y:S02]  /*0b30*/  UIADD3 UR5, UP1, UR5, 0x1, URZ ;  /* 0x0000000105057890 */ /* 0x000fe4000ff3e03f */
[----:B------:R-:W-:Y:S01]  /*0b40*/  UISETP.GE.U32.AND.EX UP0, UPT, UR7, URZ, UPT, UP0 ;  /* 0x0000003f0700728c */ /* 0x000fe2000bf06100 */
[----:B------:R-:W-:Y:S01]  /*0b50*/  IMAD R3, R11, UR26, RZ ;  /* 0x0000001a0b037c24 */ /* 0x000fe2000f8e02ff */
[----:B------:R-:W-:Y:S01]  /*0b60*/  UIADD3.X UR4, URZ, UR4, URZ, UP1, !UPT ;  /* 0x000000043f047290 */ /* 0x000fe20008ffe43f */
[----:B------:R-:W-:Y:S01]  /*0b70*/  IMAD.IADD R5, R7, 0x1, R5 ;  /* 0x0000000107057824 */ /* 0x000fe200078e0205 */
[----:B--2---:R-:W-:Y:S01]  /*0b80*/  ISETP.LE.U32.AND P0, PT, R24, UR5, PT ;  /* 0x0000000518007c0c */ /* 0x004fe2000bf03070 */
[----:B------:R-:W-:Y:S01]  /*0b90*/  IMAD.MOV.U32 R4, RZ, RZ, R6 ;  /* 0x000000ffff047224 */ /* 0x000fe200078e0006 */
[----:B------:R-:W-:Y:S01]  /*0ba0*/  PLOP3.LUT P1, PT, PT, PT, UP0, 0x80, 0x0 ;  /* 0x000000000000781c */ /* 0x000fe20003f2f008 */
[C---:B------:R-:W-:Y:S01]  /*0bb0*/  IMAD R3, R10.reuse, UR27, R3 ;  /* 0x0000001b0a037c24 */ /* 0x040fe2000f8e0203 */
[----:B------:R-:W-:Y:S01]  /*0bc0*/  UMOV UR6, URZ ;  /* 0x0000003f00067c82 */ /* 0x000fe20008000000 */
[----:B------:R-:W-:Y:S01]  /*0bd0*/  IMAD.WIDE.U32 R22, R10, UR26, R4 ;  /* 0x0000001a0a167c25 */ /* 0x000fe2000f8e0004 */
[----:B------:R-:W-:-:S03]  /*0be0*/  UMOV UR7, URZ ;  /* 0x0000003f00077c82 */ /* 0x000fc60008000000 */
[----:B------:R-:W-:Y:S01]  /*0bf0*/  IMAD.U32 R2, RZ, RZ, UR4 ;  /* 0x00000004ff027e24 */ /* 0x000fe2000f8e00ff */
[----:B------:R-:W-:-:S04]  /*0c00*/  IADD3 R3, R23, R3, RZ ;  /* 0x0000000317037210 */ /* 0x000fc80007ffe0ff */
[----:B------:R-:W-:Y:S01]  /*0c10*/  ISETP.GE.AND.EX P0, PT, R2, R25, PT, P0 ;  /* 0x000000190200720c */ /* 0x000fe20003f06300 */
[----:B------:R-:W-:Y:S02]  /*0c20*/  IMAD R25, R3, UR10, RZ ;  /* 0x0000000a03197c24 */ /* 0x000fe4000f8e02ff */
[----:B------:R-:W-:-:S04]  /*0c30*/  IMAD.WIDE.U32 R2, R22, UR10, R18 ;  /* 0x0000000a16027c25 */ /* 0x000fc8000f8e0012 */
[----:B------:R-:W-:Y:S01]  /*0c40*/  IMAD R25, R22, UR11, R25 ;  /* 0x0000000b16197c24 */ /* 0x000fe2000f8e0219 */
[----:B------:R-:W-:Y:S06]  /*0c50*/  @!P1 BRA `(.L_x_151) ;  /* 0x0000000800309947 */ /* 0x000fec0003800000 */
[----:B------:R-:W-:Y:S01]  /*0c60*/  ULDC.64 UR20, c[0x0][0x248] ;  /* 0x0000920000147ab9 */ /* 0x000fe20000000a00 */
[----:B------:R-:W-:Y:S01]  /*0c70*/  ULDC.64 UR24, c[0x0][0x268] ;  /* 0x00009a0000187ab9 */ /* 0x000fe20000000a00 */
[----:B------:R-:W-:Y:S01]  /*0c80*/  UIADD3 UR6, UP2, URZ, -UR20, URZ ;  /* 0x800000143f067290 */ /* 0x000fe2000ff5e03f */
[----:B------:R-:W-:Y:S01]  /*0c90*/  IMAD.IADD R37, R25, 0x1, R3 ;  /* 0x0000000119257824 */ /* 0x000fe200078e0203 */
[----:B------:R-:W-:Y:S02]  /*0ca0*/  USHF.L.U64.HI UR14, UR24, 0x1, UR25 ;  /* 0x00000001180e7899 */ /* 0x000fe40008010219 */
[----:B------:R-:W-:Y:S02]  /*0cb0*/  ULEA UR28, UP0, UR24, -UR20, 0x1 ;  /* 0x80000014181c7291 */ /* 0x000fe4000f80083f */
[----:B------:R-:W-:Y:S02]  /*0cc0*/  UIADD3 UR11, UP1, -UR20, UR24, URZ ;  /* 0x00000018140b7290 */ /* 0x000fe4000ff3e13f */
[----:B------:R-:W-:-:S02]  /*0cd0*/  UIADD3.X UR14, UR14, ~UR21, URZ, UP0, !UPT ;  /* 0x800000150e0e7290 */ /* 0x000fc400087fe43f */
[----:B------:R-:W-:Y:S01]  /*0ce0*/  UIADD3.X UR7, URZ, ~UR21, URZ, UP2, !UPT ;  /* 0x800000153f077290 */ /* 0x000fe200097fe43f */
[----:B------:R-:W-:Y:S01]  /*0cf0*/  IMAD.U32 R26, RZ, RZ, UR28 ;  /* 0x0000001cff1a7e24 */ /* 0x000fe2000f8e00ff */
[----:B------:R-:W-:Y:S01]  /*0d00*/  UIADD3.X UR13, ~UR21, UR25, URZ, UP1, !UPT ;  /* 0x00000019150d7290 */ /* 0x000fe20008ffe53f */
[----:B------:R-:W-:Y:S01]  /*0d10*/  IMAD.U32 R28, RZ, RZ, UR11 ;  /* 0x0000000bff1c7e24 */ /* 0x000fe2000f8e00ff */
[----:B------:R-:W-:Y:S01]  /*0d20*/  UIMAD UR15, UR25, 0x3, URZ ;  /* 0x00000003190f78a4 */ /* 0x000fe2000f8e023f */
[----:B------:R-:W-:Y:S01]  /*0d30*/  IMAD.U32 R27, RZ, RZ, UR14 ;  /* 0x0000000eff1b7e24 */ /* 0x000fe2000f8e00ff */
[----:B------:R-:W-:Y:S01]  /*0d40*/  ULDC.64 UR20, c[0x0][0x258] ;  /* 0x0000960000147ab9 */ /* 0x000fe20000000a00 */
[----:B------:R-:W-:Y:S01]  /*0d50*/  UIMAD.WIDE.U32 UR6, UR24, 0x3, UR6 ;  /* 0x00000003180678a5 */ /* 0x000fe2000f8e0006 */
[----:B------:R-:W-:Y:S02]  /*0d60*/  IMAD R23, R15, UR20, RZ ;  /* 0x000000140f177c24 */ /* 0x000fe4000f8e02ff */
[----:B------:R-:W-:Y:S01]  /*0d70*/  IMAD.U32 R29, RZ, RZ, UR13 ;  /* 0x0000000dff1d7e24 */ /* 0x000fe2000f8e00ff */
[----:B------:R-:W-:Y:S01]  /*0d80*/  UIADD3 UR11, UR7, UR15, URZ ;  /* 0x0000000f070b7290 */ /* 0x000fe2000fffe03f */
[C---:B------:R-:W-:Y:S01]  /*0d90*/  IMAD R23, R12.reuse, UR21, R23 ;  /* 0x000000150c177c24 */ /* 0x040fe2000f8e0217 */
[----:B------:R-:W-:Y:S01]  /*0da0*/  ULOP3.LUT UR13, UR18, 0x3, URZ, 0xc0, !UPT ;  /* 0x00000003120d7892 */ /* 0x000fe2000f8ec03f */
[----:B------:R-:W-:Y:S01]  /*0db0*/  IMAD.WIDE.U32 R26, R12, UR20, R26 ;  /* 0x000000140c1a7c25 */ /* 0x000fe2000f8e001a */
[----:B------:R-:W-:-:S02]  /*0dc0*/  USHF.L.U64.HI UR21, UR24, 0x2, UR25 ;  /* 0x0000000218157899 */ /* 0x000fc40008010219 */
[----:B------:R-:W-:Y:S01]  /*0dd0*/  UIADD3 UR13, UP0, UR13, -UR18, URZ ;  /* 0x800000120d0d7290 */ /* 0x000fe2000ff1e03f */
[----:B------:R-:W-:Y:S01]  /*0de0*/  IMAD.U32 R32, RZ, RZ, UR6 ;  /* 0x00000006ff207e24 */ /* 0x000fe2000f8e00ff */
[----:B------:R-:W-:Y:S01]  /*0df0*/  IADD3 R31, R23, R27, RZ ;  /* 0x0000001b171f7210 */ /* 0x000fe20007ffe0ff */
[----:B------:R-:W-:Y:S01]  /*0e00*/  IMAD.WIDE.U32 R28, R12, UR20, R28 ;  /* 0x000000140c1c7c25 */ /* 0x000fe2000f8e001c */
[----:B------:R-:W-:Y:S02]  /*0e10*/  UIADD3.X UR14, URZ, ~UR19, URZ, UP0, !UPT ;  /* 0x800000133f0e7290 */ /* 0x000fe400087fe43f */
[----:B------:R-:W-:Y:S01]  /*0e20*/  USHF.L.U64.HI UR15, UR24, 0x3, UR25 ;  /* 0x00000003180f7899 */ /* 0x000fe20008010219 */
[----:B------:R-:W-:Y:S02]  /*0e30*/  IMAD.MOV.U32 R30, RZ, RZ, R26 ;  /* 0x000000ffff1e7224 */ /* 0x000fe400078e001a */
[----:B------:R-:W-:Y:S02]  /*0e40*/  IMAD.U32 R27, RZ, RZ, UR11 ;  /* 0x0000000bff1b7e24 */ /* 0x000fe4000f8e00ff */
[----:B------:R-:W-:-:S02]  /*0e50*/  IMAD.MOV.U32 R26, RZ, RZ, R32 ;  /* 0x000000ffff1a7224 */ /* 0x000fc400078e0020 */
[----:B------:R-:W-:Y:S02]  /*0e60*/  IMAD.IADD R29, R23, 0x1, R29 ;  /* 0x00000001171d7824 */ /* 0x000fe400078e021d */
[----:B------:R-:W-:Y:S01]  /*0e70*/  IMAD.WIDE.U32 R26, R12, UR20, R26 ;  /* 0x000000140c1a7c25 */ /* 0x000fe2000f8e001a */
[----:B------:R-:W-:-:S03]  /*0e80*/  USHF.L.U32 UR20, UR24, 0x3, URZ ;  /* 0x0000000318147899 */ /* 0x000fc6000800063f */
[----:B------:R-:W-:-:S04]  /*0e90*/  IMAD.WIDE.U32 R28, R22, UR10, R28 ;  /* 0x0000000a161c7c25 */ /* 0x000fc8000f8e001c */
[----:B------:R-:W-:Y:S01]  /*0ea0*/  IMAD.U32 R33, RZ, RZ, UR7 ;  /* 0x00000007ff217e24 */ /* 0x000fe2000f8e00ff */
[----:B------:R-:W-:Y:S01]  /*0eb0*/  ULDC.64 UR6, c[0x0][0x218] ;  /* 0x0000860000067ab9 */ /* 0x000fe20000000a00 */
[----:B------:R-:W-:Y:S01]  /*0ec0*/  IMAD.WIDE.U32 R30, R22, UR10, R30 ;  /* 0x0000000a161e7c25 */ /* 0x000fe2000f8e001e */
[----:B------:R-:W-:Y:S02]  /*0ed0*/  IADD3 R29, R25, R29, RZ ;  /* 0x0000001d191d7210 */ /* 0x000fe40007ffe0ff */
[----:B------:R-:W-:Y:S01]  /*0ee0*/  LEA R20, P1, R28, UR6, 0x1 ;  /* 0x000000061c147c11 */ /* 0x000fe2000f8208ff */
[----:B------:R-:W-:Y:S01]  /*0ef0*/  IMAD.IADD R33, R23, 0x1, R27 ;  /* 0x0000000117217824 */ /* 0x000fe200078e021b */
[----:B------:R-:W-:Y:S01]  /*0f00*/  LEA R18, P2, R30, UR6, 0x1 ;  /* 0x000000061e127c11 */ /* 0x000fe2000f8408ff */
[----:B------:R-:W-:Y:S01]  /*0f10*/  IMAD.MOV.U32 R32, RZ, RZ, R26 ;  /* 0x000000ffff207224 */ /* 0x000fe200078e001a */
[----:B------:R-:W-:Y:S01]  /*0f20*/  LEA.HI.X R29, R28, UR7, R29, 0x1, P1 ;  /* 0x000000071c1d7c11 */ /* 0x000fe200088f0c1d */
[C---:B------:R-:W-:Y:S01]  /*0f30*/  IMAD.IADD R27, R25.reuse, 0x1, R31 ;  /* 0x00000001191b7824 */ /* 0x040fe200078e021f */
[----:B------:R-:W-:Y:S01]  /*0f40*/  ISETP.GE.U32.AND P1, PT, R6, UR26, PT ;  /* 0x0000001a06007c0c */ /* 0x000fe2000bf26070 */
[----:B------:R-:W-:Y:S01]  /*0f50*/  IMAD.WIDE.U32 R22, R22, UR10, R32 ;  /* 0x0000000a16167c25 */ /* 0x000fe2000f8e0020 */
[----:B------:R-:W-:Y:S01]  /*0f60*/  LEA R26, P3, R2, UR6, 0x1 ;  /* 0x00000006021a7c11 */ /* 0x000fe2000f8608ff */
[----:B------:R-:W-:Y:S01]  /*0f70*/  ULDC.64 UR10, c[0x0][0x228] ;  /* 0x00008a00000a7ab9 */ /* 0x000fe20000000a00 */
[----:B------:R-:W-:Y:S01]  /*0f80*/  LEA.HI.X R27, R30, UR7, R27, 0x1, P2 ;  /* 0x000000071e1b7c11 */ /* 0x000fe200090f0c1b */
[----:B------:R-:W-:Y:S01]  /*0f90*/  IMAD.IADD R35, R25, 0x1, R23 ;  /* 0x0000000119237824 */ /* 0x000fe200078e0217 */
[C---:B------:R-:W-:Y:S01]  /*0fa0*/  LEA R24, P2, R22.reuse, UR6, 0x1 ;  /* 0x0000000616187c11 */ /* 0x040fe2000f8408ff */
[----:B------:R-:W-:Y:S01]  /*0fb0*/  IMAD.MOV.U32 R33, RZ, RZ, R8 ;  /* 0x000000ffff217224 */ /* 0x000fe200078e0008 */
[----:B------:R-:W-:Y:S01]  /*0fc0*/  ISETP.GE.AND.EX P1, PT, R5, UR27, PT, P1 ;  /* 0x0000001b05007c0c */ /* 0x000fe2000bf26310 */
[----:B------:R-:W-:Y:S01]  /*0fd0*/  IMAD.MOV.U32 R28, RZ, RZ, R19 ;  /* 0x000000ffff1c7224 */ /* 0x000fe200078e0013 */
[----:B------:R-:W-:Y:S01]  /*0fe0*/  LEA.HI.X R35, R22, UR7, R35, 0x1, P2 ;  /* 0x0000000716237c11 */ /* 0x000fe200090f0c23 */
[----:B------:R-:W-:Y:S01]  /*0ff0*/  UMOV UR6, URZ ;  /* 0x0000003f00067c82 */ /* 0x000fe20008000000 */
[----:B------:R-:W-:Y:S01]  /*1000*/  LEA.HI.X R37, R2, UR7, R37, 0x1, P3 ;  /* 0x0000000702257c11 */ /* 0x000fe200098f0c25 */
[----:B------:R-:W-:-:S08]  /*1010*/  UMOV UR7, URZ ;  /* 0x0000003f00077c82 */ /* 0x000fd00008000000 */
.L_x_152:
[C---:B0-----:R-:W-:Y:S02]  /*1020*/  LOP3.LUT R22, R33.reuse, R6, RZ, 0xfc, !PT ;  /* 0x0000000621167212 */ /* 0x041fe400078efcff */
[----:B------:R-:W-:Y:S02]  /*1030*/  LOP3.LUT R23, R28, R5, RZ, 0xfc, !PT ;  /* 0x000000051c177212 */ /* 0x000fe400078efcff */
[----:B------:R-:W-:Y:S02]  /*1040*/  ISETP.GT.U32.AND P2, PT, R22, -0x1, PT ;  /* 0xffffffff1600780c */ /* 0x000fe40003f44070 */
[----:B------:R-:W-:Y:S02]  /*1050*/  ISETP.LT.U32.AND P3, PT, R33, UR10, PT ;  /* 0x0000000a21007c0c */ /* 0x000fe4000bf61070 */
[----:B------:R-:W-:Y:S02]  /*1060*/  ISETP.GT.AND.EX P2, PT, R23, -0x1, !P1, P2 ;  /* 0xffffffff1700780c */ /* 0x000fe40004f44320 */
[----:B------:R-:W0:Y:S02]  /*1070*/  LDC.64 R22, c[0x0][0x268] ;  /* 0x00009a00ff167b82 */ /* 0x000e240000000a00 */
[----:B------:R-:W-:-:S13]  /*1080*/  ISETP.LT.AND.EX P2, PT, R28, UR11, P2, P3 ;  /* 0x0000000b1c007c0c */ /* 0x000fda0009741330 */
[----:B------:R-:W-:Y:S01]  /*1090*/  @!P2 PRMT R39, RZ, 0x7610, R39 ;  /* 0x00007610ff27a816 */ /* 0x000fe20000000027 */
[----:B------:R-:W-:-:S05]  /*10a0*/  @P2 IMAD.MOV.U32 R36, RZ, RZ, R26 ;  /* 0x000000ffff242224 */ /* 0x000fca00078e001a */
[----:B------:R-:W2:Y:S01]  /*10b0*/  @P2 LDG.E.U16 R39, desc[UR16][R36.64] ;  /* 0x0000001024272981 */ /* 0x000ea2000c1e1500 */
[----:B------:R-:W-:Y:S01]  /*10c0*/  MOV R30, R16 ;  /* 0x00000010001e7202 */ /* 0x000fe20000000f00 */
[----:B------:R-:W-:Y:S01]  /*10d0*/  IMAD.MOV.U32 R31, RZ, RZ, R21 ;  /* 0x000000ffff1f7224 */ /* 0x000fe200078e0015 */
[----:B0-----:R-:W-:-:S04]  /*10e0*/  IADD3 R41, P4, R33, R22, RZ ;  /* 0x0000001621297210 */ /* 0x001fc80007f9e0ff */
[C---:B------:R-:W-:Y:S02]  /*10f0*/  LOP3.LUT R32, R41.reuse, R6, RZ, 0xfc, !PT ;  /* 0x0000000629207212 */ /* 0x040fe400078efcff */
[----:B------:R-:W-:Y:S01]  /*1100*/  ISETP.LT.U32.AND P3, PT, R41, UR10, PT ;  /* 0x0000000a29007c0c */ /* 0x000fe2000bf61070 */
[----:B------:R-:W-:Y:S01]  /*1110*/  IMAD.X R41, R28, 0x1, R23, P4 ;  /* 0x000000011c297824 */ /* 0x000fe200020e0617 */
[----:B------:R-:W-:-:S04]  /*1120*/  ISETP.GT.U32.AND P2, PT, R32, -0x1, PT ;  /* 0xffffffff2000780c */ /* 0x000fc80003f44070 */
[----:B------:R-:W-:-:S04]  /*1130*/  LOP3.LUT R32, R41, R5, RZ, 0xfc, !PT ;  /* 0x0000000529207212 */ /* 0x000fc800078efcff */
[----:B------:R-:W-:-:S04]  /*1140*/  ISETP.GT.AND.EX P2, PT, R32, -0x1, !P1, P2 ;  /* 0xffffffff2000780c */ /* 0x000fc80004f44320 */
[----:B------:R-:W-:-:S13]  /*1150*/  ISETP.LT.AND.EX P2, PT, R41, UR11, P2, P3 ;  /* 0x0000000b29007c0c */ /* 0x000fda0009741330 */
[----:B------:R-:W-:Y:S01]  /*1160*/  @!P2 PRMT R41, RZ, 0x7610, R41 ;  /* 0x00007610ff29a816 */ /* 0x000fe20000000029 */
[----:B------:R-:W-:Y:S01]  /*1170*/  @P2 IMAD.MOV.U32 R38, RZ, RZ, R20 ;  /* 0x000000ffff262224 */ /* 0x000fe200078e0014 */
[----:B--2---:R0:W-:Y:S02]  /*1180*/  STG.E.U16 desc[UR16][R30.64], R39 ;  /* 0x000000271e007986 */ /* 0x0041e4000c101510 */
[----:B0-----:R-:W-:-:S05]  /*1190*/  @P2 IMAD.MOV.U32 R39, RZ, RZ, R29 ;  /* 0x000000ffff272224 */ /* 0x001fca00078e001d */
[----:B------:R0:W2:Y:S01]  /*11a0*/  @P2 LDG.E.U16 R41, desc[UR16][R38.64] ;  /* 0x0000001026292981 */ /* 0x0000a2000c1e1500 */
[----:B------:R-:W-:-:S04]  /*11b0*/  IADD3 R30, P2, R16, UR22, RZ ;  /* 0x00000016101e7c10 */ /* 0x000fc8000ff5e0ff */
[----:B------:R-:W-:Y:S02]  /*11c0*/  IADD3.X R31, R21, UR23, RZ, P2, !PT ;  /* 0x00000017151f7c10 */ /* 0x000fe400097fe4ff */
[----:B------:R-:W-:-:S04]  /*11d0*/  LEA R21, P4, R22, R33, 0x1 ;  /* 0x0000002116157211 */ /* 0x000fc800078808ff */
[C---:B------:R-:W-:Y:S02]  /*11e0*/  LOP3.LUT R16, R21.reuse, R6, RZ, 0xfc, !PT ;  /* 0x0000000615107212 */ /* 0x040fe400078efcff */
[----:B------:R-:W-:Y:S02]  /*11f0*/  ISETP.LT.U32.AND P3, PT, R21, UR10, PT ;  /* 0x0000000a15007c0c */ /* 0x000fe4000bf61070 */
[----:B------:R-:W-:Y:S02]  /*1200*/  LEA.HI.X R21, R22, R28, R23, 0x1, P4 ;  /* 0x0000001c16157211 */ /* 0x000fe400020f0c17 */
[----:B------:R-:W-:Y:S02]  /*1210*/  ISETP.GT.U32.AND P2, PT, R16, -0x1, PT ;  /* 0xffffffff1000780c */ /* 0x000fe40003f44070 */
[----:B------:R-:W-:-:S04]  /*1220*/  LOP3.LUT R16, R21, R5, RZ, 0xfc, !PT ;  /* 0x0000000515107212 */ /* 0x000fc800078efcff */
[----:B------:R-:W-:-:S04]  /*1230*/  ISETP.GT.AND.EX P2, PT, R16, -0x1, !P1, P2 ;  /* 0xffffffff1000780c */ /* 0x000fc80004f44320 */
[----:B------:R-:W-:-:S13]  /*1240*/  ISETP.LT.AND.EX P2, PT, R21, UR11, P2, P3 ;  /* 0x0000000b15007c0c */ /* 0x000fda0009741330 */
[----:B------:R-:W-:Y:S01]  /*1250*/  @!P2 PRMT R21, RZ, 0x7610, R21 ;  /* 0x00007610ff15a816 */ /* 0x000fe20000000015 */
[----:B0-----:R-:W-:Y:S02]  /*1260*/  @P2 IMAD.MOV.U32 R38, RZ, RZ, R18 ;  /* 0x000000ffff262224 */ /* 0x001fe400078e0012 */
[----:B------:R-:W-:Y:S01]  /*1270*/  @P2 IMAD.MOV.U32 R39, RZ, RZ, R27 ;  /* 0x000000ffff272224 */ /* 0x000fe200078e001b */
[----:B--2---:R0:W-:Y:S04]  /*1280*/  STG.E.U16 desc[UR16][R30.64], R41 ;  /* 0x000000291e007986 */ /* 0x0041e8000c101510 */
[----:B------:R1:W2:Y:S01]  /*1290*/  @P2 LDG.E.U16 R21, desc[UR16][R38.64] ;  /* 0x0000001026152981 */ /* 0x0002a2000c1e1500 */
[----:B------:R-:W-:Y:S01]  /*12a0*/  IMAD R23, R23, 0x3, RZ ;  /* 0x0000000317177824 */ /* 0x000fe200078e02ff */
[----:B0-----:R-:W-:-:S02]  /*12b0*/  IADD3 R30, P2, R30, UR22, RZ ;  /* 0x000000161e1e7c10 */ /* 0x001fc4000ff5e0ff */
[----:B-1----:R-:W-:Y:S01]  /*12c0*/  MOV R38, R33 ;  /* 0x0000002100267202 */ /* 0x002fe20000000f00 */
[----:B------:R-:W-:Y:S01]  /*12d0*/  IMAD.MOV.U32 R39, RZ, RZ, R28 ;  /* 0x000000ffff277224 */ /* 0x000fe200078e001c */
[----:B------:R-:W-:-:S03]  /*12e0*/  IADD3.X R31, R31, UR23, RZ, P2, !PT ;  /* 0x000000171f1f7c10 */ /* 0x000fc600097fe4ff */
[----:B------:R-:W-:-:S04]  /*12f0*/  IMAD.WIDE.U32 R40, R22, 0x3, R38 ;  /* 0x0000000316287825 */ /* 0x000fc800078e0026 */
[----:B------:R-:W-:Y:S01]  /*1300*/  IMAD.IADD R23, R23, 0x1, R41 ;  /* 0x0000000117177824 */ /* 0x000fe200078e0229 */
[C---:B------:R-:W-:Y:S02]  /*1310*/  LOP3.LUT R16, R40.reuse, R6, RZ, 0xfc, !PT ;  /* 0x0000000628107212 */ /* 0x040fe400078efcff */
[----:B------:R-:W-:Y:S02]  /*1320*/  ISETP.LT.U32.AND P3, PT, R40, UR10, PT ;  /* 0x0000000a28007c0c */ /* 0x000fe4000bf61070 */
[----:B------:R-:W-:Y:S02]  /*1330*/  ISETP.GT.U32.AND P2, PT, R16, -0x1, PT ;  /* 0xffffffff1000780c */ /* 0x000fe40003f44070 */
[----:B------:R-:W-:-:S04]  /*1340*/  LOP3.LUT R16, R23, R5, RZ, 0xfc, !PT ;  /* 0x0000000517107212 */ /* 0x000fc800078efcff */
[----:B------:R-:W-:-:S04]  /*1350*/  ISETP.GT.AND.EX P2, PT, R16, -0x1, !P1, P2 ;  /* 0xffffffff1000780c */ /* 0x000fc80004f44320 */
[----:B------:R-:W-:-:S13]  /*1360*/  ISETP.LT.AND.EX P2, PT, R23, UR11, P2, P3 ;  /* 0x0000000b17007c0c */ /* 0x000fda0009741330 */
[----:B------:R-:W-:Y:S01]  /*1370*/  @!P2 PRMT R39, RZ, 0x7610, R39 ;  /* 0x00007610ff27a816 */ /* 0x000fe20000000027 */
[----:B------:R-:W-:Y:S01]  /*1380*/  @P2 IMAD.MOV.U32 R34, RZ, RZ, R24 ;  /* 0x000000ffff222224 */ /* 0x000fe200078e0018 */
[----:B--2---:R0:W-:Y:S04]  /*1390*/  STG.E.U16 desc[UR16][R30.64], R21 ;  /* 0x000000151e007986 */ /* 0x0041e8000c101510 */
[----:B------:R1:W2:Y:S01]  /*13a0*/  @P2 LDG.E.U16 R39, desc[UR16][R34.64] ;  /* 0x0000001022272981 */ /* 0x0002a2000c1e1500 */
[----:B------:R-:W-:Y:S01]  /*13b0*/  UIADD3 UR6, UP0, UR6, 0x4, URZ ;  /* 0x0000000406067890 */ /* 0x000fe2000ff1e03f */
[----:B------:R-:W-:Y:S02]  /*13c0*/  IADD3 R22, P2, R30, UR22, RZ ;  /* 0x000000161e167c10 */ /* 0x000fe4000ff5e0ff */
[----:B------:R-:W-:Y:S01]  /*13d0*/  IADD3 R26, P6, R26, UR20, RZ ;  /* 0x000000141a1a7c10 */ /* 0x000fe2000ffde0ff */
[----:B------:R-:W-:Y:S01]  /*13e0*/  UIADD3.X UR7, URZ, UR7, URZ, UP0, !UPT ;  /* 0x000000073f077290 */ /* 0x000fe200087fe43f */
[----:B------:R-:W-:Y:S01]  /*13f0*/  IADD3.X R23, R31, UR23, RZ, P2, !PT ;  /* 0x000000171f177c10 */ /* 0x000fe200097fe4ff */
[----:B------:R-:W-:Y:S01]  /*1400*/  UIADD3 UR18, UP0, UR6, UR13, URZ ;  /* 0x0000000d06127290 */ /* 0x000fe2000ff1e03f */
[----:B0-----:R-:W-:Y:S01]  /*1410*/  IMAD.U32 R30, RZ, RZ, UR24 ;  /* 0x00000018ff1e7e24 */ /* 0x001fe2000f8e00ff */
[----:B------:R-:W-:-:S02]  /*1420*/  IADD3 R16, P3, R22, UR22, RZ ;  /* 0x0000001616107c10 */ /* 0x000fc4000ff7e0ff */
[----:B------:R-:W-:Y:S01]  /*1430*/  UIADD3.X UR19, UR7, UR14, URZ, UP0, !UPT ;  /* 0x0000000e07137290 */ /* 0x000fe200087fe43f */
[----:B------:R-:W-:Y:S02]  /*1440*/  IADD3 R24, P5, R24, UR20, RZ ;  /* 0x0000001418187c10 */ /* 0x000fe4000ffbe0ff */
[----:B------:R-:W-:Y:S02]  /*1450*/  ISETP.NE.U32.AND P2, PT, RZ, UR18, PT ;  /* 0x00000012ff007c0c */ /* 0x000fe4000bf45070 */
[----:B------:R-:W-:Y:S02]  /*1460*/  LEA R33, P4, R30, R33, 0x2 ;  /* 0x000000211e217211 */ /* 0x000fe400078810ff */
[----:B------:R-:W-:Y:S02]  /*1470*/  ISETP.NE.AND.EX P2, PT, RZ, UR19, PT, P2 ;  /* 0x00000013ff007c0c */ /* 0x000fe4000bf45320 */
[----:B------:R-:W-:Y:S02]  /*1480*/  IADD3.X R21, R23, UR23, RZ, P3, !PT ;  /* 0x0000001717157c10 */ /* 0x000fe40009ffe4ff */
[----:B------:R-:W-:-:S02]  /*1490*/  IADD3.X R28, R28, UR21, RZ, P4, !PT ;  /* 0x000000151c1c7c10 */ /* 0x000fc4000a7fe4ff */
[----:B------:R-:W-:Y:S02]  /*14a0*/  IADD3 R20, P3, R20, UR20, RZ ;  /* 0x0000001414147c10 */ /* 0x000fe4000ff7e0ff */
[----:B------:R-:W-:Y:S02]  /*14b0*/  IADD3 R18, P4, R18, UR20, RZ ;  /* 0x0000001412127c10 */ /* 0x000fe4000ff9e0ff */
[----:B------:R-:W-:Y:S02]  /*14c0*/  IADD3.X R37, R37, UR15, RZ, P6, !PT ;  /* 0x0000000f25257c10 */ /* 0x000fe4000b7fe4ff */
[----:B------:R-:W-:Y:S02]  /*14d0*/  IADD3.X R29, R29, UR15, RZ, P3, !PT ;  /* 0x0000000f1d1d7c10 */ /* 0x000fe40009ffe4ff */
[----:B------:R-:W-:Y:S02]  /*14e0*/  IADD3.X R27, R27, UR15, RZ, P4, !PT ;  /* 0x0000000f1b1b7c10 */ /* 0x000fe4000a7fe4ff */
[----:B-1----:R-:W-:Y:S01]  /*14f0*/  IADD3.X R35, R35, UR15, RZ, P5, !PT ;  /* 0x0000000f23237c10 */ /* 0x002fe2000affe4ff */
[----:B--2---:R0:W-:Y:S01]  /*1500*/  STG.E.U16 desc[UR16][R22.64], R39 ;  /* 0x0000002716007986 */ /* 0x0041e2000c101510 */
[----:B------:R-:W-:Y:S05]  /*1510*/  @P2 BRA `(.L_x_152) ;  /* 0xfffffff800c02947 */ /* 0x000fea000383ffff */
.L_x_151:
[----:B------:R-:W1:Y:S01]  /*1520*/  LDC R20, c[0x0][0x238] ;  /* 0x00008e00ff147b82 */ /* 0x000e620000000800 */
[----:B------:R-:W-:Y:S01]  /*1530*/  IMAD.IADD R25, R3, 0x1, R25 ;  /* 0x0000000103197824 */ /* 0x000fe200078e0219 */
[----:B-1----:R-:W-:-:S13]  /*1540*/  LOP3.LUT P1, RZ, R20, 0x3, RZ, 0xc0, !PT ;  /* 0x0000000314ff7812 */ /* 0x002fda000782c0ff */
[----:B------:R-:W-:Y:S05]  /*1550*/  @!P1 BRA `(.L_x_153) ;  /* 0x0000000400649947 */ /* 0x000fea0003800000 */
[----:B------:R-:W-:Y:S01]  /*1560*/  ULDC.64 UR18, c[0x0][0x268] ;  /* 0x00009a0000127ab9 */ /* 0x000fe20000000a00 */
[----:B------:R-:W-:Y:S01]  /*1570*/  MOV R18, R8 ;  /* 0x0000000800127202 */ /* 0x000fe20000000f00 */
[----:B------:R-:W-:Y:S01]  /*1580*/  UIMAD UR7, UR7, UR18, URZ ;  /* 0x00000012070772a4 */ /* 0x000fe2000f8e023f */
[----:B------:R-:W-:Y:S01]  /*1590*/  IMAD.U32 R29, RZ, RZ, UR6 ;  /* 0x00000006ff1d7e24 */ /* 0x000fe2000f8e00ff */
[----:B------:R-:W-:Y:S02]  /*15a0*/  ULDC.64 UR14, c[0x0][0x220] ;  /* 0x00008800000e7ab9 */ /* 0x000fe40000000a00 */
[----:B------:R-:W-:Y:S01]  /*15b0*/  UIMAD UR7, UR6, UR19, UR7 ;  /* 0x00000013060772a4 */ /* 0x000fe2000f8e0207 */
[----:B0-----:R-:W-:Y:S01]  /*15c0*/  IMAD.WIDE.U32 R22, R29, UR18, R18 ;  /* 0x000000121d167c25 */ /* 0x001fe2000f8e0012 */
[----:B------:R-:W-:Y:S02]  /*15d0*/  ISETP.GE.U32.AND P1, PT, R6, UR14, PT ;  /* 0x0000000e06007c0c */ /* 0x000fe4000bf26070 */
[----:B------:R-:W-:-:S02]  /*15e0*/  LOP3.LUT R18, R22, R6, RZ, 0xfc, !PT ;  /* 0x0000000616127212 */ /* 0x000fc400078efcff */
[----:B------:R-:W-:Y:S01]  /*15f0*/  VIADD R23, R23, UR7 ;  /* 0x0000000717177c36 */ /* 0x000fe20008000000 */
[----:B------:R-:W-:Y:S02]  /*1600*/  ISETP.GE.AND.EX P1, PT, R5, UR15, PT, P1 ;  /* 0x0000000f05007c0c */ /* 0x000fe4000bf26310 */
[----:B------:R-:W-:Y:S02]  /*1610*/  ISETP.GT.U32.AND P2, PT, R18, -0x1, PT ;  /* 0xffffffff1200780c */ /* 0x000fe40003f44070 */
[----:B------:R-:W-:Y:S02]  /*1620*/  LOP3.LUT R18, R23, R5, RZ, 0xfc, !PT ;  /* 0x0000000517127212 */ /* 0x000fe400078efcff */
[----:B------:R-:W-:Y:S02]  /*1630*/  ISETP.LT.U32.AND P3, PT, R22, UR10, PT ;  /* 0x0000000a16007c0c */ /* 0x000fe4000bf61070 */
[----:B------:R-:W-:-:S04]  /*1640*/  ISETP.GT.AND.EX P2, PT, R18, -0x1, !P1, P2 ;  /* 0xffffffff1200780c */ /* 0x000fc80004f44320 */
[----:B------:R-:W-:-:S13]  /*1650*/  ISETP.LT.AND.EX P2, PT, R23, UR11, P2, P3 ;  /* 0x0000000b17007c0c */ /* 0x000fda0009741330 */
[----:B------:R-:W0:Y:S01]  /*1660*/  @P2 LDC.64 R26, c[0x0][0x218] ;  /* 0x00008600ff1a2b82 */ /* 0x000e220000000a00 */
[----:B------:R-:W-:-:S04]  /*1670*/  @P2 IMAD.MOV.U32 R24, RZ, RZ, R2 ;  /* 0x000000ffff182224 */ /* 0x000fc800078e0002 */
[----:B------:R-:W-:Y:S01]  /*1680*/  @P2 IMAD.WIDE.U32 R22, R29, UR18, R24 ;  /* 0x000000121d162c25 */ /* 0x000fe2000f8e0018 */
[----:B------:R-:W-:-:S03]  /*1690*/  @!P2 PRMT R29, RZ, 0x7610, R29 ;  /* 0x00007610ff1da816 */ /* 0x000fc6000000001d */
[----:B------:R-:W-:Y:S01]  /*16a0*/  @P2 VIADD R18, R23, UR7 ;  /* 0x0000000717122c36 */ /* 0x000fe20008000000 */
[----:B0-----:R-:W-:-:S04]  /*16b0*/  @P2 LEA R26, P3, R22, R26, 0x1 ;  /* 0x0000001a161a2211 */ /* 0x001fc800078608ff */
[----:B------:R-:W-:-:S05]  /*16c0*/  @P2 LEA.HI.X R27, R22, R27, R18, 0x1, P3 ;  /* 0x0000001b161b2211 */ /* 0x000fca00018f0c12 */
[----:B------:R0:W2:Y:S01]  /*16d0*/  @P2 LDG.E.U16 R29, desc[UR16][R26.64] ;  /* 0x000000101a1d2981 */ /* 0x0000a2000c1e1500 */
[----:B------:R-:W-:Y:S01]  /*16e0*/  LOP3.LUT R24, R20, 0x3, RZ, 0xc0, !PT ;  /* 0x0000000314187812 */ /* 0x000fe200078ec0ff */
[----:B------:R-:W-:Y:S01]  /*16f0*/  IMAD.MOV.U32 R22, RZ, RZ, R16 ;  /* 0x000000ffff167224 */ /* 0x000fe200078e0010 */
[----:B------:R-:W-:Y:S02]  /*1700*/  MOV R23, R21 ;  /* 0x0000001500177202 */ /* 0x000fe40000000f00 */
[----:B------:R-:W-:-:S04]  /*1710*/  ISETP.NE.U32.AND P2, PT, R24, 0x1, PT ;  /* 0x000000011800780c */ /* 0x000fc80003f45070 */
[----:B------:R-:W-:Y:S01]  /*1720*/  ISETP.NE.AND.EX P2, PT, RZ, RZ, PT, P2 ;  /* 0x000000ffff00720c */ /* 0x000fe20003f45320 */
[----:B0-----:R-:W-:Y:S01]  /*1730*/  IMAD.MOV.U32 R26, RZ, RZ, R16 ;  /* 0x000000ffff1a7224 */ /* 0x001fe200078e0010 */
[----:B------:R-:W-:Y:S01]  /*1740*/  IADD3 R16, P3, R16, UR22, RZ ;  /* 0x0000001610107c10 */ /* 0x000fe2000ff7e0ff */
[----:B------:R-:W-:-:S03]  /*1750*/  IMAD.MOV.U32 R27, RZ, RZ, R21 ;  /* 0x000000ffff1b7224 */ /* 0x000fc600078e0015 */
[----:B------:R-:W-:Y:S02]  /*1760*/  IADD3.X R21, R21, UR23, RZ, P3, !PT ;  /* 0x0000001715157c10 */ /* 0x000fe40009ffe4ff */
[----:B--2---:R1:W-:Y:S05]  /*1770*/  STG.E.U16 desc[UR16][R26.64], R29 ;  /* 0x0000001d1a007986 */ /* 0x0043ea000c101510 */
[----:B------:R-:W-:Y:S05]  /*1780*/  @!P2 BRA `(.L_x_153) ;  /* 0x0000000000d8a947 */ /* 0x000fea0003800000 */
[----:B------:R-:W-:Y:S02]  /*1790*/  ULDC.64 UR14, c[0x0][0x268] ;  /* 0x00009a00000e7ab9 */ /* 0x000fe40000000a00 */
[----:B------:R-:W-:-:S04]  /*17a0*/  UIMAD.WIDE.U32 UR14, UR6, UR18, UR14 ;  /* 0x00000012060e72a5 */ /* 0x000fc8000f8e000e */
[----:B------:R-:W-:Y:S02]  /*17b0*/  UIADD3 UR7, UR7, UR15, URZ ;  /* 0x0000000f07077290 */ /* 0x000fe4000fffe03f */
[----:B------:R-:W-:-:S04]  /*17c0*/  IADD3 R21, P2, R8, UR14, RZ ;  /* 0x0000000e08157c10 */ /* 0x000fc8000ff5e0ff */
[----:B------:R-:W-:Y:S02]  /*17d0*/  LOP3.LUT R16, R21, R6, RZ, 0xfc, !PT ;  /* 0x0000000615107212 */ /* 0x000fe400078efcff */
[----:B-1----:R-:W-:Y:S02]  /*17e0*/  IADD3.X R27, R19, UR7, RZ, P2, !PT ;  /* 0x00000007131b7c10 */ /* 0x002fe400097fe4ff */
[----:B------:R-:W-:Y:S02]  /*17f0*/  ISETP.GT.U32.AND P2, PT, R16, -0x1, PT ;  /* 0xffffffff1000780c */ /* 0x000fe40003f44070 */
[----:B------:R-:W-:Y:S02]  /*1800*/  LOP3.LUT R16, R27, R5, RZ, 0xfc, !PT ;  /* 0x000000051b107212 */ /* 0x000fe400078efcff */
[----:B------:R-:W-:Y:S02]  /*1810*/  ISETP.LT.U32.AND P3, PT, R21, UR10, PT ;  /* 0x0000000a15007c0c */ /* 0x000fe4000bf61070 */
[----:B------:R-:W-:-:S04]  /*1820*/  ISETP.GT.AND.EX P2, PT, R16, -0x1, !P1, P2 ;  /* 0xffffffff1000780c */ /* 0x000fc80004f44320 */
[----:B------:R-:W-:-:S13]  /*1830*/  ISETP.LT.AND.EX P2, PT, R27, UR11, P2, P3 ;  /* 0x0000000b1b007c0c */ /* 0x000fda0009741330 */
[----:B------:R-:W0:Y:S01]  /*1840*/  @P2 LDC.64 R20, c[0x0][0x218] ;  /* 0x00008600ff142b82 */ /* 0x000e220000000a00 */
[----:B------:R-:W-:Y:S02]  /*1850*/  @P2 IADD3 R16, P3, R2, UR14, RZ ;  /* 0x0000000e02102c10 */ /* 0x000fe4000ff7e0ff */
[----:B------:R-:W-:Y:S02]  /*1860*/  @!P2 PRMT R31, RZ, 0x7610, R31 ;  /* 0x00007610ff1fa816 */ /* 0x000fe4000000001f */
[----:B------:R-:W-:Y:S02]  /*1870*/  @P2 IADD3.X R18, R25, UR7, RZ, P3, !PT ;  /* 0x0000000719122c10 */ /* 0x000fe40009ffe4ff */
[----:B0-----:R-:W-:-:S04]  /*1880*/  @P2 LEA R20, P3, R16, R20, 0x1 ;  /* 0x0000001410142211 */ /* 0x001fc800078608ff */
[----:B------:R-:W-:-:S05]  /*1890*/  @P2 LEA.HI.X R21, R16, R21, R18, 0x1, P3 ;  /* 0x0000001510152211 */ /* 0x000fca00018f0c12 */
[----:B------:R0:W2:Y:S01]  /*18a0*/  @P2 LDG.E.U16 R31, desc[UR16][R20.64] ;  /* 0x00000010141f2981 */ /* 0x0000a2000c1e1500 */
[----:B------:R-:W-:Y:S01]  /*18b0*/  IADD3 R26, P2, R22, UR22, RZ ;  /* 0x00000016161a7c10 */ /* 0x000fe2000ff5e0ff */
[----:B------:R-:W-:Y:S02]  /*18c0*/  IMAD.U32 R29, RZ, RZ, UR22 ;  /* 0x00000016ff1d7e24 */ /* 0x000fe4000f8e00ff */
[----:B------:R-:W-:Y:S01]  /*18d0*/  IMAD.U32 R33, RZ, RZ, UR22 ;  /* 0x00000016ff217e24 */ /* 0x000fe2000f8e00ff */
[----:B------:R-:W-:Y:S01]  /*18e0*/  IADD3.X R27, R23, UR23, RZ, P2, !PT ;  /* 0x00000017171b7c10 */ /* 0x000fe200097fe4ff */
[----:B------:R-:W-:Y:S01]  /*18f0*/  IMAD.U32 R16, RZ, RZ, UR23 ;  /* 0x00000017ff107e24 */ /* 0x000fe2000f8e00ff */
[----:B------:R-:W-:Y:S02]  /*1900*/  ISETP.NE.U32.AND P2, PT, R24, 0x2, PT ;  /* 0x000000021800780c */ /* 0x000fe40003f45070 */
[----:B------:R-:W-:Y:S02]  /*1910*/  LEA R28, P3, R29, R22, 0x1 ;  /* 0x000000161d1c7211 */ /* 0x000fe400078608ff */
[----:B------:R-:W-:-:S02]  /*1920*/  ISETP.NE.AND.EX P2, PT, RZ, RZ, PT, P2 ;  /* 0x000000ffff00720c */ /* 0x000fc40003f45320 */
[----:B------:R-:W-:Y:S01]  /*1930*/  LEA.HI.X R29, R33, R23, R16, 0x1, P3 ;  /* 0x00000017211d7211 */ /* 0x000fe200018f0c10 */
[----:B------:R-:W-:-:S04]  /*1940*/  IMAD.MOV.U32 R16, RZ, RZ, R28 ;  /* 0x000000ffff107224 */ /* 0x000fc800078e001c */
[----:B0-----:R-:W-:Y:S01]  /*1950*/  IMAD.MOV.U32 R21, RZ, RZ, R29 ;  /* 0x000000ffff157224 */ /* 0x001fe200078e001d */
[----:B--2---:R2:W-:Y:S05]  /*1960*/  STG.E.U16 desc[UR16][R26.64], R31 ;  /* 0x0000001f1a007986 */ /* 0x0045ea000c101510 */
[----:B------:R-:W-:Y:S05]  /*1970*/  @!P2 BRA `(.L_x_153) ;  /* 0x00000000005ca947 */ /* 0x000fea0003800000 */
[----:B------:R-:W-:-:S04]  /*1980*/  UIADD3 UR14, UP0, UR14, UR18, URZ ;  /* 0x000000120e0e7290 */ /* 0x000fc8000ff1e03f */
[----:B------:R-:W-:Y:S02]  /*1990*/  UIADD3.X UR7, UR7, UR19, URZ, UP0, !UPT ;  /* 0x0000001307077290 */ /* 0x000fe400087fe43f */
[----:B------:R-:W-:-:S04]  /*19a0*/  IADD3 R3, P2, R8, UR14, RZ ;  /* 0x0000000e08037c10 */ /* 0x000fc8000ff5e0ff */
[----:B------:R-:W-:Y:S02]  /*19b0*/  LOP3.LUT R6, R3, R6, RZ, 0xfc, !PT ;  /* 0x0000000603067212 */ /* 0x000fe400078efcff */
[----:B------:R-:W-:Y:S02]  /*19c0*/  IADD3.X R7, R19, UR7, RZ, P2, !PT ;  /* 0x0000000713077c10 */ /* 0x000fe400097fe4ff */
        /* <DEDUP_REMOVED lines=11> */
[----:B------:R-:W3:Y:S01]  /*1a80*/  @P1 LDG.E.U16 R5, desc[UR16][R2.64] ;  /* 0x0000001002051981 */ /* 0x000ee2000c1e1500 */
[----:B------:R-:W-:Y:S01]  /*1a90*/  IMAD.U32 R7, RZ, RZ, UR8 ;  /* 0x00000008ff077e24 */ /* 0x000fe2000f8e00ff */
[----:B------:R-:W-:-:S03]  /*1aa0*/  UIMAD UR6, UR12, 0x6, URZ ;  /* 0x000000060c0678a4 */ /* 0x000fc6000f8e023f */
[----:B------:R-:W-:-:S04]  /*1ab0*/  IMAD.WIDE.U32 R22, R7, 0x6, R22 ;  /* 0x0000000607167825 */ /* 0x000fc800078e0016 */
[----:B------:R-:W-:Y:S01]  /*1ac0*/  IMAD.MOV.U32 R16, RZ, RZ, R22 ;  /* 0x000000ffff107224 */ /* 0x000fe200078e0016 */
[----:B------:R-:W-:Y:S01]  /*1ad0*/  IADD3 R21, R23, UR6, RZ ;  /* 0x0000000617157c10 */ /* 0x000fe2000fffe0ff */
[----:B---3--:R3:W-:Y:S06]  /*1ae0*/  STG.E.U16 desc[UR16][R28.64], R5 ;  /* 0x000000051c007986 */ /* 0x0087ec000c101510 */
.L_x_153:
[----:B------:R-:W-:Y:S05]  /*1af0*/  @!P0 BRA `(.L_x_154) ;  /* 0xffffffec00bc8947 */ /* 0x000fea000383ffff */
.L_x_150:
[----:B------:R-:W-:Y:S01]  /*1b00*/  ULDC UR4, c[0x0][0x0] ;  /* 0x0000000000047ab9 */ /* 0x000fe20000000800 */
[----:B------:R-:W4:Y:S02]  /*1b10*/  LDC R2, c[0x0][0xc] ;  /* 0x00000300ff027b82 */ /* 0x000f240000000800 */
[----:B----4-:R-:W-:Y:S01]  /*1b20*/  IMAD R3, R2, UR4, RZ ;  /* 0x0000000402037c24 */ /* 0x010fe2000f8e02ff */
[----:B------:R-:W-:-:S04]  /*1b30*/  ULDC.64 UR4, c[0x0][0x210] ;  /* 0x0000840000047ab9 */ /* 0x000fc80000000a00 */
[----:B------:R-:W-:-:S05]  /*1b40*/  IADD3 R0, P0, R3, R0, RZ ;  /* 0x0000000003007210 */ /* 0x000fca0007f1e0ff */
[----:B------:R-:W-:Y:S01]  /*1b50*/  IMAD.X R13, RZ, RZ, R13, P0 ;  /* 0x000000ffff0d7224 */ /* 0x000fe200000e060d */
[----:B------:R-:W-:-:S04]  /*1b60*/  ISETP.GE.U32.AND P0, PT, R0, UR4, PT ;  /* 0x0000000400007c0c */ /* 0x000fc8000bf06070 */
[----:B------:R-:W-:-:S13]  /*1b70*/  ISETP.GE.AND.EX P0, PT, R13, UR5, PT, P0 ;  /* 0x000000050d007c0c */ /* 0x000fda000bf06300 */
[----:B------:R-:W-:Y:S05]  /*1b80*/  @!P0 BRA `(.L_x_155) ;  /* 0xffffffe4007c8947 */ /* 0x000fea000383ffff */
[----:B------:R-:W-:Y:S05]  /*1b90*/  EXIT ;  /* 0x000000000000794d */ /* 0x000fea0003800000 */
        .weak           $__internal_2_$__cuda_sm20_div_s64
        .type           $__internal_2_$__cuda_sm20_div_s64,@function
        .size           $__internal_2_$__cuda_sm20_div_s64,(.L_x_726 - $__internal_2_$__cuda_sm20_div_s64)
$__internal_2_$__cuda_sm20_div_s64:
[-C--:B------:R-:W-:Y:S02]  /*1ba0*/  IADD3 R5, P1, RZ, -R8.reuse, RZ ;  /* 0x80000008ff057210 */ /* 0x080fe40007f3e0ff */
[----:B------:R-:W-:Y:S02]  /*1bb0*/  ISETP.GE.AND P0, PT, R7, RZ, PT ;  /* 0x000000ff0700720c */ /* 0x000fe40003f06270 */
[----:B------:R-:W-:Y:S01]  /*1bc0*/  ISETP.GE.AND P3, PT, R10, RZ, PT ;  /* 0x000000ff0a00720c */ /* 0x000fe20003f66270 */
[----:B------:R-:W-:Y:S01]  /*1bd0*/  IMAD.X R16, RZ, RZ, ~R7, P1 ;  /* 0x000000ffff107224 */ /* 0x000fe200008e0e07 */
[----:B------:R-:W-:-:S04]  /*1be0*/  SEL R4, R5, R8, !P0 ;  /* 0x0000000805047207 */ /* 0x000fc80004000000 */
[----:B------:R-:W-:-:S04]  /*1bf0*/  SEL R5, R16, R7, !P0 ;  /* 0x0000000710057207 */ /* 0x000fc80004000000 */
[----:B------:R-:W0:Y:S08]  /*1c00*/  I2F.U64.RP R9, R4 ;  /* 0x0000000400097312 */ /* 0x000e300000309000 */
[----:B0-----:R-:W0:Y:S02]  /*1c10*/  MUFU.RCP R9, R9 ;  /* 0x0000000900097308 */ /* 0x001e240000001000 */
[----:B0-----:R-:W-:-:S06]  /*1c20*/  VIADD R16, R9, 0x1ffffffe ;  /* 0x1ffffffe09107836 */ /* 0x001fcc0000000000 */
[----:B------:R-:W0:Y:S02]  /*1c30*/  F2I.U64.TRUNC R16, R16 ;  /* 0x0000001000107311 */ /* 0x000e24000020d800 */
[----:B0-----:R-:W-:-:S04]  /*1c40*/  IMAD.WIDE.U32 R18, R16, R4, RZ ;  /* 0x0000000410127225 */ /* 0x001fc800078e00ff */
[C---:B------:R-:W-:Y:S01]  /*1c50*/  IMAD R11, R16.reuse, R5, R19 ;  /* 0x00000005100b7224 */ /* 0x040fe200078e0213 */
[----:B------:R-:W-:Y:S01]  /*1c60*/  IADD3 R21, P0, RZ, -R18, RZ ;  /* 0x80000012ff157210 */ /* 0x000fe20007f1e0ff */
[----:B------:R-:W-:Y:S02]  /*1c70*/  IMAD.MOV.U32 R19, RZ, RZ, R16 ;  /* 0x000000ffff137224 */ /* 0x000fe400078e0010 */
[----:B------:R-:W-:Y:S02]  /*1c80*/  IMAD R11, R17, R4, R11 ;  /* 0x00000004110b7224 */ /* 0x000fe400078e020b */
[----:B------:R-:W-:-:S04]  /*1c90*/  IMAD.HI.U32 R18, R16, R21, RZ ;  /* 0x0000001510127227 */ /* 0x000fc800078e00ff */
[----:B------:R-:W-:-:S04]  /*1ca0*/  IMAD.X R11, RZ, RZ, ~R11, P0 ;  /* 0x000000ffff0b7224 */ /* 0x000fc800000e0e0b */
        /* <DEDUP_REMOVED lines=10> */
[----:B------:R-:W-:Y:S01]  /*1d50*/  IADD3 R17, P4, RZ, -R14, RZ ;  /* 0x8000000eff117210 */ /* 0x000fe20007f9e0ff */
[----:B------:R-:W-:Y:S02]  /*1d60*/  IMAD R11, R9, R4, R11 ;  /* 0x00000004090b7224 */ /* 0x000fe400078e020b */
[----:B------:R-:W-:-:S04]  /*1d70*/  IMAD.HI.U32 R18, R19, R21, RZ ;  /* 0x0000001513127227 */ /* 0x000fc800078e00ff */
[----:B------:R-:W-:-:S04]  /*1d80*/  IMAD.X R16, RZ, RZ, ~R11, P0 ;  /* 0x000000ffff107224 */ /* 0x000fc800000e0e0b */
[----:B------:R-:W-:-:S04]  /*1d90*/  IMAD.WIDE.U32 R18, P0, R19, R16, R18 ;  /* 0x0000001013127225 */ /* 0x000fc80007800012 */
[C---:B------:R-:W-:Y:S02]  /*1da0*/  IMAD R20, R9.reuse, R16, RZ ;  /* 0x0000001009147224 */ /* 0x040fe400078e02ff */
[----:B------:R-:W-:Y:S01]  /*1db0*/  IMAD.HI.U32 R11, P1, R9, R21, R18 ;  /* 0x00000015090b7227 */ /* 0x000fe20007820012 */
[----:B------:R-:W-:-:S03]  /*1dc0*/  SEL R18, R17, R14, !P3 ;  /* 0x0000000e11127207 */ /* 0x000fc60005800000 */
[----:B------:R-:W-:Y:S01]  /*1dd0*/  IMAD.HI.U32 R16, R9, R16, RZ ;  /* 0x0000001009107227 */ /* 0x000fe200078e00ff */
[----:B------:R-:W-:-:S03]  /*1de0*/  IADD3 R11, P2, R20, R11, RZ ;  /* 0x0000000b140b7210 */ /* 0x000fc60007f5e0ff */
[----:B------:R-:W-:Y:S02]  /*1df0*/  IMAD.X R17, RZ, RZ, ~R10, P4 ;  /* 0x000000ffff117224 */ /* 0x000fe400020e0e0a */
[----:B------:R-:W-:Y:S02]  /*1e00*/  IMAD.X R9, R16, 0x1, R9, P0 ;  /* 0x0000000110097824 */ /* 0x000fe400000e0609 */
[----:B------:R-:W-:Y:S01]  /*1e10*/  IMAD.HI.U32 R16, R11, R18, RZ ;  /* 0x000000120b107227 */ /* 0x000fe200078e00ff */
[----:B------:R-:W-:Y:S02]  /*1e20*/  SEL R20, R17, R10, !P3 ;  /* 0x0000000a11147207 */ /* 0x000fe40005800000 */
[----:B------:R-:W-:Y:S01]  /*1e30*/  IADD3.X R9, RZ, RZ, R9, P2, P1 ;  /* 0x000000ffff097210 */ /* 0x000fe200017e2409 */
[----:B------:R-:W-:Y:S02]  /*1e40*/  IMAD.MOV.U32 R17, RZ, RZ, RZ ;  /* 0x000000ffff117224 */ /* 0x000fe400078e00ff */
[----:B------:R-:W-:-:S04]  /*1e50*/  IMAD.WIDE.U32 R16, R11, R20, R16 ;  /* 0x000000140b107225 */ /* 0x000fc800078e0010 */
[C---:B------:R-:W-:Y:S02]  /*1e60*/  IMAD R14, R9.reuse, R20, RZ ;  /* 0x00000014090e7224 */ /* 0x040fe400078e02ff */
[----:B------:R-:W-:-:S04]  /*1e70*/  IMAD.HI.U32 R11, P0, R9, R18, R16 ;  /* 0x00000012090b7227 */ /* 0x000fc80007800010 */
[----:B------:R-:W-:Y:S01]  /*1e80*/  IMAD.HI.U32 R9, R9, R20, RZ ;  /* 0x0000001409097227 */ /* 0x000fe200078e00ff */
[----:B------:R-:W-:-:S03]  /*1e90*/  IADD3 R11, P1, R14, R11, RZ ;  /* 0x0000000b0e0b7210 */ /* 0x000fc60007f3e0ff */
[----:B------:R-:W-:Y:S02]  /*1ea0*/  IMAD.X R9, RZ, RZ, R9, P0 ;  /* 0x000000ffff097224 */ /* 0x000fe400000e0609 */
[----:B------:R-:W-:-:S04]  /*1eb0*/  IMAD.WIDE.U32 R16, R11, R4, RZ ;  /* 0x000000040b107225 */ /* 0x000fc800078e00ff */
[----:B------:R-:W-:Y:S02]  /*1ec0*/  IMAD.X R9, RZ, RZ, R9, P1 ;  /* 0x000000ffff097224 */ /* 0x000fe400008e0609 */
[----:B------:R-:W-:Y:S01]  /*1ed0*/  IMAD R14, R11, R5, R17 ;  /* 0x000000050b0e7224 */ /* 0x000fe200078e0211 */
[----:B------:R-:W-:-:S03]  /*1ee0*/  IADD3 R17, P1, -R16, R18, RZ ;  /* 0x0000001210117210 */ /* 0x000fc60007f3e1ff */
[-C--:B------:R-:W-:Y:S01]  /*1ef0*/  IMAD R14, R9, R4.reuse, R14 ;  /* 0x00000004090e7224 */ /* 0x080fe200078e020e */
[----:B------:R-:W-:-:S04]  /*1f00*/  ISETP.GE.U32.AND P0, PT, R17, R4, PT ;  /* 0x000000041100720c */ /* 0x000fc80003f06070 */
[----:B------:R-:W-:Y:S02]  /*1f10*/  IADD3.X R23, ~R14, R20, RZ, P1, !PT ;  /* 0x000000140e177210 */ /* 0x000fe40000ffe5ff */
[----:B------:R-:W-:Y:S02]  /*1f20*/  IADD3 R19, P1, R17, -R4, RZ ;  /* 0x8000000411137210 */ /* 0x000fe40007f3e0ff */
[----:B------:R-:W-:Y:S02]  /*1f30*/  ISETP.GE.U32.AND.EX P0, PT, R23, R5, PT, P0 ;  /* 0x000000051700720c */ /* 0x000fe40003f06100 */
[----:B------:R-:W-:Y:S01]  /*1f40*/  IADD3 R14, P2, R11, 0x1, RZ ;  /* 0x000000010b0e7810 */ /* 0x000fe20007f5e0ff */
[----:B------:R-:W-:Y:S01]  /*1f50*/  IMAD.X R21, R23, 0x1, ~R5, P1 ;  /* 0x0000000117157824 */ /* 0x000fe200008e0e05 */
[----:B------:R-:W-:Y:S02]  /*1f60*/  SEL R19, R19, R17, P0 ;  /* 0x0000001113137207 */ /* 0x000fe40000000000 */
[----:B------:R-:W-:Y:S01]  /*1f70*/  SEL R17, R14, R11, P0 ;  /* 0x0000000b0e117207 */ /* 0x000fe20000000000 */
[----:B------:R-:W-:Y:S01]  /*1f80*/  IMAD.X R16, RZ, RZ, R9, P2 ;  /* 0x000000ffff107224 */ /* 0x000fe200010e0609 */
[----:B------:R-:W-:-:S02]  /*1f90*/  SEL R21, R21, R23, P0 ;  /* 0x0000001715157207 */ /* 0x000fc40000000000 */
[----:B------:R-:W-:Y:S02]  /*1fa0*/  ISETP.GE.U32.AND P1, PT, R19, R4, PT ;  /* 0x000000041300720c */ /* 0x000fe40003f26070 */
[----:B------:R-:W-:Y:S02]  /*1fb0*/  SEL R14, R16, R9, P0 ;  /* 0x00000009100e7207 */ /* 0x000fe40000000000 */
[----:B------:R-:W-:Y:S02]  /*1fc0*/  IADD3 R4, P2, R17, 0x1, RZ ;  /* 0x0000000111047810 */ /* 0x000fe40007f5e0ff */
[----:B------:R-:W-:Y:S02]  /*1fd0*/  ISETP.GE.U32.AND.EX P0, PT, R21, R5, PT, P1 ;  /* 0x000000051500720c */ /* 0x000fe40003f06110 */
[----:B------:R-:W-:Y:S01]  /*1fe0*/  LOP3.LUT R9, R7, R10, RZ, 0x3c, !PT ;  /* 0x0000000a07097212 */ /* 0x000fe200078e3cff */
[----:B------:R-:W-:Y:S01]  /*1ff0*/  IMAD.X R11, RZ, RZ, R14, P2 ;  /* 0x000000ffff0b7224 */ /* 0x000fe200010e060e */
[----:B------:R-:W-:-:S02]  /*2000*/  SEL R4, R4, R17, P0 ;  /* 0x0000001104047207 */ /* 0x000fc40000000000 */
[----:B------:R-:W-:Y:S02]  /*2010*/  ISETP.GE.AND P1, PT, R9, RZ, PT ;  /* 0x000000ff0900720c */ /* 0x000fe40003f26270 */
[----:B------:R-:W-:Y:S02]  /*2020*/  SEL R11, R11, R14, P0 ;  /* 0x0000000e0b0b7207 */ /* 0x000fe40000000000 */
[-C--:B------:R-:W-:Y:S02]  /*2030*/  IADD3 R5, P2, RZ, -R4.reuse, RZ ;  /* 0x80000004ff057210 */ /* 0x080fe40007f5e0ff */
[----:B------:R-:W-:Y:S02]  /*2040*/  ISETP.NE.U32.AND P0, PT, R8, RZ, PT ;  /* 0x000000ff0800720c */ /* 0x000fe40003f05070 */
[----:B------:R-:W-:Y:S01]  /*2050*/  SEL R10, R5, R4, !P1 ;  /* 0x00000004050a7207 */ /* 0x000fe20004800000 */
[----:B------:R-:W-:Y:S01]  /*2060*/  IMAD.X R8, RZ, RZ, ~R11, P2 ;  /* 0x000000ffff087224 */ /* 0x000fe200010e0e0b */
[----:B------:R-:W-:Y:S01]  /*2070*/  ISETP.NE.AND.EX P0, PT, R7, RZ, PT, P0 ;  /* 0x000000ff0700720c */ /* 0x000fe20003f05300 */
[----:B------:R-:W-:-:S03]  /*2080*/  IMAD.MOV.U32 R7, RZ, RZ, 0x0 ;  /* 0x00000000ff077424 */ /* 0x000fc600078e00ff */
[----:B------:R-:W-:Y:S02]  /*2090*/  SEL R11, R8, R11, !P1 ;  /* 0x0000000b080b7207 */ /* 0x000fe40004800000 */
[----:B------:R-:W-:Y:S02]  /*20a0*/  SEL R10, R10, 0xffffffff, P0 ;  /* 0xffffffff0a0a7807 */ /* 0x000fe40000000000 */
[----:B------:R-:W-:Y:S01]  /*20b0*/  SEL R11, R11, 0xffffffff, P0 ;  /* 0xffffffff0b0b7807 */ /* 0x000fe20000000000 */
[----:B------:R-:W-:Y:S06]  /*20c0*/  RET.REL.NODEC R6 `(_ZN2at6native13im2col_kernelIN3c108BFloat16EEEvlPKT_llllllllllllPS4_) ;  /* 0xffffffdc06cc7950 */ /* 0x000fec0003c3ffff */
.L_x_156:
        /* <DEDUP_REMOVED lines=11> */
.L_x_726:


//--------------------- .text._ZN2at6native14vol2col_kernelIN3c108BFloat16EEEvlPKT_iiiiiiiiiiiiiiiiiiPS4_ --------------------------
	.section	.text._ZN2at6native14vol2col_kernelIN3c108BFloat16EEEvlPKT_iiiiiiiiiiiiiiiiiiPS4_,"ax",@progbits
	.align	128
        .global         _ZN2at6native14vol2col_kernelIN3c108BFloat16EEEvlPKT_iiiiiiiiiiiiiiiiiiPS4_
        .type           _ZN2at6native14vol2col_kernelIN3c108BFloat16EEEvlPKT_iiiiiiiiiiiiiiiiiiPS4_,@function
        .size           _ZN2at6native14vol2col_kernelIN3c108BFloat16EEEvlPKT_iiiiiiiiiiiiiiiiiiPS4_,(.L_x_727 - _ZN2at6native14vol2col_kernelIN3c108BFloat16EEEvlPKT_iiiiiiiiiiiiiiiiiiPS4_)
        .other          _ZN2at6native14vol2col_kernelIN3c108BFloat16EEEvlPKT_iiiiiiiiiiiiiiiiiiPS4_,@"STO_CUDA_ENTRY STV_DEFAULT"
_ZN2at6native14vol2col_kernelIN3c108BFloat16EEEvlPKT_iiiiiiiiiiiiiiiiiiPS4_:
.text._ZN2at6native14vol2col_kernelIN3c108BFloat16EEEvlPKT_iiiiiiiiiiiiiiiiiiPS4_:
        /* <DEDUP_REMOVED lines=10> */
[----:B------:R-:W0:Y:S01]  /*00a0*/  LDC R3, c[0x0][0x234] ;  /* 0x00008d00ff037b82 */ /* 0x000e220000000800 */
[----:B------:R-:W-:Y:S01]  /*00b0*/  ULDC.64 UR6, c[0x0][0x260] ;  /* 0x0000980000067ab9 */ /* 0x000fe20000000a00 */
[----:B------:R-:W-:Y:S01]  /*00c0*/  ULDC.64 UR8, c[0x0][0x218] ;  /* 0x0000860000087ab9 */ /* 0x000fe20000000a00 */
[----:B------:R-:W-:Y:S01]  /*00d0*/  ULDC.64 UR10, c[0x0][0x268] ;  /* 0x00009a00000a7ab9 */ /* 0x000fe20000000a00 */
[----:B------:R-:W-:Y:S01]  /*00e0*/  IMAD.U32 R10, RZ, RZ, UR8 ;  /* 0x00000008ff0a7e24 */ /* 0x000fe2000f8e00ff */
[----:B------:R-:W-:Y:S01]  /*00f0*/  MOV R20, UR10 ;  /* 0x0000000a00147c02 */ /* 0x000fe20008000f00 */
[----:B------:R-:W-:Y:S01]  /*0100*/  IMAD.U32 R11, RZ, RZ, UR9 ;  /* 0x00000009ff0b7e24 */ /* 0x000fe2000f8e00ff */
[----:B------:R-:W-:Y:S01]  /*0110*/  ULDC.64 UR4, c[0x0][0x220] ;  /* 0x0000880000047ab9 */ /* 0x000fe20000000a00 */
[----:B------:R-:W1:Y:S01]  /*0120*/  LDC R17, c[0x0][0x25c] ;  /* 0x00009700ff117b82 */ /* 0x000e620000000800 */
[----:B------:R-:W-:Y:S01]  /*0130*/  IMAD.U32 R21, RZ, RZ, UR11 ;  /* 0x0000000bff157e24 */ /* 0x000fe2000f8e00ff */
[----:B------:R-:W-:-:S02]  /*0140*/  USHF.R.S32.HI UR4, URZ, 0x1f, UR4 ;  /* 0x0000001f3f047899 */ /* 0x000fc40008011404 */
[----:B------:R-:W-:Y:S01]  /*0150*/  USHF.R.S32.HI UR5, URZ, 0x1f, UR5 ;  /* 0x0000001f3f057899 */ /* 0x000fe20008011405 */
[----:B------:R-:W-:Y:S01]  /*0160*/  ULDC.64 UR14, c[0x0][0x208] ;  /* 0x00008200000e7ab9 */ /* 0x000fe20000000a00 */
[----:B0-----:R-:W-:-:S05]  /*0170*/  LOP3.LUT R16, R3, 0x3, RZ, 0xc0, !PT ;  /* 0x0000000303107812 */ /* 0x001fca00078ec0ff */
[----:B------:R-:W-:Y:S02]  /*0180*/  IMAD.IADD R0, R16, 0x1, -R3 ;  /* 0x0000000110007824 */ /* 0x000fe400078e0a03 */
[----:B-1----:R-:W-:Y:S01]  /*0190*/  IMAD R17, R17, UR6, RZ ;  /* 0x0000000611117c24 */ /* 0x002fe2000f8e02ff */
[----:B------:R-:W-:Y:S02]  /*01a0*/  ULDC UR6, c[0x0][0x228] ;  /* 0x00008a0000067ab9 */ /* 0x000fe40000000800 */
[----:B------:R-:W-:Y:S01]  /*01b0*/  USHF.R.S32.HI UR6, URZ, 0x1f, UR6 ;  /* 0x0000001f3f067899 */ /* 0x000fe20008011406 */
[----:B------:R-:W-:-:S11]  /*01c0*/  IMAD R17, R17, UR7, RZ ;  /* 0x0000000711117c24 */ /* 0x000fd6000f8e02ff */
.L_x_179:
[----:B0-----:R-:W0:Y:S01]  /*01d0*/  LDC R12, c[0x0][0x264] ;  /* 0x00009900ff0c7b82 */ /* 0x001e220000000800 */
[----:B------:R-:W-:Y:S01]  /*01e0*/  BSSY B0, `(.L_x_157) ;  /* 0x000002c000007945 */ /* 0x000fe20003800000 */
[----:B0-----:R-:W-:-:S04]  /*01f0*/  SHF.R.S32.HI R26, RZ, 0x1f, R12 ;  /* 0x0000001fff1a7819 */ /* 0x001fc8000001140c */
[----:B------:R-:W-:-:S04]  /*0200*/  LOP3.LUT R2, R19, R26, RZ, 0xfc, !PT ;  /* 0x0000001a13027212 */ /* 0x000fc800078efcff */
[----:B------:R-:W-:-:S13]  /*0210*/  ISETP.NE.U32.AND P0, PT, R2, RZ, PT ;  /* 0x000000ff0200720c */ /* 0x000fda0003f05070 */
[----:B------:R-:W-:Y:S05]  /*0220*/  @!P0 BRA `(.L_x_158) ;  /* 0x0000000000448947 */ /* 0x000fea0003800000 */
[----:B------:R-:W-:Y:S01]  /*0230*/  ULDC UR7, c[0x0][0x264] ;  /* 0x0000990000077ab9 */ /* 0x000fe20000000800 */
[----:B------:R-:W-:Y:S01]  /*0240*/  IMAD.MOV.U32 R28, RZ, RZ, R18 ;  /* 0x000000ffff1c7224 */ /* 0x000fe200078e0012 */
[----:B------:R-:W-:Y:S01]  /*0250*/  MOV R9, R19 ;  /* 0x0000001300097202 */ /* 0x000fe20000000f00 */
[----:B------:R-:W-:Y:S01]  /*0260*/  IMAD.MOV.U32 R5, RZ, RZ, R26 ;  /* 0x000000ffff057224 */ /* 0x000fe200078e001a */
[----:B------:R-:W-:Y:S01]  /*0270*/  MOV R4, 0x2a0 ;  /* 0x000002a000047802 */ /* 0x000fe20000000f00 */
[----:B------:R-:W-:-:S07]  /*0280*/  IMAD.U32 R8, RZ, RZ, UR7 ;  /* 0x00000007ff087e24 */ /* 0x000fce000f8e00ff */
[----:B------:R-:W-:Y:S05]  /*0290*/  CALL.REL.NOINC `($__internal_3_$__cuda_sm20_div_s64) ;  /* 0x0000001800807944 */ /* 0x000fea0003c00000 */
[----:B------:R-:W-:Y:S01]  /*02a0*/  IADD3 R5, P0, RZ, -R28, RZ ;  /* 0x8000001cff057210 */ /* 0x000fe20007f1e0ff */
[----:B------:R-:W-:Y:S01]  /*02b0*/  ULDC UR7, c[0x0][0x264] ;  /* 0x0000990000077ab9 */ /* 0x000fe20000000800 */
[----:B------:R-:W-:Y:S02]  /*02c0*/  IMAD.MOV.U32 R14, RZ, RZ, R28 ;  /* 0x000000ffff0e7224 */ /* 0x000fe400078e001c */
[--C-:B------:R-:W-:Y:S02]  /*02d0*/  IMAD.MOV.U32 R15, RZ, RZ, R29.reuse ;  /* 0x000000ffff0f7224 */ /* 0x100fe400078e001d */
[----:B------:R-:W-:Y:S02]  /*02e0*/  IMAD.X R3, RZ, RZ, ~R29, P0 ;  /* 0x000000ffff037224 */ /* 0x000fe400000e0e1d */
[----:B------:R-:W-:-:S04]  /*02f0*/  IMAD.WIDE.U32 R12, R5, UR7, R18 ;  /* 0x00000007050c7c25 */ /* 0x000fc8000f8e0012 */
[----:B------:R-:W-:-:S04]  /*0300*/  IMAD R3, R3, UR7, RZ ;  /* 0x0000000703037c24 */ /* 0x000fc8000f8e02ff */
[----:B------:R-:W-:-:S05]  /*0310*/  IMAD R3, R26, R5, R3 ;  /* 0x000000051a037224 */ /* 0x000fca00078e0203 */
[----:B------:R-:W-:Y:S01]  /*0320*/  IADD3 R27, R13, R3, RZ ;  /* 0x000000030d1b7210 */ /* 0x000fe20007ffe0ff */
[----:B------:R-:W-:Y:S06]  /*0330*/  BRA `(.L_x_159) ;  /* 0x0000000000587947 */ /* 0x000fec0003800000 */
.L_x_158:
[----:B------:R-:W0:Y:S01]  /*0340*/  I2F.U32.RP R4, R12 ;  /* 0x0000000c00047306 */ /* 0x000e220000209000 */
[----:B------:R-:W-:Y:S01]  /*0350*/  ISETP.NE.U32.AND P2, PT, R12, RZ, PT ;  /* 0x000000ff0c00720c */ /* 0x000fe20003f45070 */
[----:B------:R-:W-:Y:S01]  /*0360*/  HFMA2.MMA R15, -RZ, RZ, 0, 0 ;  /* 0x00000000ff0f7435 */ /* 0x000fe200000001ff */
[----:B------:R-:W-:-:S05]  /*0370*/  IMAD.MOV.U32 R27, RZ, RZ, RZ ;  /* 0x000000ffff1b7224 */ /* 0x000fca00078e00ff */
[----:B0-----:R-:W0:Y:S02]  /*0380*/  MUFU.RCP R4, R4 ;  /* 0x0000000400047308 */ /* 0x001e240000001000 */
[----:B0-----:R-:W-:-:S06]  /*0390*/  VIADD R2, R4, 0xffffffe ;  /* 0x0ffffffe04027836 */ /* 0x001fcc0000000000 */
[----:B------:R0:W1:Y:S02]  /*03a0*/  F2I.FTZ.U32.TRUNC.NTZ R3, R2 ;  /* 0x0000000200037305 */ /* 0x000064000021f000 */
[----:B0-----:R-:W-:Y:S01]  /*03b0*/  IMAD.MOV.U32 R2, RZ, RZ, RZ ;  /* 0x000000ffff027224 */ /* 0x001fe200078e00ff */
[----:B-1----:R-:W-:-:S05]  /*03c0*/  IADD3 R5, RZ, -R3, RZ ;  /* 0x80000003ff057210 */ /* 0x002fca0007ffe0ff */
[----:B------:R-:W-:-:S04]  /*03d0*/  IMAD R5, R5, R12, RZ ;  /* 0x0000000c05057224 */ /* 0x000fc800078e02ff */
        /* <DEDUP_REMOVED lines=9> */
[----:B------:R-:W-:-:S05]  /*0470*/  @!P2 LOP3.LUT R14, RZ, R12, RZ, 0x33, !PT ;  /* 0x0000000cff0ea212 */ /* 0x000fca00078e33ff */
[----:B------:R-:W-:-:S04]  /*0480*/  IMAD.MOV R3, RZ, RZ, -R14 ;  /* 0x000000ffff037224 */ /* 0x000fc800078e0a0e */
[----:B------:R-:W-:-:S07]  /*0490*/  IMAD R12, R12, R3, R18 ;  /* 0x000000030c0c7224 */ /* 0x000fce00078e0212 */
.L_x_159:
[----:B------:R-:W-:Y:S05]  /*04a0*/  BSYNC B0 ;  /* 0x0000000000007941 */ /* 0x000fea0003800000 */
.L_x_157:
[----:B------:R-:W0:Y:S01]  /*04b0*/  LDC R6, c[0x0][0x260] ;  /* 0x00009800ff067b82 */ /* 0x000e220000000800 */
[----:B------:R-:W-:Y:S01]  /*04c0*/  BSSY B0, `(.L_x_160) ;  /* 0x000002c000007945 */ /* 0x000fe20003800000 */
[----:B0-----:R-:W-:-:S04]  /*04d0*/  SHF.R.S32.HI R13, RZ, 0x1f, R6 ;  /* 0x0000001fff0d7819 */ /* 0x001fc80000011406 */
[----:B------:R-:W-:-:S04]  /*04e0*/  LOP3.LUT R2, R15, R13, RZ, 0xfc, !PT ;  /* 0x0000000d0f027212 */ /* 0x000fc800078efcff */
[----:B------:R-:W-:-:S13]  /*04f0*/  ISETP.NE.U32.AND P0, PT, R2, RZ, PT ;  /* 0x000000ff0200720c */ /* 0x000fda0003f05070 */
[----:B------:R-:W-:Y:S05]  /*0500*/  @!P0 BRA `(.L_x_161) ;  /* 0x0000000000448947 */ /* 0x000fea0003800000 */
[----:B------:R-:W-:Y:S01]  /*0510*/  ULDC UR7, c[0x0][0x260] ;  /* 0x0000980000077ab9 */ /* 0x000fe20000000800 */
[----:B------:R-:W-:Y:S01]  /*0520*/  IMAD.MOV.U32 R28, RZ, RZ, R14 ;  /* 0x000000ffff1c7224 */ /* 0x000fe200078e000e */
[----:B------:R-:W-:Y:S01]  /*0530*/  MOV R8, UR7 ;  /* 0x0000000700087c02 */ /* 0x000fe20008000f00 */
[----:B------:R-:W-:Y:S01]  /*0540*/  IMAD.MOV.U32 R9, RZ, RZ, R15 ;  /* 0x000000ffff097224 */ /* 0x000fe200078e000f */
[----:B------:R-:W-:Y:S01]  /*0550*/  MOV R4, 0x580 ;  /* 0x0000058000047802 */ /* 0x000fe20000000f00 */
[----:B------:R-:W-:-:S07]  /*0560*/  IMAD.MOV.U32 R5, RZ, RZ, R13 ;  /* 0x000000ffff057224 */ /* 0x000fce00078e000d */
[----:B------:R-:W-:Y:S05]  /*0570*/  CALL.REL.NOINC `($__internal_3_$__cuda_sm20_div_s64) ;  /* 0x0000001400c87944 */ /* 0x000fea0003c00000 */
[----:B------:R-:W-:Y:S01]  /*0580*/  IADD3 R3, P0, RZ, -R28, RZ ;  /* 0x8000001cff037210 */ /* 0x000fe20007f1e0ff */
[----:B------:R-:W-:-:S04]  /*0590*/  ULDC UR7, c[0x0][0x260] ;  /* 0x0000980000077ab9 */ /* 0x000fc80000000800 */
[----:B------:R-:W-:Y:S02]  /*05a0*/  IMAD.X R2, RZ, RZ, ~R29, P0 ;  /* 0x000000ffff027224 */ /* 0x000fe400000e0e1d */
[----:B------:R-:W-:-:S04]  /*05b0*/  IMAD.WIDE.U32 R14, R3, UR7, R14 ;  /* 0x00000007030e7c25 */ /* 0x000fc8000f8e000e */
[----:B------:R-:W-:-:S04]  /*05c0*/  IMAD R2, R2, UR7, RZ ;  /* 0x0000000702027c24 */ /* 0x000fc8000f8e02ff */
[----:B------:R-:W-:Y:S02]  /*05d0*/  IMAD R3, R13, R3, R2 ;  /* 0x000000030d037224 */ /* 0x000fe400078e0202 */
[----:B------:R-:W-:Y:S02]  /*05e0*/  IMAD.MOV.U32 R2, RZ, RZ, R28 ;  /* 0x000000ffff027224 */ /* 0x000fe400078e001c */
[----:B------:R-:W-:Y:S01]  /*05f0*/  IMAD.IADD R15, R15, 0x1, R3 ;  /* 0x000000010f0f7824 */ /* 0x000fe200078e0203 */
[----:B------:R-:W-:Y:S01]  /*0600*/  MOV R3, R29 ;  /* 0x0000001d00037202 */ /* 0x000fe20000000f00 */
[----:B------:R-:W-:Y:S06]  /*0610*/  BRA `(.L_x_162) ;  /* 0x0000000000587947 */ /* 0x000fec0003800000 */
.L_x_161:
[----:B------:R-:W0:Y:S01]  /*0620*/  I2F.U32.RP R4, R6 ;  /* 0x0000000600047306 */ /* 0x000e220000209000 */
[----:B------:R-:W-:Y:S01]  /*0630*/  ISETP.NE.U32.AND P2, PT, R6, RZ, PT ;  /* 0x000000ff0600720c */ /* 0x000fe20003f45070 */
[----:B------:R-:W-:-:S06]  /*0640*/  IMAD.MOV.U32 R15, RZ, RZ, RZ ;  /* 0x000000ffff0f7224 */ /* 0x000fcc00078e00ff */
[----:B0-----:R-:W0:Y:S02]  /*0650*/  MUFU.RCP R4, R4 ;  /* 0x0000000400047308 */ /* 0x001e240000001000 */
[----:B0-----:R-:W-:-:S06]  /*0660*/  VIADD R2, R4, 0xffffffe ;  /* 0x0ffffffe04027836 */ /* 0x001fcc0000000000 */
[----:B------:R0:W1:Y:S02]  /*0670*/  F2I.FTZ.U32.TRUNC.NTZ R3, R2 ;  /* 0x0000000200037305 */ /* 0x000064000021f000 */
[----:B0-----:R-:W-:Y:S02]  /*0680*/  IMAD.MOV.U32 R2, RZ, RZ, RZ ;  /* 0x000000ffff027224 */ /* 0x001fe400078e00ff */
[----:B-1----:R-:W-:-:S04]  /*0690*/  IMAD.MOV R5, RZ, RZ, -R3 ;  /* 0x000000ffff057224 */ /* 0x002fc800078e0a03 */
[----:B------:R-:W-:-:S04]  /*06a0*/  IMAD R5, R5, R6, RZ ;  /* 0x0000000605057224 */ /* 0x000fc800078e02ff */
[----:B------:R-:W-:-:S06]  /*06b0*/  IMAD.HI.U32 R3, R3, R5, R2 ;  /* 0x0000000503037227 */ /* 0x000fcc00078e0002 */
[----:B------:R-:W-:-:S05]  /*06c0*/  IMAD.HI.U32 R2, R3, R14, RZ ;  /* 0x0000000e03027227 */ /* 0x000fca00078e00ff */
[----:B------:R-:W-:-:S05]  /*06d0*/  IADD3 R3, -R2, RZ, RZ ;  /* 0x000000ff02037210 */ /* 0x000fca0007ffe1ff */
        /* <DEDUP_REMOVED lines=8> */
[----:B------:R-:W-:Y:S01]  /*0760*/  IMAD R14, R6, R3, R14 ;  /* 0x00000003060e7224 */ /* 0x000fe200078e020e */
[----:B------:R-:W-:-:S11]  /*0770*/  HFMA2.MMA R3, -RZ, RZ, 0, 0 ;  /* 0x00000000ff037435 */ /* 0x000fd600000001ff */
.L_x_162:
[----:B------:R-:W-:Y:S05]  /*0780*/  BSYNC B0 ;  /* 0x0000000000007941 */ /* 0x000fea0003800000 */
.L_x_160:
[----:B------:R-:W-:Y:S01]  /*0790*/  ULDC UR7, c[0x0][0x25c] ;  /* 0x0000970000077ab9 */ /* 0x000fe20000000800 */
[----:B------:R-:W-:Y:S01]  /*07a0*/  BSSY B0, `(.L_x_163) ;  /* 0x000002d000007945 */ /* 0x000fe20003800000 */
[----:B------:R-:W-:-:S05]  /*07b0*/  IMAD.U32 R33, RZ, RZ, UR7 ;  /* 0x00000007ff217e24 */ /* 0x000fca000f8e00ff */
[----:B------:R-:W-:-:S04]  /*07c0*/  SHF.R.S32.HI R5, RZ, 0x1f, R33 ;  /* 0x0000001fff057819 */ /* 0x000fc80000011421 */
[----:B------:R-:W-:-:S04]  /*07d0*/  LOP3.LUT R4, R3, R5, RZ, 0xfc, !PT ;  /* 0x0000000503047212 */ /* 0x000fc800078efcff */
[----:B------:R-:W-:-:S13]  /*07e0*/  ISETP.NE.U32.AND P0, PT, R4, RZ, PT ;  /* 0x000000ff0400720c */ /* 0x000fda0003f05070 */
[----:B------:R-:W-:Y:S05]  /*07f0*/  @!P0 BRA `(.L_x_164) ;  /* 0x0000000000448947 */ /* 0x000fea0003800000 */
[----:B------:R-:W-:Y:S01]  /*0800*/  ULDC UR7, c[0x0][0x25c] ;  /* 0x0000970000077ab9 */ /* 0x000fe20000000800 */
[----:B------:R-:W-:Y:S01]  /*0810*/  IMAD.MOV.U32 R28, RZ, RZ, R2 ;  /* 0x000000ffff1c7224 */ /* 0x000fe200078e0002 */
[----:B------:R-:W-:Y:S01]  /*0820*/  MOV R9, R3 ;  /* 0x0000000300097202 */ /* 0x000fe20000000f00 */
[----:B------:R-:W-:Y:S01]  /*0830*/  IMAD.U32 R8, RZ, RZ, UR7 ;  /* 0x00000007ff087e24 */ /* 0x000fe2000f8e00ff */
[----:B------:R-:W-:-:S07]  /*0840*/  MOV R4, 0x860 ;  /* 0x0000086000047802 */ /* 0x000fce0000000f00 */
[----:B------:R-:W-:Y:S05]  /*0850*/  CALL.REL.NOINC `($__internal_3_$__cuda_sm20_div_s64) ;  /* 0x0000001400107944 */ /* 0x000fea0003c00000 */
[----:B------:R-:W-:Y:S01]  /*0860*/  IADD3 R6, P0, RZ, -R28, RZ ;  /* 0x8000001cff067210 */ /* 0x000fe20007f1e0ff */
[----:B------:R-:W-:Y:S01]  /*0870*/  ULDC UR7, c[0x0][0x25c] ;  /* 0x0000970000077ab9 */ /* 0x000fe20000000800 */
[----:B------:R-:W-:Y:S02]  /*0880*/  IMAD.MOV.U32 R34, RZ, RZ, R2 ;  /* 0x000000ffff227224 */ /* 0x000fe400078e0002 */
[----:B------:R-:W-:Y:S01]  /*0890*/  IADD3.X R4, RZ, ~R29, RZ, P0, !PT ;  /* 0x8000001dff047210 */ /* 0x000fe200007fe4ff */
[----:B------:R-:W-:Y:S02]  /*08a0*/  IMAD.U32 R33, RZ, RZ, UR7 ;  /* 0x00000007ff217e24 */ /* 0x000fe4000f8e00ff */
[----:B------:R-:W-:Y:S02]  /*08b0*/  IMAD.MOV.U32 R35, RZ, RZ, R3 ;  /* 0x000000ffff237224 */ /* 0x000fe400078e0003 */
[-C--:B------:R-:W-:Y:S02]  /*08c0*/  IMAD R4, R4, R33.reuse, RZ ;  /* 0x0000002104047224 */ /* 0x080fe400078e02ff */
[----:B------:R-:W-:-:S04]  /*08d0*/  IMAD.WIDE.U32 R34, R6, R33, R34 ;  /* 0x0000002106227225 */ /* 0x000fc800078e0022 */
[----:B------:R-:W-:-:S05]  /*08e0*/  IMAD R3, R5, R6, R4 ;  /* 0x0000000605037224 */ /* 0x000fca00078e0204 */
[----:B------:R-:W-:Y:S01]  /*08f0*/  IADD3 R35, R35, R3, RZ ;  /* 0x0000000323237210 */ /* 0x000fe20007ffe0ff */
[----:B------:R-:W-:Y:S06]  /*0900*/  BRA `(.L_x_165) ;  /* 0x0000000000587947 */ /* 0x000fec0003800000 */
.L_x_164:
[----:B------:R-:W0:Y:S01]  /*0910*/  I2F.U32.RP R3, R33 ;  /* 0x0000002100037306 */ /* 0x000e220000209000 */
[----:B------:R-:W-:Y:S01]  /*0920*/  ISETP.NE.U32.AND P2, PT, R33, RZ, PT ;  /* 0x000000ff2100720c */ /* 0x000fe20003f45070 */
[----:B------:R-:W-:Y:S01]  /*0930*/  IMAD.MOV.U32 R29, RZ, RZ, RZ ;  /* 0x000000ffff1d7224 */ /* 0x000fe200078e00ff */
[----:B------:R-:W-:-:S05]  /*0940*/  MOV R35, RZ ;  /* 0x000000ff00237202 */ /* 0x000fca0000000f00 */
        /* <DEDUP_REMOVED lines=18> */
.L_x_165:
[----:B------:R-:W-:Y:S05]  /*0a70*/  BSYNC B0 ;  /* 0x0000000000007941 */ /* 0x000fea0003800000 */
.L_x_163:
[----:B------:R-:W0:Y:S01]  /*0a80*/  LDC.64 R24, c[0x0][0x230] ;  /* 0x00008c00ff187b82 */ /* 0x000e220000000a00 */
[----:B------:R-:W-:Y:S01]  /*0a90*/  ULDC.64 UR10, c[0x0][0x238] ;  /* 0x00008e00000a7ab9 */ /* 0x000fe20000000a00 */
[----:B------:R-:W-:Y:S01]  /*0aa0*/  ULDC.64 UR12, c[0x0][0x240] ;  /* 0x00009000000c7ab9 */ /* 0x000fe20000000a00 */
[----:B------:R-:W-:Y:S02]  /*0ab0*/  USHF.R.S32.HI UR7, URZ, 0x1f, UR10 ;  /* 0x0000001f3f077899 */ /* 0x000fe4000801140a */
[----:B------:R-:W-:Y:S02]  /*0ac0*/  UIADD3 UR9, UP0, URZ, -UR10, URZ ;  /* 0x8000000a3f097290 */ /* 0x000fe4000ff1e03f */
[----:B------:R-:W-:Y:S01]  /*0ad0*/  USHF.R.S32.HI UR8, URZ, 0x1f, UR11 ;  /* 0x0000001f3f087899 */ /* 0x000fe2000801140b */
[----:B------:R-:W1:Y:S01]  /*0ae0*/  LDC.64 R22, c[0x0][0x228] ;  /* 0x00008a00ff167b82 */ /* 0x000e620000000a00 */
[----:B------:R-:W-:Y:S02]  /*0af0*/  UIADD3.X UR7, URZ, ~UR7, URZ, UP0, !UPT ;  /* 0x800000073f077290 */ /* 0x000fe400087fe43f */
[----:B------:R-:W-:Y:S01]  /*0b00*/  UIADD3 UR10, UP1, URZ, -UR11, URZ ;  /* 0x8000000b3f0a7290 */ /* 0x000fe2000ff3e03f */
[----:B------:R-:W-:Y:S01]  /*0b10*/  IMAD.U32 R8, RZ, RZ, UR9 ;  /* 0x00000009ff087e24 */ /* 0x000fe2000f8e00ff */
[----:B------:R-:W-:Y:S01]  /*0b20*/  USHF.R.S32.HI UR11, URZ, 0x1f, UR13 ;  /* 0x0000001f3f0b7899 */ /* 0x000fe2000801140d */
[----:B------:R-:W-:Y:S01]  /*0b30*/  ULDC.64 UR18, c[0x0][0x248] ;  /* 0x0000920000127ab9 */ /* 0x000fe20000000a00 */
[----:B------:R-:W-:Y:S01]  /*0b40*/  ULDC.64 UR20, c[0x0][0x220] ;  /* 0x0000880000147ab9 */ /* 0x000fe20000000a00 */
[----:B------:R-:W-:Y:S01]  /*0b50*/  USHF.R.S32.HI UR16, URZ, 0x1f, UR18 ;  /* 0x0000001f3f107899 */ /* 0x000fe20008011412 */
[----:B------:R-:W-:Y:S01]  /*0b60*/  IMAD R39, R29, UR20, RZ ;  /* 0x000000141d277c24 */ /* 0x000fe2000f8e02ff */
[----:B------:R-:W-:Y:S01]  /*0b70*/  UIADD3.X UR8, URZ, ~UR8, URZ, UP1, !UPT ;  /* 0x800000083f087290 */ /* 0x000fe20008ffe43f */
[----:B------:R-:W-:Y:S01]  /*0b80*/  IMAD.U32 R30, RZ, RZ, UR10 ;  /* 0x0000000aff1e7e24 */ /* 0x000fe2000f8e00ff */
[----:B0-----:R-:W-:-:S02]  /*0b90*/  SHF.R.S32.HI R9, RZ, 0x1f, R25 ;  /* 0x0000001fff097819 */ /* 0x001fc40000011419 */
[C---:B------:R-:W-:Y:S01]  /*0ba0*/  ISETP.GE.AND P0, PT, R24.reuse, 0x1, PT ;  /* 0x000000011800780c */ /* 0x040fe20003f06270 */
[----:B-1----:R-:W-:-:S03]  /*0bb0*/  IMAD.WIDE R2, R24, R23, RZ ;  /* 0x0000001718027225 */ /* 0x002fc600078e02ff */
[----:B------:R-:W-:Y:S01]  /*0bc0*/  ISETP.LT.OR P0, PT, R23, 0x1, !P0 ;  /* 0x000000011700780c */ /* 0x000fe20004701670 */
[-C--:B------:R-:W-:Y:S02]  /*0bd0*/  IMAD R3, R3, R25.reuse, RZ ;  /* 0x0000001903037224 */ /* 0x080fe400078e02ff */
[----:B------:R-:W-:-:S04]  /*0be0*/  IMAD.WIDE.U32 R6, R2, R25, RZ ;  /* 0x0000001902067225 */ /* 0x000fc800078e00ff */
[----:B------:R-:W-:Y:S01]  /*0bf0*/  IMAD R31, R2, R9, R3 ;  /* 0x00000009021f7224 */ /* 0x000fe200078e0203 */
[----:B------:R-:W-:Y:S01]  /*0c00*/  MOV R9, UR7 ;  /* 0x0000000700097c02 */ /* 0x000fe20008000f00 */
[----:B------:R-:W-:Y:S01]  /*0c10*/  IMAD R3, R35, UR13, RZ ;  /* 0x0000000d23037c24 */ /* 0x000fe2000f8e02ff */
[----:B------:R-:W-:Y:S01]  /*0c20*/  USHF.R.S32.HI UR7, URZ, 0x1f, UR12 ;  /* 0x0000001f3f077899 */ /* 0x000fe2000801140c */
[----:B------:R-:W-:Y:S01]  /*0c30*/  IMAD.IADD R2, R7, 0x1, R31 ;  /* 0x0000000107027824 */ /* 0x000fe200078e021f */
[----:B------:R-:W-:Y:S01]  /*0c40*/  MOV R31, UR8 ;  /* 0x00000008001f7c02 */ /* 0x000fe20008000f00 */
[----:B------:R-:W-:Y:S01]  /*0c50*/  IMAD R7, R34, UR11, R3 ;  /* 0x0000000b22077c24 */ /* 0x000fe2000f8e0203 */
[----:B------:R-:W-:Y:S01]  /*0c60*/  UIADD3 UR8, UP0, URZ, -UR12, URZ ;  /* 0x8000000c3f087290 */ /* 0x000fe2000ff1e03f */
[----:B------:R-:W-:Y:S01]  /*0c70*/  IMAD R4, R2, R33, RZ ;  /* 0x0000002102047224 */ /* 0x000fe200078e02ff */
[----:B------:R-:W-:Y:S01]  /*0c80*/  ULDC.64 UR10, c[0x0][0x260] ;  /* 0x00009800000a7ab9 */ /* 0x000fe20000000a00 */
[----:B------:R-:W-:Y:S01]  /*0c90*/  IMAD.WIDE.U32 R8, R34, UR13, R8 ;  /* 0x0000000d22087c25 */ /* 0x000fe2000f8e0008 */
[----:B------:R-:W-:-:S03]  /*0ca0*/  UIADD3.X UR7, URZ, ~UR7, URZ, UP0, !UPT ;  /* 0x800000073f077290 */ /* 0x000fc600087fe43f */
[----:B------:R-:W-:Y:S02]  /*0cb0*/  IMAD R25, R15, UR18, RZ ;  /* 0x000000120f197c24 */ /* 0x000fe4000f8e02ff */
[----:B------:R-:W-:-:S04]  /*0cc0*/  IMAD.WIDE.U32 R2, R6, R33, RZ ;  /* 0x0000002106027225 */ /* 0x000fc800078e00ff */
[----:B------:R-:W-:Y:S02]  /*0cd0*/  IMAD R5, R5, R6, R4 ;  /* 0x0000000605057224 */ /* 0x000fe400078e0204 */
[----:B------:R-:W-:Y:S02]  /*0ce0*/  IMAD.IADD R7, R9, 0x1, R7 ;  /* 0x0000000109077824 */ /* 0x000fe400078e0207 */
[----:B------:R-:W-:Y:S01]  /*0cf0*/  IMAD.MOV.U32 R6, RZ, RZ, R8 ;  /* 0x000000ffff067224 */ /* 0x000fe200078e0008 */
[----:B------:R-:W-:Y:S01]  /*0d00*/  IADD3 R3, R3, R5, RZ ;  /* 0x0000000503037210 */ /* 0x000fe20007ffe0ff */
[----:B------:R-:W-:Y:S02]  /*0d10*/  IMAD R37, R14, UR16, R25 ;  /* 0x000000100e257c24 */ /* 0x000fe4000f8e0219 */
[C---:B------:R-:W-:Y:S02]  /*0d20*/  IMAD R25, R28.reuse, UR4, R39 ;  /* 0x000000041c197c24 */ /* 0x040fe4000f8e0227 */
[----:B------:R-:W-:-:S04]  /*0d30*/  IMAD.WIDE.U32 R32, R28, UR20, R6 ;  /* 0x000000141c207c25 */ /* 0x000fc8000f8e0006 */
[----:B------:R-:W-:Y:S01]  /*0d40*/  IMAD.IADD R25, R33, 0x1, R25 ;  /* 0x0000000121197824 */ /* 0x000fe200078e0219 */
[----:B------:R-:W-:Y:S01]  /*0d50*/  MOV R33, R15 ;  /* 0x0000000f00217202 */ /* 0x000fe20000000f00 */
[----:B------:R-:W-:Y:S02]  /*0d60*/  IMAD R39, R3, R28, RZ ;  /* 0x0000001c03277224 */ /* 0x000fe400078e02ff */
[----:B------:R-:W-:-:S04]  /*0d70*/  IMAD.WIDE.U32 R4, R14, UR18, R30 ;  /* 0x000000120e047c25 */ /* 0x000fc8000f8e001e */
[----:B------:R-:W-:Y:S02]  /*0d80*/  IMAD R25, R25, UR21, RZ ;  /* 0x0000001519197c24 */ /* 0x000fe4000f8e02ff */
[----:B------:R-:W-:-:S04]  /*0d90*/  IMAD.WIDE.U32 R30, R28, R2, R34 ;  /* 0x000000021c1e7225 */ /* 0x000fc800078e0022 */
[----:B------:R-:W-:Y:S01]  /*0da0*/  IMAD R39, R29, R2, R39 ;  /* 0x000000021d277224 */ /* 0x000fe200078e0227 */
[----:B------:R-:W-:Y:S01]  /*0db0*/  MOV R2, R4 ;  /* 0x0000000400027202 */ /* 0x000fe20000000f00 */
[----:B------:R-:W-:Y:S02]  /*0dc0*/  IMAD.IADD R3, R5, 0x1, R37 ;  /* 0x0000000105037824 */ /* 0x000fe400078e0225 */
[C---:B------:R-:W-:Y:S02]  /*0dd0*/  IMAD R35, R32.reuse, UR5, R25 ;  /* 0x0000000520237c24 */ /* 0x040fe4000f8e0219 */
[----:B------:R-:W-:Y:S02]  /*0de0*/  IMAD.IADD R25, R31, 0x1, R39 ;  /* 0x000000011f197824 */ /* 0x000fe400078e0227 */
[----:B------:R-:W-:-:S04]  /*0df0*/  IMAD.WIDE.U32 R28, R32, UR21, R2 ;  /* 0x00000015201c7c25 */ /* 0x000fc8000f8e0002 */
[----:B------:R-:W-:Y:S01]  /*0e00*/  IMAD.U32 R15, RZ, RZ, UR7 ;  /* 0x00000007ff0f7e24 */ /* 0x000fe2000f8e00ff */
[----:B------:R-:W-:Y:S01]  /*0e10*/  USHF.R.S32.HI UR7, URZ, 0x1f, UR19 ;  /* 0x0000001f3f077899 */ /* 0x000fe20008011413 */
[----:B------:R-:W-:Y:S02]  /*0e20*/  IMAD.MOV.U32 R32, RZ, RZ, R14 ;  /* 0x000000ffff207224 */ /* 0x000fe400078e000e */
[----:B------:R-:W-:Y:S02]  /*0e30*/  IMAD R31, R25, UR10, RZ ;  /* 0x0000000a191f7c24 */ /* 0x000fe4000f8e02ff */
[----:B------:R-:W-:Y:S02]  /*0e40*/  IMAD R25, R27, UR19, RZ ;  /* 0x000000131b197c24 */ /* 0x000fe4000f8e02ff */
[----:B------:R-:W-:Y:S02]  /*0e50*/  IMAD.U32 R14, RZ, RZ, UR8 ;  /* 0x00000008ff0e7e24 */ /* 0x000fe4000f8e00ff */
[----:B------:R-:W-:-:S04]  /*0e60*/  IMAD.WIDE.U32 R32, R30, UR10, R32 ;  /* 0x0000000a1e207c25 */ /* 0x000fc8000f8e0020 */
[----:B------:R-:W-:Y:S01]  /*0e70*/  IMAD R31, R13, R30, R31 ;  /* 0x0000001e0d1f7224 */ /* 0x000fe200078e021f */
[----:B------:R-:W-:Y:S01]  /*0e80*/  MOV R30, R12 ;  /* 0x0000000c001e7202 */ /* 0x000fe20000000f00 */
[C---:B------:R-:W-:Y:S01]  /*0e90*/  IMAD R13, R12.reuse, UR7, R25 ;  /* 0x000000070c0d7c24 */ /* 0x040fe2000f8e0219 */
[----:B------:R-:W-:Y:S01]  /*0ea0*/  IADD3 R25, R29, R35, RZ ;  /* 0x000000231d197210 */ /* 0x000fe20007ffe0ff */
[----:B------:R-:W-:-:S04]  /*0eb0*/  IMAD.WIDE.U32 R14, R12, UR19, R14 ;  /* 0x000000130c0e7c25 */ /* 0x000fc8000f8e000e */
[----:B------:R-:W-:Y:S02]  /*0ec0*/  IMAD.IADD R29, R33, 0x1, R31 ;  /* 0x00000001211d7824 */ /* 0x000fe400078e021f */
[----:B------:R-:W-:Y:S02]  /*0ed0*/  IMAD.IADD R13, R15, 0x1, R13 ;  /* 0x000000010f0d7824 */ /* 0x000fe400078e020d */
[----:B------:R-:W-:Y:S02]  /*0ee0*/  IMAD.MOV.U32 R31, RZ, RZ, R27 ;  /* 0x000000ffff1f7224 */ /* 0x000fe400078e001b */
[----:B------:R-:W-:Y:S02]  /*0ef0*/  IMAD R25, R25, R22, RZ ;  /* 0x0000001619197224 */ /* 0x000fe400078e02ff */
[----:B------:R-:W-:Y:S02]  /*0f00*/  IMAD R29, R29, UR11, RZ ;  /* 0x0000000b1d1d7c24 */ /* 0x000fe4000f8e02ff */
[----:B------:R-:W-:-:S02]  /*0f10*/  IMAD.MOV.U32 R12, RZ, RZ, R14 ;  /* 0x000000ffff0c7224 */ /* 0x000fc400078e000e */
[----:B------:R-:W-:-:S04]  /*0f20*/  IMAD.WIDE.U32 R30, R32, UR11, R30 ;  /* 0x0000000b201e7c25 */ /* 0x000fc8000f8e001e */
[----:B------:R-:W-:Y:S01]  /*0f30*/  IMAD.WIDE.U32 R34, R28, R22, R12 ;  /* 0x000000161c227225 */ /* 0x000fe200078e000c */
[----:B------:R-:W-:-:S03]  /*0f40*/  LEA R20, P1, R30, R20, 0x1 ;  /* 0x000000141e147211 */ /* 0x000fc600078208ff */
[----:B------:R-:W-:Y:S01]  /*0f50*/  IMAD R25, R28, UR6, R25 ;  /* 0x000000061c197c24 */ /* 0x000fe2000f8e0219 */
[----:B------:R-:W-:Y:S01]  /*0f60*/  LEA R10, P2, R34, R10, 0x1 ;  /* 0x0000000a220a7211 */ /* 0x000fe200078408ff */
[----:B------:R-:W-:-:S03]  /*0f70*/  IMAD R27, R26, R32, R29 ;  /* 0x000000201a1b7224 */ /* 0x000fc600078e021d */
[----:B------:R-:W-:Y:S01]  /*0f80*/  IADD3 R25, R35, R25, RZ ;  /* 0x0000001923197210 */ /* 0x000fe20007ffe0ff */
[----:B------:R-:W-:-:S03]  /*0f90*/  IMAD.IADD R27, R31, 0x1, R27 ;  /* 0x000000011f1b7824 */ /* 0x000fc600078e021b */
[----:B------:R-:W-:Y:S02]  /*0fa0*/  LEA.HI.X R11, R34, R11, R25, 0x1, P2 ;  /* 0x0000000b220b7211 */ /* 0x000fe400010f0c19 */
[----:B------:R-:W-:Y:S01]  /*0fb0*/  LEA.HI.X R21, R30, R21, R27, 0x1, P1 ;  /* 0x000000151e157211 */ /* 0x000fe200008f0c1b */
[----:B------:R-:W-:Y:S06]  /*0fc0*/  @P0 BRA `(.L_x_166) ;  /* 0x0000000c000c0947 */ /* 0x000fec0003800000 */
[----:B------:R-:W-:-:S07]  /*0fd0*/  IMAD.MOV.U32 R40, RZ, RZ, RZ ;  /* 0x000000ffff287224 */ /* 0x000fce00078e00ff */
.L_x_178:
[----:B0-----:R-:W0:Y:S01]  /*0fe0*/  LDC R22, c[0x0][0x234] ;  /* 0x00008d00ff167b82 */ /* 0x001e220000000800 */
[----:B------:R-:W-:Y:S02]  /*0ff0*/  ULDC UR7, c[0x0][0x250] ;  /* 0x0000940000077ab9 */ /* 0x000fe40000000800 */
[----:B------:R-:W-:-:S05]  /*1000*/  IMAD R31, R40, UR7, RZ ;  /* 0x00000007281f7c24 */ /* 0x000fca000f8e02ff */
[----:B------:R-:W-:-:S04]  /*1010*/  IADD3 R30, P1, R31, R8, RZ ;  /* 0x000000081f1e7210 */ /* 0x000fc80007f3e0ff */
[----:B------:R-:W-:Y:S02]  /*1020*/  LEA.HI.X.SX32 R31, R31, R7, 0x1, P1 ;  /* 0x000000071f1f7211 */ /* 0x000fe400008f0eff */
[----:B0-----:R-:W-:-:S13]  /*1030*/  ISETP.GE.AND P0, PT, R22, 0x1, PT ;  /* 0x000000011600780c */ /* 0x001fda0003f06270 */
[----:B------:R-:W-:Y:S05]  /*1040*/  @!P0 BRA `(.L_x_167) ;  /* 0x0000000800dc8947 */ /* 0x000fea0003800000 */
[----:B------:R-:W-:-:S11]  /*1050*/  HFMA2.MMA R33, -RZ, RZ, 0, 0 ;  /* 0x00000000ff217435 */ /* 0x000fd600000001ff */
.L_x_177:
[----:B0-----:R-:W0:Y:S01]  /*1060*/  LDC.64 R24, c[0x0][0x230] ;  /* 0x00008c00ff187b82 */ /* 0x001e220000000a00 */
[----:B------:R-:W-:Y:S01]  /*1070*/  ULDC.64 UR8, c[0x0][0x250] ;  /* 0x0000940000087ab9 */ /* 0x000fe20000000a00 */
[----:B------:R-:W-:Y:S01]  /*1080*/  ULDC UR7, c[0x0][0x224] ;  /* 0x0000890000077ab9 */ /* 0x000fe20000000800 */
[C---:B------:R-:W-:Y:S01]  /*1090*/  IMAD R23, R33.reuse, UR9, RZ ;  /* 0x0000000921177c24 */ /* 0x040fe2000f8e02ff */
[----:B------:R-:W-:Y:S01]  /*10a0*/  MOV R38, UR7 ;  /* 0x0000000700267c02 */ /* 0x000fe20008000f00 */
[----:B------:R-:W-:Y:S01]  /*10b0*/  IMAD R41, R40, UR8, RZ ;  /* 0x0000000828297c24 */ /* 0x000fe2000f8e02ff */
[----:B------:R-:W-:Y:S01]  /*10c0*/  ULDC UR7, c[0x0][0x228] ;  /* 0x00008a0000077ab9 */ /* 0x000fe20000000800 */
[----:B------:R-:W-:Y:S01]  /*10d0*/  VIADD R33, R33, 0x1 ;  /* 0x0000000121217836 */ /* 0x000fe20000000000 */
[----:B------:R-:W-:Y:S01]  /*10e0*/  IADD3 R39, P1, R23, R4, RZ ;  /* 0x0000000417277210 */ /* 0x000fe20007f3e0ff */
[----:B------:R-:W-:Y:S01]  /*10f0*/  IMAD.U32 R32, RZ, RZ, UR7 ;  /* 0x00000007ff207e24 */ /* 0x000fe2000f8e00ff */
[----:B------:R-:W-:Y:S01]  /*1100*/  ISETP.NE.AND P4, PT, R16, RZ, PT ;  /* 0x000000ff1000720c */ /* 0x000fe20003f85270 */
[----:B------:R-:W-:Y:S01]  /*1110*/  IMAD R41, R41, R38, R23 ;  /* 0x0000002629297224 */ /* 0x000fe200078e0217 */
[----:B------:R-:W-:Y:S01]  /*1120*/  LEA.HI.X.SX32 R34, R23, R3, 0x1, P1 ;  /* 0x0000000317227211 */ /* 0x000fe200008f0eff */
[----:B------:R-:W-:Y:S01]  /*1130*/  IMAD.MOV.U32 R43, RZ, RZ, RZ ;  /* 0x000000ffff2b7224 */ /* 0x000fe200078e00ff */
[----:B------:R-:W-:Y:S01]  /*1140*/  LOP3.LUT R35, R39, R30, RZ, 0xfc, !PT ;  /* 0x0000001e27237212 */ /* 0x000fe200078efcff */
[----:B------:R-:W-:Y:S01]  /*1150*/  IMAD R36, R41, R32, RZ ;  /* 0x0000002029247224 */ /* 0x000fe200078e02ff */
[----:B------:R-:W-:Y:S01]  /*1160*/  LOP3.LUT R37, R34, R31, RZ, 0xfc, !PT ;  /* 0x0000001f22257212 */ /* 0x000fe200078efcff */
[----:B0-----:R-:W-:Y:S01]  /*1170*/  VIADD R22, R25, 0xffffffff ;  /* 0xffffffff19167836 */ /* 0x001fe20000000000 */
[----:B------:R-:W-:-:S04]  /*1180*/  ISETP.GE.AND P3, PT, R33, R24, PT ;  /* 0x000000182100720c */ /* 0x000fc80003f66270 */
[----:B------:R-:W-:-:S13]  /*1190*/  ISETP.GE.U32.AND P0, PT, R22, 0x3, PT ;  /* 0x000000031600780c */ /* 0x000fda0003f06070 */
[----:B------:R-:W-:Y:S05]  /*11a0*/  @!P0 BRA `(.L_x_168) ;  /* 0x0000000400688947 */ /* 0x000fea0003800000 */
[----:B------:R-:W-:Y:S01]  /*11b0*/  ULDC UR7, c[0x0][0x220] ;  /* 0x0000880000077ab9 */ /* 0x000fe20000000800 */
[----:B------:R-:W-:Y:S01]  /*11c0*/  ULDC UR8, c[0x0][0x258] ;  /* 0x0000960000087ab9 */ /* 0x000fe20000000800 */
[----:B------:R-:W-:Y:S01]  /*11d0*/  ISETP.GE.U32.AND P0, PT, R30, UR7, PT ;  /* 0x000000071e007c0c */ /* 0x000fe2000bf06070 */
[----:B------:R-:W-:Y:S01]  /*11e0*/  USHF.L.U32 UR7, UR8, 0x1, URZ ;  /* 0x0000000108077899 */ /* 0x000fe2000800063f */
[----:B------:R-:W-:Y:S01]  /*11f0*/  HFMA2.MMA R51, -RZ, RZ, 0, 0 ;  /* 0x00000000ff337435 */ /* 0x000fe200000001ff */
[----:B------:R-:W-:Y:S01]  /*1200*/  ULDC UR9, c[0x0][0x258] ;  /* 0x0000960000097ab9 */ /* 0x000fe20000000800 */
[----:B------:R-:W-:Y:S01]  /*1210*/  IMAD.MOV.U32 R43, RZ, RZ, RZ ;  /* 0x000000ffff2b7224 */ /* 0x000fe200078e00ff */
[----:B------:R-:W-:Y:S01]  /*1220*/  ISETP.GE.AND.EX P0, PT, R31, UR4, PT, P0 ;  /* 0x000000041f007c0c */ /* 0x000fe2000bf06300 */
[----:B------:R-:W-:Y:S01]  /*1230*/  IMAD.WIDE R22, R17, 0x6, R20 ;  /* 0x0000000611167825 */ /* 0x000fe200078e0214 */
[----:B------:R-:W-:-:S03]  /*1240*/  MOV R49, UR7 ;  /* 0x0000000700317c02 */ /* 0x000fc60008000f00 */
[----:B------:R-:W-:-:S04]  /*1250*/  IMAD.WIDE R24, R17, 0x4, R20 ;  /* 0x0000000411187825 */ /* 0x000fc800078e0214 */
[----:B------:R-:W-:-:S04]  /*1260*/  IMAD.WIDE R26, R17, 0x2, R20 ;  /* 0x00000002111a7825 */ /* 0x000fc800078e0214 */
[CC--:B------:R-:W-:Y:S02]  /*1270*/  IMAD R45, R41.reuse, R32.reuse, UR8 ;  /* 0x00000008292d7e24 */ /* 0x0c0fe4000f8e0220 */
[----:B------:R-:W-:Y:S02]  /*1280*/  IMAD.U32 R53, RZ, RZ, UR9 ;  /* 0x00000009ff357e24 */ /* 0x000fe4000f8e00ff */
[----:B------:R-:W-:-:S07]  /*1290*/  IMAD R47, R41, R32, UR7 ;  /* 0x00000007292f7e24 */ /* 0x000fce000f8e0220 */
.L_x_169:
[----:B------:R-:W-:Y:S01]  /*12a0*/  IADD3 R28, P1, R51, R14, RZ ;  /* 0x0000000e331c7210 */ /* 0x000fe20007f3e0ff */
[----:B------:R-:W-:Y:S01]  /*12b0*/  ULDC UR7, c[0x0][0x224] ;  /* 0x0000890000077ab9 */ /* 0x000fe20000000800 */
[----:B------:R-:W-:Y:S01]  /*12c0*/  ULDC UR8, c[0x0][0x228] ;  /* 0x00008a0000087ab9 */ /* 0x000fe20000000800 */
[----:B------:R-:W-:Y:S01]  /*12d0*/  IMAD.U32 R38, RZ, RZ, UR7 ;  /* 0x00000007ff267e24 */ /* 0x000fe2000f8e00ff */
[----:B------:R-:W-:Y:S01]  /*12e0*/  LOP3.LUT R29, R35, R28, RZ, 0xfc, !PT ;  /* 0x0000001c231d7212 */ /* 0x000fe200078efcff */
[----:B------:R-:W-:Y:S01]  /*12f0*/  IMAD.U32 R32, RZ, RZ, UR8 ;  /* 0x00000008ff207e24 */ /* 0x000fe2000f8e00ff */
[----:B------:R-:W-:Y:S01]  /*1300*/  LEA.HI.X.SX32 R42, R51, R13, 0x1, P1 ;  /* 0x0000000d332a7211 */ /* 0x000fe200008f0eff */
[----:B------:R-:W0:Y:S01]  /*1310*/  LDC R48, c[0x0][0x258] ;  /* 0x00009600ff307b82 */ /* 0x000e220000000800 */
[----:B------:R-:W-:Y:S02]  /*1320*/  ISETP.GT.U32.AND P5, PT, R29, -0x1, PT ;  /* 0xffffffff1d00780c */ /* 0x000fe40003fa4070 */
[----:B------:R-:W-:-:S02]  /*1330*/  LOP3.LUT R29, R37, R42, RZ, 0xfc, !PT ;  /* 0x0000002a251d7212 */ /* 0x000fc400078efcff */
[----:B------:R-:W-:Y:S02]  /*1340*/  ISETP.LT.U32.AND P1, PT, R39, R38, PT ;  /* 0x000000262700720c */ /* 0x000fe40003f21070 */
[----:B------:R-:W-:Y:S02]  /*1350*/  ISETP.GT.AND.EX P5, PT, R29, -0x1, !P0, P5 ;  /* 0xffffffff1d00780c */ /* 0x000fe400047a4350 */
[----:B------:R-:W-:Y:S02]  /*1360*/  ISETP.LT.U32.AND P2, PT, R28, R32, PT ;  /* 0x000000201c00720c */ /* 0x000fe40003f41070 */
[----:B------:R-:W-:-:S04]  /*1370*/  ISETP.LT.AND.EX P5, PT, R34, UR5, P5, P1 ;  /* 0x0000000522007c0c */ /* 0x000fc8000afa1310 */
[----:B------:R-:W-:-:S13]  /*1380*/  ISETP.LT.AND.EX P2, PT, R42, UR6, P5, P2 ;  /* 0x000000062a007c0c */ /* 0x000fda000af41320 */
[----:B------:R-:W-:Y:S01]  /*1390*/  @P2 IMAD R29, R41, R32, R51 ;  /* 0x00000020291d2224 */ /* 0x000fe200078e0233 */
[----:B------:R-:W-:-:S03]  /*13a0*/  @!P2 PRMT R55, RZ, 0x7610, R55 ;  /* 0x00007610ff37a816 */ /* 0x000fc60000000037 */
[----:B------:R-:W-:-:S05]  /*13b0*/  @P2 IMAD.WIDE R28, R29, 0x2, R10 ;  /* 0x000000021d1c2825 */ /* 0x000fca00078e020a */
[----:B------:R1:W2:Y:S01]  /*13c0*/  @P2 LDG.E.U16 R55, desc[UR14][R28.64] ;  /* 0x0000000e1c372981 */ /* 0x0002a2000c1e1500 */
[----:B------:R-:W-:-:S04]  /*13d0*/  IADD3 R44, P2, R53, R14, RZ ;  /* 0x0000000e352c7210 */ /* 0x000fc80007f5e0ff */
[----:B------:R-:W-:Y:S02]  /*13e0*/  LOP3.LUT R42, R35, R44, RZ, 0xfc, !PT ;  /* 0x0000002c232a7212 */ /* 0x000fe400078efcff */
[----:B------:R-:W-:Y:S02]  /*13f0*/  LEA.HI.X.SX32 R46, R53, R13, 0x1, P2 ;  /* 0x0000000d352e7211 */ /* 0x000fe400010f0eff */
[----:B------:R-:W-:Y:S02]  /*1400*/  ISETP.GT.U32.AND P5, PT, R42, -0x1, PT ;  /* 0xffffffff2a00780c */ /* 0x000fe40003fa4070 */
[----:B------:R-:W-:Y:S02]  /*1410*/  LOP3.LUT R42, R37, R46, RZ, 0xfc, !PT ;  /* 0x0000002e252a7212 */ /* 0x000fe400078efcff */
[----:B------:R-:W-:Y:S02]  /*1420*/  ISETP.LT.U32.AND P2, PT, R44, R32, PT ;  /* 0x000000202c00720c */ /* 0x000fe40003f41070 */
[----:B------:R-:W-:-:S04]  /*1430*/  ISETP.GT.AND.EX P5, PT, R42, -0x1, !P0, P5 ;  /* 0xffffffff2a00780c */ /* 0x000fc800047a4350 */
[----:B------:R-:W-:-:S04]  /*1440*/  ISETP.LT.AND.EX P5, PT, R34, UR5, P5, P1 ;  /* 0x0000000522007c0c */ /* 0x000fc8000afa1310 */
[----:B------:R-:W-:-:S13]  /*1450*/  ISETP.LT.AND.EX P2, PT, R46, UR6, P5, P2 ;  /* 0x000000062e007c0c */ /* 0x000fda000af41320 */
[----:B------:R-:W-:Y:S01]  /*1460*/  @!P2 PRMT R57, RZ, 0x7610, R57 ;  /* 0x00007610ff39a816 */ /* 0x000fe20000000039 */
[----:B-1----:R-:W-:Y:S01]  /*1470*/  @P2 IMAD.WIDE R28, R45, 0x2, R10 ;  /* 0x000000022d1c2825 */ /* 0x002fe200078e020a */
[----:B--2---:R1:W-:Y:S04]  /*1480*/  STG.E.U16 desc[UR14][R20.64], R55 ;  /* 0x0000003714007986 */ /* 0x0043e8000c10150e */
[----:B------:R2:W3:Y:S01]  /*1490*/  @P2 LDG.E.U16 R57, desc[UR14][R28.64] ;  /* 0x0000000e1c392981 */ /* 0x0004e2000c1e1500 */
        /* <DEDUP_REMOVED lines=9> */
[----:B-1----:R-:W-:Y:S01]  /*1530*/  @!P2 PRMT R55, RZ, 0x7610, R55 ;  /* 0x00007610ff37a816 */ /* 0x002fe20000000037 */
[----:B--2---:R-:W-:-:S04]  /*1540*/  @P2 IMAD.WIDE R28, R47, 0x2, R10 ;  /* 0x000000022f1c2825 */ /* 0x004fc800078e020a */
[----:B0-----:R-:W-:Y:S01]  /*1550*/  IMAD R59, R48, 0x3, R51 ;  /* 0x00000003303b7824 */ /* 0x001fe200078e0233 */
[----:B---3--:R0:W-:Y:S04]  /*1560*/  STG.E.U16 desc[UR14][R26.64], R57 ;  /* 0x000000391a007986 */ /* 0x0081e8000c10150e */
        /* <DEDUP_REMOVED lines=10> */
[----:B-1----:R-:W-:Y:S01]  /*1610*/  @P2 IMAD R28, R48, 0x3, R36 ;  /* 0x00000003301c2824 */ /* 0x002fe200078e0224 */
[----:B0-----:R-:W-:-:S04]  /*1620*/  @!P2 PRMT R57, RZ, 0x7610, R57 ;  /* 0x00007610ff39a816 */ /* 0x001fc80000000039 */
[----:B------:R-:W-:-:S05]  /*1630*/  @P2 IADD3 R29, R28, R51, RZ ;  /* 0x000000331c1d2210 */ /* 0x000fca0007ffe0ff */
[----:B------:R-:W-:Y:S01]  /*1640*/  @P2 IMAD.WIDE R28, R29, 0x2, R10 ;  /* 0x000000021d1c2825 */ /* 0x000fe200078e020a */
[----:B--2---:R0:W-:Y:S04]  /*1650*/  STG.E.U16 desc[UR14][R24.64], R55 ;  /* 0x0000003718007986 */ /* 0x0041e8000c10150e */
[----:B------:R-:W2:Y:S01]  /*1660*/  @P2 LDG.E.U16 R57, desc[UR14][R28.64] ;  /* 0x0000000e1c392981 */ /* 0x000ea2000c1e1500 */
[----:B------:R-:W-:Y:S01]  /*1670*/  VIADD R43, R43, 0x4 ;  /* 0x000000042b2b7836 */ /* 0x000fe20000000000 */
[C---:B------:R-:W-:Y:S01]  /*1680*/  LEA R53, R48.reuse, R53, 0x2 ;  /* 0x0000003530357211 */ /* 0x040fe200078e10ff */
[C---:B------:R-:W-:Y:S01]  /*1690*/  IMAD R49, R48.reuse, 0x4, R49 ;  /* 0x0000000430317824 */ /* 0x040fe200078e0231 */
[----:B------:R-:W-:Y:S01]  /*16a0*/  LEA R47, R48, R47, 0x2 ;  /* 0x0000002f302f7211 */ /* 0x000fe200078e10ff */
[----:B------:R-:W-:-:S02]  /*16b0*/  IMAD.IADD R42, R0, 0x1, R43 ;  /* 0x00000001002a7824 */ /* 0x000fc400078e022b */
[C---:B------:R-:W-:Y:S02]  /*16c0*/  IMAD R45, R48.reuse, 0x4, R45 ;  /* 0x00000004302d7824 */ /* 0x040fe400078e022d */
[----:B------:R-:W-:Y:S01]  /*16d0*/  IMAD R51, R48, 0x4, R51 ;  /* 0x0000000430337824 */ /* 0x000fe200078e0233 */
[----:B------:R-:W-:Y:S01]  /*16e0*/  ISETP.NE.AND P1, PT, R42, RZ, PT ;  /* 0x000000ff2a00720c */ /* 0x000fe20003f25270 */
[----:B------:R-:W-:-:S04]  /*16f0*/  IMAD.WIDE R20, R17, 0x8, R20 ;  /* 0x0000000811147825 */ /* 0x000fc800078e0214 */
[----:B------:R-:W-:-:S04]  /*1700*/  IMAD.WIDE R26, R17, 0x8, R26 ;  /* 0x00000008111a7825 */ /* 0x000fc800078e021a */
[C---:B0-----:R-:W-:Y:S01]  /*1710*/  IMAD.WIDE R24, R17.reuse, 0x8, R24 ;  /* 0x0000000811187825 */ /* 0x041fe200078e0218 */
[----:B--2---:R0:W-:Y:S03]  /*1720*/  STG.E.U16 desc[UR14][R22.64], R57 ;  /* 0x0000003916007986 */ /* 0x0041e6000c10150e */
[----:B0-----:R-:W-:Y:S01]  /*1730*/  IMAD.WIDE R22, R17, 0x8, R22 ;  /* 0x0000000811167825 */ /* 0x001fe200078e0216 */
[----:B------:R-:W-:Y:S06]  /*1740*/  @P1 BRA `(.L_x_169) ;  /* 0xfffffff800d41947 */ /* 0x000fec000383ffff */
.L_x_168:
[----:B------:R-:W-:Y:S05]  /*1750*/  @!P4 BRA `(.L_x_170) ;  /* 0x000000040014c947 */ /* 0x000fea0003800000 */
[----:B------:R-:W0:Y:S01]  /*1760*/  LDC R26, c[0x0][0x258] ;  /* 0x00009600ff1a7b82 */ /* 0x000e220000000800 */
[----:B------:R-:W-:Y:S01]  /*1770*/  ULDC UR7, c[0x0][0x220] ;  /* 0x0000880000077ab9 */ /* 0x000fe20000000800 */
[----:B------:R-:W-:Y:S01]  /*1780*/  BSSY B0, `(.L_x_171) ;  /* 0x0000013000007945 */ /* 0x000fe20003800000 */
[----:B------:R-:W-:-:S04]  /*1790*/  ISETP.GE.U32.AND P0, PT, R30, UR7, PT ;  /* 0x000000071e007c0c */ /* 0x000fc8000bf06070 */
[----:B------:R-:W-:Y:S01]  /*17a0*/  ISETP.GE.AND.EX P0, PT, R31, UR4, PT, P0 ;  /* 0x000000041f007c0c */ /* 0x000fe2000bf06300 */
[----:B0-----:R-:W-:-:S05]  /*17b0*/  IMAD R43, R43, R26, RZ ;  /* 0x0000001a2b2b7224 */ /* 0x001fca00078e02ff */
[----:B------:R-:W-:-:S04]  /*17c0*/  IADD3 R22, P1, R43, R14, RZ ;  /* 0x0000000e2b167210 */ /* 0x000fc80007f3e0ff */
[----:B------:R-:W-:Y:S02]  /*17d0*/  LOP3.LUT R23, R35, R22, RZ, 0xfc, !PT ;  /* 0x0000001623177212 */ /* 0x000fe400078efcff */
[----:B------:R-:W-:Y:S02]  /*17e0*/  LEA.HI.X.SX32 R24, R43, R13, 0x1, P1 ;  /* 0x0000000d2b187211 */ /* 0x000fe400008f0eff */
[----:B------:R-:W-:Y:S02]  /*17f0*/  ISETP.GT.U32.AND P2, PT, R23, -0x1, PT ;  /* 0xffffffff1700780c */ /* 0x000fe40003f44070 */
[----:B------:R-:W-:Y:S02]  /*1800*/  LOP3.LUT R23, R37, R24, RZ, 0xfc, !PT ;  /* 0x0000001825177212 */ /* 0x000fe400078efcff */
[----:B------:R-:W-:Y:S02]  /*1810*/  ISETP.LT.U32.AND P1, PT, R39, R38, PT ;  /* 0x000000262700720c */ /* 0x000fe40003f21070 */
[----:B------:R-:W-:-:S02]  /*1820*/  ISETP.GT.AND.EX P2, PT, R23, -0x1, !P0, P2 ;  /* 0xffffffff1700780c */ /* 0x000fc40004744320 */
[----:B------:R-:W-:Y:S02]  /*1830*/  ISETP.LT.U32.AND P4, PT, R22, R32, PT ;  /* 0x000000201600720c */ /* 0x000fe40003f81070 */
[----:B------:R-:W-:-:S04]  /*1840*/  ISETP.LT.AND.EX P2, PT, R34, UR5, P2, P1 ;  /* 0x0000000522007c0c */ /* 0x000fc80009741310 */
[----:B------:R-:W-:-:S13]  /*1850*/  ISETP.LT.AND.EX P2, PT, R24, UR6, P2, P4 ;  /* 0x0000000618007c0c */ /* 0x000fda0009741340 */
[----:B------:R-:W-:Y:S01]  /*1860*/  @!P2 PRMT R25, RZ, 0x7610, R25 ;  /* 0x00007610ff19a816 */ /* 0x000fe20000000019 */
[----:B------:R-:W-:Y:S06]  /*1870*/  @!P2 BRA `(.L_x_172) ;  /* 0x00000000000ca947 */ /* 0x000fec0003800000 */
[----:B------:R-:W-:-:S04]  /*1880*/  IMAD.IADD R23, R36, 0x1, R43 ;  /* 0x0000000124177824 */ /* 0x000fc800078e022b */
[----:B------:R-:W-:-:S05]  /*1890*/  IMAD.WIDE R22, R23, 0x2, R10 ;  /* 0x0000000217167825 */ /* 0x000fca00078e020a */
[----:B------:R0:W5:Y:S02]  /*18a0*/  LDG.E.U16 R25, desc[UR14][R22.64] ;  /* 0x0000000e16197981 */ /* 0x000164000c1e1500 */
.L_x_172:
[----:B------:R-:W-:Y:S05]  /*18b0*/  BSYNC B0 ;  /* 0x0000000000007941 */ /* 0x000fea0003800000 */
.L_x_171:
[----:B------:R-:W-:Y:S01]  /*18c0*/  ISETP.NE.AND P2, PT, R16, 0x1, PT ;  /* 0x000000011000780c */ /* 0x000fe20003f45270 */
[----:B-----5:R1:W-:Y:S01]  /*18d0*/  STG.E.U16 desc[UR14][R20.64], R25 ;  /* 0x0000001914007986 */ /* 0x0203e2000c10150e */
[----:B0-----:R-:W-:Y:S01]  /*18e0*/  MOV R22, R20 ;  /* 0x0000001400167202 */ /* 0x001fe20000000f00 */
[--C-:B------:R-:W-:Y:S02]  /*18f0*/  IMAD.MOV.U32 R23, RZ, RZ, R21.reuse ;  /* 0x000000ffff177224 */ /* 0x100fe400078e0015 */
[----:B-1----:R-:W-:-:S08]  /*1900*/  IMAD.WIDE R20, R17, 0x2, R20 ;  /* 0x0000000211147825 */ /* 0x002fd000078e0214 */
[----:B------:R-:W-:Y:S05]  /*1910*/  @!P2 BRA `(.L_x_170) ;  /* 0x0000000000a4a947 */ /* 0x000fea0003800000 */
[----:B------:R-:W-:Y:S01]  /*1920*/  IMAD.IADD R43, R43, 0x1, R26 ;  /* 0x000000012b2b7824 */ /* 0x000fe200078e021a */
[----:B------:R-:W-:Y:S04]  /*1930*/  BSSY B0, `(.L_x_173) ;  /* 0x0000010000007945 */ /* 0x000fe80003800000 */
        /* <DEDUP_REMOVED lines=8> */
[----:B------:R-:W-:Y:S01]  /*19c0*/  ISETP.LT.AND.EX P2, PT, R24, UR6, P2, P4 ;  /* 0x0000000618007c0c */ /* 0x000fe20009741340 */
[----:B------:R-:W-:-:S12]  /*19d0*/  IMAD.WIDE R24, R17, 0x2, R22 ;  /* 0x0000000211187825 */ /* 0x000fd800078e0216 */
[----:B------:R-:W-:Y:S01]  /*19e0*/  @!P2 PRMT R27, RZ, 0x7610, R27 ;  /* 0x00007610ff1ba816 */ /* 0x000fe2000000001b */
[----:B------:R-:W-:Y:S06]  /*19f0*/  @!P2 BRA `(.L_x_174) ;  /* 0x00000000000ca947 */ /* 0x000fec0003800000 */
[----:B------:R-:W-:-:S05]  /*1a00*/  IADD3 R21, R36, R43, RZ ;  /* 0x0000002b24157210 */ /* 0x000fca0007ffe0ff */
[----:B------:R-:W-:-:S05]  /*1a10*/  IMAD.WIDE R20, R21, 0x2, R10 ;  /* 0x0000000215147825 */ /* 0x000fca00078e020a */
[----:B------:R0:W5:Y:S02]  /*1a20*/  LDG.E.U16 R27, desc[UR14][R20.64] ;  /* 0x0000000e141b7981 */ /* 0x000164000c1e1500 */
.L_x_174:
[----:B------:R-:W-:Y:S05]  /*1a30*/  BSYNC B0 ;  /* 0x0000000000007941 */ /* 0x000fea0003800000 */
.L_x_173:
[----:B-----5:R1:W-:Y:S01]  /*1a40*/  STG.E.U16 desc[UR14][R24.64], R27 ;  /* 0x0000001b18007986 */ /* 0x0203e2000c10150e */
[----:B------:R-:W-:Y:S01]  /*1a50*/  ISETP.NE.AND P2, PT, R16, 0x2, PT ;  /* 0x000000021000780c */ /* 0x000fe20003f45270 */
[----:B0-----:R-:W-:-:S12]  /*1a60*/  IMAD.WIDE R20, R17, 0x4, R22 ;  /* 0x0000000411147825 */ /* 0x001fd800078e0216 */
[----:B-1----:R-:W-:Y:S05]  /*1a70*/  @!P2 BRA `(.L_x_170) ;  /* 0x00000000004ca947 */ /* 0x002fea0003800000 */
[----:B------:R-:W-:Y:S01]  /*1a80*/  IMAD.IADD R43, R43, 0x1, R26 ;  /* 0x000000012b2b7824 */ /* 0x000fe200078e021a */
[----:B------:R-:W-:Y:S04]  /*1a90*/  BSSY B0, `(.L_x_175) ;  /* 0x000000f000007945 */ /* 0x000fe80003800000 */
[----:B------:R-:W-:-:S04]  /*1aa0*/  IADD3 R24, P2, R43, R14, RZ ;  /* 0x0000000e2b187210 */ /* 0x000fc80007f5e0ff */
[----:B------:R-:W-:Y:S02]  /*1ab0*/  LOP3.LUT R35, R35, R24, RZ, 0xfc, !PT ;  /* 0x0000001823237212 */ /* 0x000fe400078efcff */
[----:B------:R-:W-:Y:S02]  /*1ac0*/  LEA.HI.X.SX32 R26, R43, R13, 0x1, P2 ;  /* 0x0000000d2b1a7211 */ /* 0x000fe400010f0eff */
[----:B------:R-:W-:Y:S02]  /*1ad0*/  ISETP.GT.U32.AND P2, PT, R35, -0x1, PT ;  /* 0xffffffff2300780c */ /* 0x000fe40003f44070 */
[----:B------:R-:W-:-:S04]  /*1ae0*/  LOP3.LUT R37, R37, R26, RZ, 0xfc, !PT ;  /* 0x0000001a25257212 */ /* 0x000fc800078efcff */
[----:B------:R-:W-:Y:S02]  /*1af0*/  ISETP.GT.AND.EX P0, PT, R37, -0x1, !P0, P2 ;  /* 0xffffffff2500780c */ /* 0x000fe40004704320 */
[----:B------:R-:W-:Y:S02]  /*1b00*/  ISETP.LT.U32.AND P2, PT, R24, R32, PT ;  /* 0x000000201800720c */ /* 0x000fe40003f41070 */
[----:B------:R-:W-:-:S04]  /*1b10*/  ISETP.LT.AND.EX P0, PT, R34, UR5, P0, P1 ;  /* 0x0000000522007c0c */ /* 0x000fc80008701310 */
[----:B------:R-:W-:-:S13]  /*1b20*/  ISETP.LT.AND.EX P0, PT, R26, UR6, P0, P2 ;  /* 0x000000061a007c0c */ /* 0x000fda0008701320 */
[----:B------:R-:W-:Y:S01]  /*1b30*/  @!P0 PRMT R25, RZ, 0x7610, R25 ;  /* 0x00007610ff198816 */ /* 0x000fe20000000019 */
[----:B------:R-:W-:Y:S06]  /*1b40*/  @!P0 BRA `(.L_x_176) ;  /* 0x00000000000c8947 */ /* 0x000fec0003800000 */
[----:B------:R-:W-:-:S04]  /*1b50*/  IMAD.IADD R25, R36, 0x1, R43 ;  /* 0x0000000124197824 */ /* 0x000fc800078e022b */
[----:B------:R-:W-:-:S06]  /*1b60*/  IMAD.WIDE R24, R25, 0x2, R10 ;  /* 0x0000000219187825 */ /* 0x000fcc00078e020a */
[----:B------:R0:W5:Y:S02]  /*1b70*/  LDG.E.U16 R25, desc[UR14][R24.64] ;  /* 0x0000000e18197981 */ /* 0x000164000c1e1500 */
.L_x_176:
[----:B------:R-:W-:Y:S05]  /*1b80*/  BSYNC B0 ;  /* 0x0000000000007941 */ /* 0x000fea0003800000 */
.L_x_175:
[----:B-----5:R1:W-:Y:S02]  /*1b90*/  STG.E.U16 desc[UR14][R20.64], R25 ;  /* 0x0000001914007986 */ /* 0x0203e4000c10150e */
[----:B-1----:R-:W-:-:S07]  /*1ba0*/  IMAD.WIDE R20, R17, 0x6, R22 ;  /* 0x0000000611147825 */ /* 0x002fce00078e0216 */
.L_x_170:
[----:B------:R-:W-:Y:S05]  /*1bb0*/  @!P3 BRA `(.L_x_177) ;  /* 0xfffffff40028b947 */ /* 0x000fea000383ffff */
.L_x_167:
[----:B------:R-:W-:Y:S01]  /*1bc0*/  IADD3 R40, R40, 0x1, RZ ;  /* 0x0000000128287810 */ /* 0x000fe20007ffe0ff */
[----:B------:R-:W-:-:S03]  /*1bd0*/  ULDC UR7, c[0x0][0x22c] ;  /* 0x00008b0000077ab9 */ /* 0x000fc60000000800 */
[----:B------:R-:W-:-:S13]  /*1be0*/  ISETP.GE.AND P0, PT, R40, UR7, PT ;  /* 0x0000000728007c0c */ /* 0x000fda000bf06270 */
[----:B------:R-:W-:Y:S05]  /*1bf0*/  @!P0 BRA `(.L_x_178) ;  /* 0xfffffff000f88947 */ /* 0x000fea000383ffff */
.L_x_166:
[----:B------:R-:W-:Y:S01]  /*1c00*/  ULDC UR7, c[0x0][0x0] ;  /* 0x0000000000077ab9 */ /* 0x000fe20000000800 */
[----:B------:R-:W1:Y:S01]  /*1c10*/  LDC R2, c[0x0][0xc] ;  /* 0x00000300ff027b82 */ /* 0x000e620000000800 */
[----:B------:R-:W-:Y:S01]  /*1c20*/  ULDC.64 UR8, c[0x0][0x210] ;  /* 0x0000840000087ab9 */ /* 0x000fe20000000a00 */
[----:B-1----:R-:W-:-:S05]  /*1c30*/  IMAD R3, R2, UR7, RZ ;  /* 0x0000000702037c24 */ /* 0x002fca000f8e02ff */
[----:B------:R-:W-:-:S05]  /*1c40*/  IADD3 R18, P0, R3, R18, RZ ;  /* 0x0000001203127210 */ /* 0x000fca0007f1e0ff */
[----:B------:R-:W-:Y:S01]  /*1c50*/  IMAD.X R19, RZ, RZ, R19, P0 ;  /* 0x000000ffff137224 */ /* 0x000fe200000e0613 */
[----:B------:R-:W-:-:S04]  /*1c60*/  ISETP.GE.U32.AND P0, PT, R18, UR8, PT ;  /* 0x0000000812007c0c */ /* 0x000fc8000bf06070 */
[----:B------:R-:W-:-:S13]  /*1c70*/  ISETP.GE.AND.EX P0, PT, R19, UR9, PT, P0 ;  /* 0x0000000913007c0c */ /* 0x000fda000bf06300 */
[----:B------:R-:W-:Y:S05]  /*1c80*/  @!P0 BRA `(.L_x_179) ;  /* 0xffffffe400508947 */ /* 0x000fea000383ffff */
[----:B------:R-:W-:Y:S05]  /*1c90*/  EXIT ;  /* 0x000000000000794d */ /* 0x000fea0003800000 */
        .weak           $__internal_3_$__cuda_sm20_div_s64
        .type           $__internal_3_$__cuda_sm20_div_s64,@function
        .size           $__internal_3_$__cuda_sm20_div_s64,(.L_x_727 - $__internal_3_$__cuda_sm20_div_s64)
$__internal_3_$__cuda_sm20_div_s64:
        /* <DEDUP_REMOVED lines=8> */
[----:B0-----:R-:W-:-:S06]  /*1d20*/  IADD3 R22, R29, 0x1ffffffe, RZ ;  /* 0x1ffffffe1d167810 */ /* 0x001fcc0007ffe0ff */
[----:B------:R-:W0:Y:S02]  /*1d30*/  F2I.U64.TRUNC R22, R22 ;  /* 0x0000001600167311 */ /* 0x000e24000020d800 */
[----:B0-----:R-:W-:-:S04]  /*1d40*/  IMAD.WIDE.U32 R24, R22, R6, RZ ;  /* 0x0000000616187225 */ /* 0x001fc800078e00ff */
[----:B------:R-:W-:Y:S01]  /*1d50*/  IMAD R25, R22, R7, R25 ;  /* 0x0000000716197224 */ /* 0x000fe200078e0219 */
[----:B------:R-:W-:-:S03]  /*1d60*/  IADD3 R31, P0, RZ, -R24, RZ ;  /* 0x80000018ff1f7210 */ /* 0x000fc60007f1e0ff */
[----:B------:R-:W-:Y:S02]  /*1d70*/  IMAD R25, R23, R6, R25 ;  /* 0x0000000617197224 */ /* 0x000fe400078e0219 */
[----:B------:R-:W-:-:S04]  /*1d80*/  IMAD.HI.U32 R24, R22, R31, RZ ;  /* 0x0000001f16187227 */ /* 0x000fc800078e00ff */
[----:B------:R-:W-:Y:S02]  /*1d90*/  IMAD.X R33, RZ, RZ, ~R25, P0 ;  /* 0x000000ffff217224 */ /* 0x000fe400000e0e19 */
[----:B------:R-:W-:Y:S02]  /*1da0*/  IMAD.MOV.U32 R25, RZ, RZ, R22 ;  /* 0x000000ffff197224 */ /* 0x000fe400078e0016 */
[-C--:B------:R-:W-:Y:S02]  /*1db0*/  IMAD R29, R23, R33.reuse, RZ ;  /* 0x00000021171d7224 */ /* 0x080fe400078e02ff */
[----:B------:R-:W-:-:S04]  /*1dc0*/  IMAD.WIDE.U32 R24, P0, R22, R33, R24 ;  /* 0x0000002116187225 */ /* 0x000fc80007800018 */
[----:B------:R-:W-:-:S04]  /*1dd0*/  IMAD.HI.U32 R33, R23, R33, RZ ;  /* 0x0000002117217227 */ /* 0x000fc800078e00ff */
[----:B------:R-:W-:-:S05]  /*1de0*/  IMAD.HI.U32 R24, P1, R23, R31, R24 ;  /* 0x0000001f17187227 */ /* 0x000fca0007820018 */
[----:B------:R-:W-:Y:S02]  /*1df0*/  IADD3 R25, P2, R29, R24, RZ ;  /* 0x000000181d197210 */ /* 0x000fe40007f5e0ff */
[----:B------:R-:W-:Y:S02]  /*1e00*/  IADD3.X R24, R33, R23, RZ, P0, !PT ;  /* 0x0000001721187210 */ /* 0x000fe400007fe4ff */
[----:B------:R-:W-:Y:S01]  /*1e10*/  IADD3 R33, P4, RZ, -R28, RZ ;  /* 0x8000001cff217210 */ /* 0x000fe20007f9e0ff */
[----:B------:R-:W-:Y:S01]  /*1e20*/  IMAD.WIDE.U32 R22, R25, R6, RZ ;  /* 0x0000000619167225 */ /* 0x000fe200078e00ff */
[----:B------:R-:W-:Y:S02]  /*1e30*/  IADD3.X R29, RZ, RZ, R24, P2, P1 ;  /* 0x000000ffff1d7210 */ /* 0x000fe400017e2418 */
[----:B------:R-:W-:Y:S01]  /*1e40*/  SEL R33, R33, R28, !P3 ;  /* 0x0000001c21217207 */ /* 0x000fe20005800000 */
[----:B------:R-:W-:Y:S01]  /*1e50*/  IMAD R23, R25, R7, R23 ;  /* 0x0000000719177224 */ /* 0x000fe200078e0217 */
[----:B------:R-:W-:Y:S01]  /*1e60*/  IADD3 R31, P0, RZ, -R22, RZ ;  /* 0x80000016ff1f7210 */ /* 0x000fe20007f1e0ff */
[----:B------:R-:W-:-:S02]  /*1e70*/  IMAD.X R28, RZ, RZ, ~R9, P4 ;  /* 0x000000ffff1c7224 */ /* 0x000fc400020e0e09 */
[----:B------:R-:W-:Y:S02]  /*1e80*/  IMAD R23, R29, R6, R23 ;  /* 0x000000061d177224 */ /* 0x000fe400078e0217 */
[----:B------:R-:W-:Y:S01]  /*1e90*/  IMAD.HI.U32 R24, R25, R31, RZ ;  /* 0x0000001f19187227 */ /* 0x000fe200078e00ff */
[-C--:B------:R-:W-:Y:S02]  /*1ea0*/  SEL R28, R28, R9.reuse, !P3 ;  /* 0x000000091c1c7207 */ /* 0x080fe40005800000 */
[----:B------:R-:W-:Y:S01]  /*1eb0*/  LOP3.LUT R9, R5, R9, RZ, 0x3c, !PT ;  /* 0x0000000905097212 */ /* 0x000fe200078e3cff */
[----:B------:R-:W-:Y:S02]  /*1ec0*/  IMAD.X R22, RZ, RZ, ~R23, P0 ;  /* 0x000000ffff167224 */ /* 0x000fe400000e0e17 */
[----:B------:R-:W-:Y:S02]  /*1ed0*/  IMAD.MOV.U32 R23, RZ, RZ, RZ ;  /* 0x000000ffff177224 */ /* 0x000fe400078e00ff */
[----:B------:R-:W-:-:S04]  /*1ee0*/  IMAD.WIDE.U32 R24, P0, R25, R22, R24 ;  /* 0x0000001619187225 */ /* 0x000fc80007800018 */
[----:B------:R-:W-:-:S04]  /*1ef0*/  IMAD.HI.U32 R25, P1, R29, R31, R24 ;  /* 0x0000001f1d197227 */ /* 0x000fc80007820018 */
[CC--:B------:R-:W-:Y:S02]  /*1f00*/  IMAD R24, R29.reuse, R22.reuse, RZ ;  /* 0x000000161d187224 */ /* 0x0c0fe400078e02ff */
[----:B------:R-:W-:-:S03]  /*1f10*/  IMAD.HI.U32 R22, R29, R22, RZ ;  /* 0x000000161d167227 */ /* 0x000fc600078e00ff */
[----:B------:R-:W-:Y:S02]  /*1f20*/  IADD3 R25, P2, R24, R25, RZ ;  /* 0x0000001918197210 */ /* 0x000fe40007f5e0ff */
[----:B------:R-:W-:-:S03]  /*1f30*/  IADD3.X R29, R22, R29, RZ, P0, !PT ;  /* 0x0000001d161d7210 */ /* 0x000fc600007fe4ff */
[----:B------:R-:W-:Y:S01]  /*1f40*/  IMAD.HI.U32 R22, R25, R33, RZ ;  /* 0x0000002119167227 */ /* 0x000fe200078e00ff */
        /* <DEDUP_REMOVED lines=13> */
[CC--:B------:R-:W-:Y:S02]  /*2020*/  ISETP.GE.U32.AND P0, PT, R33.reuse, R6.reuse, PT ;  /* 0x000000062100720c */ /* 0x0c0fe40003f06070 */
[----:B------:R-:W-:Y:S01]  /*2030*/  IADD3.X R24, RZ, R29, RZ, P2, !PT ;  /* 0x0000001dff187210 */ /* 0x000fe200017fe4ff */
[----:B------:R-:W-:Y:S01]  /*2040*/  IMAD.X R35, R28, 0x1, ~R23, P1 ;  /* 0x000000011c237824 */ /* 0x000fe200008e0e17 */
[----:B------:R-:W-:-:S04]  /*2050*/  IADD3 R23, P1, R33, -R6, RZ ;  /* 0x8000000621177210 */ /* 0x000fc80007f3e0ff */
[C---:B------:R-:W-:Y:S01]  /*2060*/  ISETP.GE.U32.AND.EX P0, PT, R35.reuse, R7, PT, P0 ;  /* 0x000000072300720c */ /* 0x040fe20003f06100 */
[----:B------:R-:W-:-:S03]  /*2070*/  IMAD.X R31, R35, 0x1, ~R7, P1 ;  /* 0x00000001231f7824 */ /* 0x000fc600008e0e07 */
[----:B------:R-:W-:Y:S02]  /*2080*/  SEL R23, R23, R33, P0 ;  /* 0x0000002117177207 */ /* 0x000fe40000000000 */
[----:B------:R-:W-:Y:S02]  /*2090*/  SEL R25, R22, R25, P0 ;  /* 0x0000001916197207 */ /* 0x000fe40000000000 */
[----:B------:R-:W-:Y:S02]  /*20a0*/  SEL R31, R31, R35, P0 ;  /* 0x000000231f1f7207 */ /* 0x000fe40000000000 */
[----:B------:R-:W-:Y:S02]  /*20b0*/  ISETP.GE.U32.AND P1, PT, R23, R6, PT ;  /* 0x000000061700720c */ /* 0x000fe40003f26070 */
[----:B------:R-:W-:Y:S02]  /*20c0*/  SEL R6, R24, R29, P0 ;  /* 0x0000001d18067207 */ /* 0x000fe40000000000 */
[----:B------:R-:W-:-:S02]  /*20d0*/  IADD3 R28, P2, R25, 0x1, RZ ;  /* 0x00000001191c7810 */ /* 0x000fc40007f5e0ff */
[----:B------:R-:W-:Y:S02]  /*20e0*/  ISETP.GE.U32.AND.EX P0, PT, R31, R7, PT, P1 ;  /* 0x000000071f00720c */ /* 0x000fe40003f06110 */
[----:B------:R-:W-:Y:S01]  /*20f0*/  ISETP.GE.AND P1, PT, R9, RZ, PT ;  /* 0x000000ff0900720c */ /* 0x000fe20003f26270 */
[----:B------:R-:W-:Y:S01]  /*2100*/  IMAD.X R29, RZ, RZ, R6, P2 ;  /* 0x000000ffff1d7224 */ /* 0x000fe200010e0606 */
[----:B------:R-:W-:-:S04]  /*2110*/  SEL R28, R28, R25, P0 ;  /* 0x000000191c1c7207 */ /* 0x000fc80000000000 */
        /* <DEDUP_REMOVED lines=8> */
[----:B------:R-:W-:Y:S02]  /*21a0*/  MOV R6, R4 ;  /* 0x0000000400067202 */ /* 0x000fe40000000f00 */
[----:B------:R-:W-:Y:S02]  /*21b0*/  SEL R28, R28, 0xffffffff, P0 ;  /* 0xffffffff1c1c7807 */ /* 0x000fe40000000000 */
[----:B------:R-:W-:Y:S01]  /*21c0*/  SEL R29, R29, 0xffffffff, P0 ;  /* 0xffffffff1d1d7807 */ /* 0x000fe20000000000 */
[----:B------:R-:W-:Y:S06]  /*21d0*/  RET.REL.NODEC R6 `(_ZN2at6native14vol2col_kernelIN3c108BFloat16EEEvlPKT_iiiiiiiiiiiiiiiiiiPS4_) ;  /* 0xffffffdc06887950 */ /* 0x000fec0003c3ffff */
.L_x_180:
        /* <DEDUP_REMOVED lines=10> */
.L_x_727:


//--------------------- .text._ZN2at6native13col2im_kernelIN3c104HalfES3_EEvlPKT_llllllllllllPS4_ --------------------------
	.section	.text._ZN2at6native13col2im_kernelIN3c104HalfES3_EEvlPKT_llllllllllllPS4_,"ax",@progbits
	.align	128
        .global         _ZN2at6native13col2im_kernelIN3c104HalfES3_EEvlPKT_llllllllllllPS4_
        .type           _ZN2at6native13col2im_kernelIN3c104HalfES3_EEvlPKT_llllllllllllPS4_,@function
        .size           _ZN2at6native13col2im_kernelIN3c104HalfES3_EEvlPKT_llllllllllllPS4_,(.L_x_729 - _ZN2at6native13col2im_kernelIN3c104HalfES3_EEvlPKT_llllllllllllPS4_)
        .other          _ZN2at6native13col2im_kernelIN3c104HalfES3_EEvlPKT_llllllllllllPS4_,@"STO_CUDA_ENTRY STV_DEFAULT"
_ZN2at6native13col2im_kernelIN3c104HalfES3_EEvlPKT_llllllllllllPS4_:
.text._ZN2at6native13col2im_kernelIN3c104HalfES3_EEvlPKT_llllllllllllPS4_:
        /* <DEDUP_REMOVED lines=18> */
.L_x_292:
        /* <DEDUP_REMOVED lines=12> */
[----:B------:R-:W-:Y:S05]  /*01e0*/  CALL.REL.NOINC `($__internal_4_$__cuda_sm20_div_s64) ;  /* 0x00000058008c7944 */ /* 0x000fea0003c00000 */
        /* <DEDUP_REMOVED lines=9> */
.L_x_182:
        /* <DEDUP_REMOVED lines=23> */
.L_x_183:
[----:B------:R-:W-:Y:S05]  /*03f0*/  BSYNC B0 ;  /* 0x0000000000007941 */ /* 0x000fea0003800000 */
.L_x_181:
        /* <DEDUP_REMOVED lines=14> */
[----:B------:R-:W-:Y:S05]  /*04e0*/  CALL.REL.NOINC `($__internal_5_$__cuda_sm20_rem_s64) ;  /* 0x0000005c001c7944 */ /* 0x000fea0003c00000 */
[----:B------:R-:W-:Y:S01]  /*04f0*/  IMAD.MOV.U32 R4, RZ, RZ, R38 ;  /* 0x000000ffff047224 */ /* 0x000fe200078e0026 */
[----:B------:R-:W-:Y:S01]  /*0500*/  MOV R5, R39 ;  /* 0x0000002700057202 */ /* 0x000fe20000000f00 */
[----:B------:R-:W-:Y:S06]  /*0510*/  BRA `(.L_x_186) ;  /* 0x0000000000507947 */ /* 0x000fec0003800000 */
.L_x_185:
        /* <DEDUP_REMOVED lines=20> */
.L_x_186:
[----:B------:R-:W-:Y:S05]  /*0660*/  BSYNC B0 ;  /* 0x0000000000007941 */ /* 0x000fea0003800000 */
.L_x_184:
        /* <DEDUP_REMOVED lines=16> */
[----:B------:R-:W-:Y:S05]  /*0770*/  CALL.REL.NOINC `($__internal_4_$__cuda_sm20_div_s64) ;  /* 0x0000005400287944 */ /* 0x000fea0003c00000 */
[----:B------:R-:W-:Y:S01]  /*0780*/  IMAD.MOV.U32 R30, RZ, RZ, R36 ;  /* 0x000000ffff1e7224 */ /* 0x000fe200078e0024 */
[----:B------:R-:W-:Y:S01]  /*0790*/  MOV R31, R37 ;  /* 0x00000025001f7202 */ /* 0x000fe20000000f00 */
[----:B------:R-:W-:Y:S06]  /*07a0*/  BRA `(.L_x_189) ;  /* 0x00000000004c7947 */ /* 0x000fec0003800000 */
.L_x_188:
        /* <DEDUP_REMOVED lines=19> */
.L_x_189:
[----:B------:R-:W-:Y:S05]  /*08e0*/  BSYNC B0 ;  /* 0x0000000000007941 */ /* 0x000fea0003800000 */
.L_x_187:
        /* <DEDUP_REMOVED lines=26> */
[----:B------:R-:W-:Y:S05]  /*0a90*/  CALL.REL.NOINC `($__internal_4_$__cuda_sm20_div_s64) ;  /* 0x0000005000607944 */ /* 0x000fea0003c00000 */
[----:B------:R-:W-:Y:S05]  /*0aa0*/  BRA `(.L_x_194) ;  /* 0x0000000000507947 */ /* 0x000fea0003800000 */
.L_x_193:
        /* <DEDUP_REMOVED lines=20> */
.L_x_194:
[----:B------:R-:W-:Y:S05]  /*0bf0*/  BSYNC B1 ;  /* 0x0000000000017941 */ /* 0x000fea0003800000 */
.L_x_192:
[----:B------:R-:W-:-:S04]  /*0c00*/  IADD3 R6, P0, R36, 0x1, RZ ;  /* 0x0000000124067810 */ /* 0x000fc80007f1e0ff */
[----:B------:R-:W-:-:S09]  /*0c10*/  IADD3.X R7, RZ, R37, RZ, P0, !PT ;  /* 0x00000025ff077210 */ /* 0x000fd200007fe4ff */
.L_x_191:
[----:B------:R-:W-:Y:S05]  /*0c20*/  BSYNC B0 ;  /* 0x0000000000007941 */ /* 0x000fea0003800000 */
.L_x_190:
        /* <DEDUP_REMOVED lines=11> */
[----:B------:R-:W-:Y:S05]  /*0ce0*/  CALL.REL.NOINC `($__internal_4_$__cuda_sm20_div_s64) ;  /* 0x0000004c00cc7944 */ /* 0x000fea0003c00000 */
[----:B------:R-:W-:Y:S01]  /*0cf0*/  IMAD.MOV.U32 R28, RZ, RZ, R36 ;  /* 0x000000ffff1c7224 */ /* 0x000fe200078e0024 */
[----:B------:R-:W-:Y:S01]  /*0d00*/  MOV R29, R37 ;  /* 0x00000025001d7202 */ /* 0x000fe20000000f00 */
[----:B------:R-:W-:Y:S06]  /*0d10*/  BRA `(.L_x_197) ;  /* 0x0000000000507947 */ /* 0x000fec0003800000 */
.L_x_196:
        /* <DEDUP_REMOVED lines=20> */
.L_x_197:
[----:B------:R-:W-:Y:S05]  /*0e60*/  BSYNC B0 ;  /* 0x0000000000007941 */ /* 0x000fea0003800000 */
.L_x_195:
        /* <DEDUP_REMOVED lines=28> */
.L_x_201:
        /* <DEDUP_REMOVED lines=20> */
.L_x_202:
[----:B------:R-:W-:Y:S05]  /*1170*/  BSYNC B1 ;  /* 0x0000000000017941 */ /* 0x000fea0003800000 */
.L_x_200:
[----:B------:R-:W-:-:S04]  /*1180*/  IADD3 R8, P0, R36, 0x1, RZ ;  /* 0x0000000124087810 */ /* 0x000fc80007f1e0ff */
[----:B------:R-:W-:-:S09]  /*1190*/  IADD3.X R9, RZ, R37, RZ, P0, !PT ;  /* 0x00000025ff097210 */ /* 0x000fd200007fe4ff */
.L_x_199:
[----:B------:R-:W-:Y:S05]  /*11a0*/  BSYNC B0 ;  /* 0x0000000000007941 */ /* 0x000fea0003800000 */
.L_x_198:
        /* <DEDUP_REMOVED lines=12> */
[----:B------:R-:W-:Y:S05]  /*1270*/  BRA `(.L_x_205) ;  /* 0x0000000000507947 */ /* 0x000fea0003800000 */
.L_x_204:
        /* <DEDUP_REMOVED lines=20> */
.L_x_205:
[----:B------:R-:W-:Y:S05]  /*13c0*/  BSYNC B0 ;  /* 0x0000000000007941 */ /* 0x000fea0003800000 */
.L_x_203:
        /* <DEDUP_REMOVED lines=38> */
.L_x_291:
        /* <DEDUP_REMOVED lines=29> */
[----:B------:R-:W-:Y:S05]  /*1800*/  CALL.REL.NOINC `($__internal_5_$__cuda_sm20_rem_s64) ;  /* 0x0000004800547944 */ /* 0x000fea0003c00000 */
[----:B------:R-:W-:Y:S01]  /*1810*/  IMAD.MOV.U32 R22, RZ, RZ, R38 ;  /* 0x000000ffff167224 */ /* 0x000fe200078e0026 */
[----:B------:R-:W-:Y:S01]  /*1820*/  MOV R23, R39 ;  /* 0x0000002700177202 */ /* 0x000fe20000000f00 */
[----:B------:R-:W-:Y:S06]  /*1830*/  BRA `(.L_x_212) ;  /* 0x00000000004c7947 */ /* 0x000fec0003800000 */
.L_x_211:
        /* <DEDUP_REMOVED lines=19> */
.L_x_212:
[----:B------:R-:W-:Y:S05]  /*1970*/  BSYNC B2 ;  /* 0x0000000000027941 */ /* 0x000fea0003800000 */
.L_x_210:
        /* <DEDUP_REMOVED lines=22> */
[----:B------:R-:W-:-:S04]  /*1ae0*/  ISETP.NE.U32.AND P2, PT, R38, RZ, PT ;  /* 0x000000ff2600720c */ /* 0x000fc80003f45070 */
[----:B------:R-:W-:Y:S01]  /*1af0*/  ISETP.NE.AND.EX P2, PT, R39, RZ, PT, P2 ;  /* 0x000000ff2700720c */ /* 0x000fe20003f45320 */
[----:B------:R-:W-:-:S12]  /*1b00*/  BRA `(.L_x_219) ;  /* 0x0000000000507947 */ /* 0x000fd80003800000 */
.L_x_218:
        /* <DEDUP_REMOVED lines=20> */
.L_x_219:
[----:B------:R-:W-:Y:S05]  /*1c50*/  BSYNC B4 ;  /* 0x0000000000047941 */ /* 0x000fea0003800000 */
.L_x_217:
        /* <DEDUP_REMOVED lines=10> */
[----:B------:R-:W-:Y:S01]  /*1d00*/  MOV R18, R36 ;  /* 0x0000002400127202 */ /* 0x000fe20000000f00 */
[----:B------:R-:W-:Y:S01]  /*1d10*/  IMAD.MOV.U32 R19, RZ, RZ, R37 ;  /* 0x000000ffff137224 */ /* 0x000fe200078e0025 */
[----:B------:R-:W-:Y:S06]  /*1d20*/  BRA `(.L_x_222) ;  /* 0x0000000000507947 */ /* 0x000fec0003800000 */
.L_x_221:
        /* <DEDUP_REMOVED lines=20> */
.L_x_222:
[----:B------:R-:W-:Y:S05]  /*1e70*/  BSYNC B4 ;  /* 0x0000000000047941 */ /* 0x000fea0003800000 */
.L_x_220:
        /* <DEDUP_REMOVED lines=10> */
.L_x_224:
        /* <DEDUP_REMOVED lines=20> */
.L_x_225:
[----:B------:R-:W-:Y:S05]  /*2060*/  BSYNC B4 ;  /* 0x0000000000047941 */ /* 0x000fea0003800000 */
.L_x_223:
        /* <DEDUP_REMOVED lines=26> */
[----:B------:R-:W-:Y:S02]  /*2210*/  HADD2.F32 R2, -RZ, R2.H0_H0 ;  /* 0x20000002ff027230 */ /* 0x000fe40000004100 */
[----:B--2---:R-:W-:-:S05]  /*2220*/  HADD2.F32 R21, -RZ, R18.H0_H0 ;  /* 0x20000012ff157230 */ /* 0x004fca0000004100 */
[----:B------:R-:W-:-:S05]  /*2230*/  FADD.FTZ R2, R2, R21 ;  /* 0x0000001502027221 */ /* 0x000fca0000010000 */
[----:B------:R-:W-:-:S07]  /*2240*/  F2FP.F16.F32.PACK_AB R2, RZ, R2 ;  /* 0x00000002ff02723e */ /* 0x000fce00000000ff */
.L_x_216:
[----:B------:R-:W-:Y:S05]  /*2250*/  BSYNC B3 ;  /* 0x0000000000037941 */ /* 0x000fea0003800000 */
.L_x_215:
[----:B------:R-:W-:Y:S02]  /*2260*/  ISETP.NE.U32.AND P1, PT, R16, 0x1, PT ;  /* 0x000000011000780c */ /* 0x000fe40003f25070 */
[----:B------:R-:W-:Y:S02]  /*2270*/  IADD3 R18, P2, R6, 0x1, RZ ;  /* 0x0000000106127810 */ /* 0x000fe40007f5e0ff */
[----:B------:R-:W-:-:S03]  /*2280*/  ISETP.NE.AND.EX P1, PT, RZ, RZ, PT, P1 ;  /* 0x000000ffff00720c */ /* 0x000fc60003f25310 */
[----:B------:R-:W-:-:S10]  /*2290*/  IMAD.X R19, RZ, RZ, R7, P2 ;  /* 0x000000ffff137224 */ /* 0x000fd400010e0607 */
        /* <DEDUP_REMOVED lines=20> */
.L_x_229:
        /* <DEDUP_REMOVED lines=20> */
.L_x_230:
[----:B------:R-:W-:Y:S05]  /*2520*/  BSYNC B4 ;  /* 0x0000000000047941 */ /* 0x000fea0003800000 */
.L_x_228:
        /* <DEDUP_REMOVED lines=9> */
[----:B------:R-:W-:Y:S05]  /*25c0*/  CALL.REL.NOINC `($__internal_4_$__cuda_sm20_div_s64) ;  /* 0x0000003400947944 */ /* 0x000fea0003c00000 */
[----:B------:R-:W-:Y:S02]  /*25d0*/  IMAD.MOV.U32 R18, RZ, RZ, R36 ;  /* 0x000000ffff127224 */ /* 0x000fe400078e0024 */
[----:B------:R-:W-:Y:S01]  /*25e0*/  IMAD.MOV.U32 R19, RZ, RZ, R37 ;  /* 0x000000ffff137224 */ /* 0x000fe200078e0025 */
[----:B------:R-:W-:Y:S06]  /*25f0*/  BRA `(.L_x_233) ;  /* 0x0000000000507947 */ /* 0x000fec0003800000 */
.L_x_232:
        /* <DEDUP_REMOVED lines=20> */
.L_x_233:
[----:B------:R-:W-:Y:S05]  /*2740*/  BSYNC B4 ;  /* 0x0000000000047941 */ /* 0x000fea0003800000 */
.L_x_231:
        /* <DEDUP_REMOVED lines=10> */
.L_x_235:
        /* <DEDUP_REMOVED lines=20> */
.L_x_236:
[----:B------:R-:W-:Y:S05]  /*2930*/  BSYNC B4 ;  /* 0x0000000000047941 */ /* 0x000fea0003800000 */
.L_x_234:
        /* <DEDUP_REMOVED lines=19> */
[----:B------:R-:W-:Y:S02]  /*2a70*/  ULDC.64 UR8, c[0x0][0x278] ;  /* 0x00009e0000087ab9 */ /* 0x000fe40000000a00 */
[----:B------:R-:W-:Y:S01]  /*2a80*/  IMAD.IADD R4, R21, 0x1, R19 ;  /* 0x0000000115047824 */ /* 0x000fe200078e0213 */
[----:B------:R-:W-:-:S03]  /*2a90*/  IADD3.X R19, RZ, R7, RZ, P1, !PT ;  /* 0x00000007ff137210 */ /* 0x000fc60000ffe4ff */
        /* <DEDUP_REMOVED lines=8> */
[----:B------:R-:W-:Y:S02]  /*2b20*/  HADD2.F32 R19, -RZ, R2.H0_H0 ;  /* 0x20000002ff137230 */ /* 0x000fe40000004100 */
[----:B--2---:R-:W-:-:S05]  /*2b30*/  HADD2.F32 R2, -RZ, R20.H0_H0 ;  /* 0x20000014ff027230 */ /* 0x004fca0000004100 */
[----:B------:R-:W-:-:S05]  /*2b40*/  FADD.FTZ R2, R19, R2 ;  /* 0x0000000213027221 */ /* 0x000fca0000010000 */
[----:B------:R-:W-:-:S07]  /*2b50*/  F2FP.F16.F32.PACK_AB R2, RZ, R2 ;  /* 0x00000002ff02723e */ /* 0x000fce00000000ff */
.L_x_227:
[----:B------:R-:W-:Y:S05]  /*2b60*/  BSYNC B3 ;  /* 0x0000000000037941 */ /* 0x000fea0003800000 */
.L_x_226:
        /* <DEDUP_REMOVED lines=26> */
.L_x_238:
        /* <DEDUP_REMOVED lines=20> */
.L_x_239:
[----:B------:R-:W-:Y:S05]  /*2e50*/  BSYNC B3 ;  /* 0x0000000000037941 */ /* 0x000fea0003800000 */
.L_x_237:
[----:B------:R-:W-:-:S05]  /*2e60*/  IADD3 R18, P3, R6, 0x3, RZ ;  /* 0x0000000306127810 */ /* 0x000fca0007f7e0ff */
[----:B------:R-:W-:Y:S01]  /*2e70*/  IMAD.X R19, RZ, RZ, R7, P3 ;  /* 0x000000ffff137224 */ /* 0x000fe200018e0607 */
[----:B------:R-:W-:Y:S07]  /*2e80*/  @P2 BRA `(.L_x_214) ;  /* 0x0000000400902947 */ /* 0x000fee0003800000 */
        /* <DEDUP_REMOVED lines=12> */
.L_x_241:
        /* <DEDUP_REMOVED lines=20> */
.L_x_242:
[----:B------:R-:W-:Y:S05]  /*3090*/  BSYNC B3 ;  /* 0x0000000000037941 */ /* 0x000fea0003800000 */
.L_x_240:
        /* <DEDUP_REMOVED lines=10> */
.L_x_244:
        /* <DEDUP_REMOVED lines=9> */
[----:B------:R-:W-:-:S04]  /*31d0*/  IMAD.HI.U32 R36, R21, R37, R20 ;  /* 0x0000002515247227 */ /* 0x000fc800078e0014 */
[----:B------:R-:W-:Y:S02]  /*31e0*/  IMAD.MOV.U32 R37, RZ, RZ, RZ ;  /* 0x000000ffff257224 */ /* 0x000fe400078e00ff */
[----:B------:R-:W-:-:S05]  /*31f0*/  IMAD.HI.U32 R36, R36, R11, RZ ;  /* 0x0000000b24247227 */ /* 0x000fca00078e00ff */
        /* <DEDUP_REMOVED lines=8> */
.L_x_245:
[----:B------:R-:W-:Y:S05]  /*3280*/  BSYNC B3 ;  /* 0x0000000000037941 */ /* 0x000fea0003800000 */
.L_x_243:
        /* <DEDUP_REMOVED lines=30> */
[----:B------:R-:W-:Y:S01]  /*3470*/  HADD2.F32 R19, -RZ, R2.H0_H0 ;  /* 0x20000002ff137230 */ /* 0x000fe20000004100 */
[----:B------:R-:W-:Y:S01]  /*3480*/  IADD3 R18, P1, R6, 0x3, RZ ;  /* 0x0000000306127810 */ /* 0x000fe20007f3e0ff */
[----:B--2---:R-:W-:-:S05]  /*3490*/  HADD2.F32 R2, -RZ, R20.H0_H0 ;  /* 0x20000014ff027230 */ /* 0x004fca0000004100 */
[----:B------:R-:W-:Y:S01]  /*34a0*/  FADD.FTZ R2, R19, R2 ;  /* 0x0000000213027221 */ /* 0x000fe20000010000 */
[----:B------:R-:W-:-:S04]  /*34b0*/  IMAD.X R19, RZ, RZ, R7, P1 ;  /* 0x000000ffff137224 */ /* 0x000fc800008e0607 */
[----:B------:R-:W-:-:S07]  /*34c0*/  F2FP.F16.F32.PACK_AB R2, RZ, R2 ;  /* 0x00000002ff02723e */ /* 0x000fce00000000ff */
.L_x_214:
[----:B------:R-:W-:Y:S05]  /*34d0*/  BSYNC B2 ;  /* 0x0000000000027941 */ /* 0x000fea0003800000 */
.L_x_213:
        /* <DEDUP_REMOVED lines=49> */
.L_x_290:
        /* <DEDUP_REMOVED lines=19> */
.L_x_249:
        /* <DEDUP_REMOVED lines=20> */
.L_x_250:
[----:B------:R-:W-:Y:S05]  /*3a60*/  BSYNC B3 ;  /* 0x0000000000037941 */ /* 0x000fea0003800000 */
.L_x_248:
        /* <DEDUP_REMOVED lines=13> */
.L_x_252:
        /* <DEDUP_REMOVED lines=20> */
.L_x_253:
[----:B------:R-:W-:Y:S05]  /*3c80*/  BSYNC B3 ;  /* 0x0000000000037941 */ /* 0x000fea0003800000 */
.L_x_251:
        /* <DEDUP_REMOVED lines=13> */
.L_x_255:
        /* <DEDUP_REMOVED lines=20> */
.L_x_256:
[----:B------:R-:W-:Y:S05]  /*3ea0*/  BSYNC B3 ;  /* 0x0000000000037941 */ /* 0x000fea0003800000 */
.L_x_254:
        /* <DEDUP_REMOVED lines=22> */
[----:B------:R-:W-:Y:S02]  /*4010*/  HADD2.F32 R39, -RZ, R2.H0_H0 ;  /* 0x20000002ff277230 */ /* 0x000fe40000004100 */
[----:B--2---:R-:W-:-:S05]  /*4020*/  HADD2.F32 R2, -RZ, R36.H0_H0 ;  /* 0x20000024ff027230 */ /* 0x004fca0000004100 */
[----:B------:R-:W-:-:S05]  /*4030*/  FADD.FTZ R2, R39, R2 ;  /* 0x0000000227027221 */ /* 0x000fca0000010000 */
[----:B------:R-:W-:-:S07]  /*4040*/  F2FP.F16.F32.PACK_AB R2, RZ, R2 ;  /* 0x00000002ff02723e */ /* 0x000fce00000000ff */
.L_x_247:
[----:B------:R-:W-:Y:S05]  /*4050*/  BSYNC B2 ;  /* 0x0000000000027941 */ /* 0x000fea0003800000 */
.L_x_246:
        /* <DEDUP_REMOVED lines=17> */
.L_x_260:
        /* <DEDUP_REMOVED lines=20> */
.L_x_261:
[----:B------:R-:W-:Y:S05]  /*42b0*/  BSYNC B3 ;  /* 0x0000000000037941 */ /* 0x000fea0003800000 */
.L_x_259:
        /* <DEDUP_REMOVED lines=13> */
.L_x_263:
        /* <DEDUP_REMOVED lines=20> */
.L_x_264:
[----:B------:R-:W-:Y:S05]  /*44d0*/  BSYNC B3 ;  /* 0x0000000000037941 */ /* 0x000fea0003800000 */
.L_x_262:
        /* <DEDUP_REMOVED lines=13> */
.L_x_266:
        /* <DEDUP_REMOVED lines=20> */
.L_x_267:
[----:B------:R-:W-:Y:S05]  /*46f0*/  BSYNC B3 ;  /* 0x0000000000037941 */ /* 0x000fea0003800000 */
.L_x_265:
        /* <DEDUP_REMOVED lines=22> */
[----:B------:R-:W-:Y:S02]  /*4860*/  HADD2.F32 R39, -RZ, R2.H0_H0 ;  /* 0x20000002ff277230 */ /* 0x000fe40000004100 */
[----:B--2---:R-:W-:-:S05]  /*4870*/  HADD2.F32 R2, -RZ, R36.H0_H0 ;  /* 0x20000024ff027230 */ /* 0x004fca0000004100 */
[----:B------:R-:W-:-:S05]  /*4880*/  FADD.FTZ R2, R39, R2 ;  /* 0x0000000227027221 */ /* 0x000fca0000010000 */
[----:B------:R-:W-:-:S07]  /*4890*/  F2FP.F16.F32.PACK_AB R2, RZ, R2 ;  /* 0x00000002ff02723e */ /* 0x000fce00000000ff */
.L_x_258:
[----:B------:R-:W-:Y:S05]  /*48a0*/  BSYNC B2 ;  /* 0x0000000000027941 */ /* 0x000fea0003800000 */
.L_x_257:
        /* <DEDUP_REMOVED lines=13> */
[----:B------:R-:W-:Y:S05]  /*4980*/  CALL.REL.NOINC `($__internal_5_$__cuda_sm20_rem_s64) ;  /* 0x0000001400f47944 */ /* 0x000fea0003c00000 */
[----:B------:R-:W-:-:S04]  /*4990*/  ISETP.NE.U32.AND P2, PT, R38, RZ, PT ;  /* 0x000000ff2600720c */ /* 0x000fc80003f45070 */
[----:B------:R-:W-:Y:S01]  /*49a0*/  ISETP.NE.AND.EX P2, PT, R39, RZ, PT, P2 ;  /* 0x000000ff2700720c */ /* 0x000fe20003f45320 */
[----:B------:R-:W-:-:S12]  /*49b0*/  BRA `(.L_x_272) ;  /* 0x0000000000507947 */ /* 0x000fd80003800000 */
.L_x_271:
        /* <DEDUP_REMOVED lines=20> */
.L_x_272:
[----:B------:R-:W-:Y:S05]  /*4b00*/  BSYNC B3 ;  /* 0x0000000000037941 */ /* 0x000fea0003800000 */
.L_x_270:
[----:B------:R-:W-:Y:S05]  /*4b10*/  @P2 BRA `(.L_x_269) ;  /* 0x0000000400702947 */ /* 0x000fea0003800000 */
[----:B------:R-:W-:Y:S04]  /*4b20*/  BSSY B3, `(.L_x_273) ;  /* 0x0000020000037945 */ /* 0x000fe80003800000 */
[----:B------:R-:W-:Y:S05]  /*4b30*/  @!P0 BRA `(.L_x_274) ;  /* 0x0000000000288947 */ /* 0x000fea0003800000 */
[----:B------:R-:W-:Y:S01]  /*4b40*/  ULDC.64 UR8, c[0x0][0x260] ;  /* 0x0000980000087ab9 */ /* 0x000fe20000000a00 */
[----:B------:R-:W-:Y:S01]  /*4b50*/  IMAD.MOV.U32 R52, RZ, RZ, R24 ;  /* 0x000000ffff347224 */ /* 0x000fe200078e0018 */
[----:B------:R-:W-:Y:S01]  /*4b60*/  MOV R50, UR8 ;  /* 0x0000000800327c02 */ /* 0x000fe20008000f00 */
[----:B------:R-:W-:Y:S01]  /*4b70*/  IMAD.U32 R48, RZ, RZ, UR9 ;  /* 0x00000009ff307e24 */ /* 0x000fe2000f8e00ff */
[----:B------:R-:W-:Y:S02]  /*4b80*/  MOV R49, R17 ;  /* 0x0000001100317202 */ /* 0x000fe40000000f00 */
[----:B------:R-:W-:-:S07]  /*4b90*/  MOV R4, 0x4bb0 ;  /* 0x00004bb000047802 */ /* 0x000fce0000000f00 */
[----:B------:R-:W-:Y:S05]  /*4ba0*/  CALL.REL.NOINC `($__internal_4_$__cuda_sm20_div_s64) ;  /* 0x00000010001c7944 */ /* 0x000fea0003c00000 */
[----:B------:R-:W-:Y:S01]  /*4bb0*/  IMAD.MOV.U32 R38, RZ, RZ, R36 ;  /* 0x000000ffff267224 */ /* 0x000fe200078e0024 */
[----:B------:R-:W-:Y:S01]  /*4bc0*/  MOV R39, R37 ;  /* 0x0000002500277202 */ /* 0x000fe20000000f00 */
[----:B------:R-:W-:Y:S06]  /*4bd0*/  BRA `(.L_x_275) ;  /* 0x0000000000507947 */ /* 0x000fec0003800000 */
.L_x_274:
        /* <DEDUP_REMOVED lines=11> */
[----:B------:R-:W-:-:S04]  /*4c90*/  HFMA2.MMA R39, -RZ, RZ, 0, 0 ;  /* 0x00000000ff277435 */ /* 0x000fc800000001ff */
[----:B------:R-:W-:-:S05]  /*4ca0*/  IADD3 R37, -R38, RZ, RZ ;  /* 0x000000ff26257210 */ /* 0x000fca0007ffe1ff */
[----:B------:R-:W-:-:S05]  /*4cb0*/  IMAD R37, R37, UR8, R24 ;  /* 0x0000000825257c24 */ /* 0x000fca000f8e0218 */
[----:B------:R-:W-:-:S13]  /*4cc0*/  ISETP.GE.U32.AND P2, PT, R37, UR8, PT ;  /* 0x0000000825007c0c */ /* 0x000fda000bf46070 */
[----:B------:R-:W-:Y:S01]  /*4cd0*/  @P2 VIADD R37, R37, -UR8 ;  /* 0x8000000825252c36 */ /* 0x000fe20008000000 */
[----:B------:R-:W-:-:S04]  /*4ce0*/  @P2 IADD3 R38, R38, 0x1, RZ ;  /* 0x0000000126262810 */ /* 0x000fc80007ffe0ff */
[----:B------:R-:W-:-:S13]  /*4cf0*/  ISETP.GE.U32.AND P3, PT, R37, UR8, PT ;  /* 0x0000000825007c0c */ /* 0x000fda000bf66070 */
[----:B------:R-:W-:Y:S01]  /*4d00*/  @P3 VIADD R38, R38, 0x1 ;  /* 0x0000000126263836 */ /* 0x000fe20000000000 */
[----:B------:R-:W-:-:S07]  /*4d10*/  @!P4 LOP3.LUT R38, RZ, UR8, RZ, 0x33, !PT ;  /* 0x00000008ff26cc12 */ /* 0x000fce000f8e33ff */
.L_x_275:
[----:B------:R-:W-:Y:S05]  /*4d20*/  BSYNC B3 ;  /* 0x0000000000037941 */ /* 0x000fea0003800000 */
.L_x_273:
        /* <DEDUP_REMOVED lines=12> */
[----:B------:R-:W-:Y:S05]  /*4df0*/  BRA `(.L_x_278) ;  /* 0x0000000000507947 */ /* 0x000fea0003800000 */
.L_x_277:
        /* <DEDUP_REMOVED lines=20> */
.L_x_278:
[----:B------:R-:W-:Y:S05]  /*4f40*/  BSYNC B3 ;  /* 0x0000000000037941 */ /* 0x000fea0003800000 */
.L_x_276:
        /* <DEDUP_REMOVED lines=25> */
.L_x_269:
[----:B------:R-:W-:Y:S05]  /*50e0*/  BSYNC B2 ;  /* 0x0000000000027941 */ /* 0x000fea0003800000 */
.L_x_268:
        /* <DEDUP_REMOVED lines=13> */
[----:B------:R-:W-:Y:S05]  /*51c0*/  CALL.REL.NOINC `($__internal_5_$__cuda_sm20_rem_s64) ;  /* 0x0000000c00e47944 */ /* 0x000fea0003c00000 */
[----:B------:R-:W-:-:S04]  /*51d0*/  ISETP.NE.U32.AND P1, PT, R38, RZ, PT ;  /* 0x000000ff2600720c */ /* 0x000fc80003f25070 */
[----:B------:R-:W-:Y:S01]  /*51e0*/  ISETP.NE.AND.EX P1, PT, R39, RZ, PT, P1 ;  /* 0x000000ff2700720c */ /* 0x000fe20003f25310 */
[----:B------:R-:W-:-:S12]  /*51f0*/  BRA `(.L_x_283) ;  /* 0x0000000000507947 */ /* 0x000fd80003800000 */
.L_x_282:
        /* <DEDUP_REMOVED lines=20> */
.L_x_283:
[----:B------:R-:W-:Y:S05]  /*5340*/  BSYNC B3 ;  /* 0x0000000000037941 */ /* 0x000fea0003800000 */
.L_x_281:
        /* <DEDUP_REMOVED lines=9> */
[----:B------:R-:W-:Y:S05]  /*53e0*/  CALL.REL.NOINC `($__internal_4_$__cuda_sm20_div_s64) ;  /* 0x00000008000c7944 */ /* 0x000fea0003c00000 */
[----:B------:R-:W-:Y:S01]  /*53f0*/  MOV R38, R36 ;  /* 0x0000002400267202 */ /* 0x000fe20000000f00 */
[----:B------:R-:W-:Y:S01]  /*5400*/  IMAD.MOV.U32 R39, RZ, RZ, R37 ;  /* 0x000000ffff277224 */ /* 0x000fe200078e0025 */
[----:B------:R-:W-:Y:S06]  /*5410*/  BRA `(.L_x_286) ;  /* 0x0000000000507947 */ /* 0x000fec0003800000 */
.L_x_285:
        /* <DEDUP_REMOVED lines=20> */
.L_x_286:
[----:B------:R-:W-:Y:S05]  /*5560*/  BSYNC B3 ;  /* 0x0000000000037941 */ /* 0x000fea0003800000 */
.L_x_284:
        /* <DEDUP_REMOVED lines=12> */
[----:B------:R-:W-:Y:S05]  /*5630*/  BRA `(.L_x_289) ;  /* 0x0000000000507947 */ /* 0x000fea0003800000 */
.L_x_288:
        /* <DEDUP_REMOVED lines=20> */
.L_x_289:
[----:B------:R-:W-:Y:S05]  /*5780*/  BSYNC B3 ;  /* 0x0000000000037941 */ /* 0x000fea0003800000 */
.L_x_287:
        /* <DEDUP_REMOVED lines=25> */
.L_x_280:
[----:B------:R-:W-:Y:S05]  /*5920*/  BSYNC B2 ;  /* 0x0000000000027941 */ /* 0x000fea0003800000 */
.L_x_279:
        /* <DEDUP_REMOVED lines=25> */
.L_x_209:
[----:B------:R-:W-:Y:S05]  /*5ac0*/  BSYNC B0 ;  /* 0x0000000000007941 */ /* 0x000fea0003800000 */
.L_x_208:
[----:B------:R-:W-:-:S04]  /*5ad0*/  IADD3 R8, P0, R8, 0x1, RZ ;  /* 0x0000000108087810 */ /* 0x000fc80007f1e0ff */
[----:B------:R-:W-:Y:S02]  /*5ae0*/  IADD3.X R9, RZ, R9, RZ, P0, !PT ;  /* 0x00000009ff097210 */ /* 0x000fe400007fe4ff */
[----:B------:R-:W-:-:S04]  /*5af0*/  ISETP.GE.U32.AND P0, PT, R8, R5, PT ;  /* 0x000000050800720c */ /* 0x000fc80003f06070 */
[----:B------:R-:W-:-:S13]  /*5b00*/  ISETP.GE.AND.EX P0, PT, R9, R10, PT, P0 ;  /* 0x0000000a0900720c */ /* 0x000fda0003f06300 */
[----:B------:R-:W-:Y:S05]  /*5b10*/  @!P0 BRA `(.L_x_291) ;  /* 0xffffffb800c48947 */ /* 0x000fea000383ffff */
.L_x_207:
[----:B------:R-:W-:Y:S05]  /*5b20*/  BSYNC B1 ;  /* 0x0000000000017941 */ /* 0x000fea0003800000 */
.L_x_206:
        /* <DEDUP_REMOVED lines=15> */
        .weak           $__internal_4_$__cuda_sm20_div_s64
        .type           $__internal_4_$__cuda_sm20_div_s64,@function
        .size           $__internal_4_$__cuda_sm20_div_s64,($__internal_5_$__cuda_sm20_rem_s64 - $__internal_4_$__cuda_sm20_div_s64)
$__internal_4_$__cuda_sm20_div_s64:
        /* <DEDUP_REMOVED lines=83> */
[----:B------:R-:W-:Y:S06]  /*6150*/  RET.REL.NODEC R50 `(_ZN2at6native13col2im_kernelIN3c104HalfES3_EEvlPKT_llllllllllllPS4_) ;  /* 0xffffff9c32a87950 */ /* 0x000fec0003c3ffff */
        .weak           $__internal_5_$__cuda_sm20_rem_s64
        .type           $__internal_5_$__cuda_sm20_rem_s64,@function
        .size           $__internal_5_$__cuda_sm20_rem_s64,(.L_x_729 - $__internal_5_$__cuda_sm20_rem_s64)
$__internal_5_$__cuda_sm20_rem_s64:
        /* <DEDUP_REMOVED lines=77> */
[----:B------:R-:W-:Y:S06]  /*6630*/  RET.REL.NODEC R36 `(_ZN2at6native13col2im_kernelIN3c104HalfES3_EEvlPKT_llllllllllllPS4_) ;  /* 0xffffff9824707950 */ /* 0x000fec0003c3ffff */
.L_x_293:
        /* <DEDUP_REMOVED lines=12> */
.L_x_729:


//--------------------- .text._ZN2at6native13vol2im_kernelIN3c104HalfES3_EEvlPKT_jjjjjjjjjjjjjjjjjjjPS4_ --------------------------
	.section	.text._ZN2at6native13vol2im_kernelIN3c104HalfES3_EEvlPKT_jjjjjjjjjjjjjjjjjjjPS4_,"ax",@progbits
	.align	128
        .global         _ZN2at6native13vol2im_kernelIN3c104HalfES3_EEvlPKT_jjjjjjjjjjjjjjjjjjjPS4_
        .type           _ZN2at6native13vol2im_kernelIN3c104HalfES3_EEvlPKT_jjjjjjjjjjjjjjjjjjjPS4_,@function
        .size           _ZN2at6native13vol2im_kernelIN3c104HalfES3_EEvlPKT_jjjjjjjjjjjjjjjjjjjPS4_,(.L_x_745 - _ZN2at6native13vol2im_kernelIN3c104HalfES3_EEvlPKT_jjjjjjjjjjjjjjjjjjjPS4_)
        .other          _ZN2at6native13vol2im_kernelIN3c104HalfES3_EEvlPKT_jjjjjjjjjjjjjjjjjjjPS4_,@"STO_CUDA_ENTRY STV_DEFAULT"
_ZN2at6native13vol2im_kernelIN3c104HalfES3_EEvlPKT_jjjjjjjjjjjjjjjjjjjPS4_:
.text._ZN2at6native13vol2im_kernelIN3c104HalfES3_EEvlPKT_jjjjjjjjjjjjjjjjjjjPS4_:
        /* <DEDUP_REMOVED lines=15> */
.L_x_323:
        /* <DEDUP_REMOVED lines=96> */
.L_x_295:
[----:B------:R-:W-:Y:S05]  /*06f0*/  BSYNC B0 ;  /* 0x0000000000007941 */ /* 0x000fea0003800000 */
.L_x_294:
        /* <DEDUP_REMOVED lines=23> */
.L_x_297:
[----:B------:R-:W-:Y:S05]  /*0870*/  BSYNC B0 ;  /* 0x0000000000007941 */ /* 0x000fea0003800000 */
.L_x_296:
        /* <DEDUP_REMOVED lines=50> */
.L_x_299:
[----:B------:R-:W-:Y:S05]  /*0ba0*/  BSYNC B0 ;  /* 0x0000000000007941 */ /* 0x000fea0003800000 */
.L_x_298:
        /* <DEDUP_REMOVED lines=74> */
.L_x_322:
        /* <DEDUP_REMOVED lines=9> */
.L_x_321:
        /* <DEDUP_REMOVED lines=124> */
[----:B------:R-:W-:Y:S01]  /*18a0*/  IMAD.WIDE.U32 R20, R20, UR7, R18 ;  /* 0x0000000714147c25 */ /* 0x000fe2000f8e0012 */
[----:B------:R-:W-:-:S03]  /*18b0*/  MOV R18, R8 ;  /* 0x0000000800127202 */ /* 0x000fc60000000f00 */
[----:B------:R-:W-:Y:S01]  /*18c0*/  IMAD R31, R31, UR7, RZ ;  /* 0x000000071f1f7c24 */ /* 0x000fe2000f8e02ff */
[----:B------:R-:W-:-:S03]  /*18d0*/  ULDC.64 UR6, c[0x0][0x218] ;  /* 0x0000860000067ab9 */ /* 0x000fc60000000a00 */
[----:B------:R-:W-:Y:S02]  /*18e0*/  IMAD.IADD R31, R21, 0x1, R31 ;  /* 0x00000001151f7824 */ /* 0x000fe400078e021f */
[----:B------:R-:W-:-:S04]  /*18f0*/  IMAD.WIDE.U32 R20, R20, R24, R18 ;  /* 0x0000001814147225 */ /* 0x000fc800078e0012 */
[----:B------:R-:W-:Y:S01]  /*1900*/  IMAD R19, R31, R24, RZ ;  /* 0x000000181f137224 */ /* 0x000fe200078e02ff */
[----:B------:R-:W-:-:S03]  /*1910*/  LEA R18, P3, R20, UR6, 0x1 ;  /* 0x0000000614127c11 */ /* 0x000fc6000f8608ff */
[----:B------:R-:W-:-:S05]  /*1920*/  IMAD.IADD R19, R21, 0x1, R19 ;  /* 0x0000000115137824 */ /* 0x000fca00078e0213 */
[----:B------:R-:W-:-:S05]  /*1930*/  LEA.HI.X R19, R20, UR7, R19, 0x1, P3 ;  /* 0x0000000714137c11 */ /* 0x000fca00098f0c13 */
[----:B------:R-:W2:Y:S01]  /*1940*/  LDG.E.U16 R18, desc[UR8][R18.64] ;  /* 0x0000000812127981 */ /* 0x000ea2000c1e1500 */
[----:B------:R-:W-:Y:S02]  /*1950*/  HADD2.F32 R30, -RZ, R30.H0_H0 ;  /* 0x2000001eff1e7230 */ /* 0x000fe40000004100 */
[----:B--2---:R-:W-:-:S05]  /*1960*/  HADD2.F32 R21, -RZ, R18.H0_H0 ;  /* 0x20000012ff157230 */ /* 0x004fca0000004100 */
[----:B------:R-:W-:-:S05]  /*1970*/  FADD.FTZ R30, R30, R21 ;  /* 0x000000151e1e7221 */ /* 0x000fca0000010000 */
[----:B------:R-:W-:-:S07]  /*1980*/  F2FP.F16.F32.PACK_AB R30, RZ, R30 ;  /* 0x0000001eff1e723e */ /* 0x000fce00000000ff */
.L_x_309:
[----:B------:R-:W-:Y:S05]  /*1990*/  BSYNC B4 ;  /* 0x0000000000047941 */ /* 0x000fea0003800000 */
.L_x_308:
[----:B------:R-:W-:Y:S02]  /*19a0*/  LOP3.LUT R18, RZ, R26, RZ, 0x33, !PT ;  /* 0x0000001aff127212 */ /* 0x000fe400078e33ff */
[----:B------:R-:W-:Y:S02]  /*19b0*/  IADD3 R19, -R7, RZ, RZ ;  /* 0x000000ff07137210 */ /* 0x000fe40007ffe1ff */
[----:B------:R-:W-:Y:S02]  /*19c0*/  LOP3.LUT R21, RZ, R8, RZ, 0x33, !PT ;  /* 0x00000008ff157212 */ /* 0x000fe400078e33ff */
[----:B------:R-:W-:Y:S02]  /*19d0*/  VIADDMNMX.U32 R18, R19, 0xfffffffe, R18, !PT ;  /* 0xfffffffe13127846 */ /* 0x000fe40007800012 */
[----:B------:R-:W-:-:S03]  /*19e0*/  IADD3 R32, R8, 0x1, RZ ;  /* 0x0000000108207810 */ /* 0x000fc60007ffe0ff */
        /* <DEDUP_REMOVED lines=35> */
[----:B------:R-:W0:Y:S02]  /*1c20*/  F2I.FTZ.U32.TRUNC.NTZ R19, R19 ;  /* 0x0000001300137305 */ /* 0x000e24000021f000 */
[----:B0-----:R-:W-:-:S05]  /*1c30*/  IADD3 R35, RZ, -R19, RZ ;  /* 0x80000013ff237210 */ /* 0x001fca0007ffe0ff */
        /* <DEDUP_REMOVED lines=13> */
[----:B------:R-:W-:Y:S01]  /*1d10*/  VIADD R18, R25, 0x1 ;  /* 0x0000000119127836 */ /* 0x000fe20000000000 */
[----:B------:R-:W-:Y:S01]  /*1d20*/  ISETP.NE.AND P6, PT, R19, RZ, PT ;  /* 0x000000ff1300720c */ /* 0x000fe20003fc5270 */
[----:B------:R-:W-:Y:S01]  /*1d30*/  @P0 VIADD R21, R21, 0x1 ;  /* 0x0000000115150836 */ /* 0x000fe20000000000 */
[----:B------:R-:W-:Y:S01]  /*1d40*/  ISETP.NE.AND P0, PT, R33, RZ, PT ;  /* 0x000000ff2100720c */ /* 0x000fe20003f05270 */
[----:B------:R-:W-:Y:S01]  /*1d50*/  @P4 VIADD R20, R20, 0x1 ;  /* 0x0000000114144836 */ /* 0x000fe20000000000 */
[----:B------:R-:W-:Y:S01]  /*1d60*/  SEL R19, R18, R25, P2 ;  /* 0x0000001912137207 */ /* 0x000fe20001000000 */
[----:B------:R-:W-:Y:S01]  /*1d70*/  ULDC UR5, c[0x0][0x234] ;  /* 0x00008d0000057ab9 */ /* 0x000fe20000000800 */
[----:B------:R-:W-:Y:S01]  /*1d80*/  @P3 IADD3 R21, R21, 0x1, RZ ;  /* 0x0000000115153810 */ /* 0x000fe20007ffe0ff */
[----:B------:R-:W-:Y:S01]  /*1d90*/  ULDC.64 UR6, c[0x0][0x260] ;  /* 0x0000980000067ab9 */ /* 0x000fe20000000a00 */
[----:B------:R-:W-:Y:S02]  /*1da0*/  ISETP.NE.AND P3, PT, R27, RZ, PT ;  /* 0x000000ff1b00720c */ /* 0x000fe40003f65270 */
[----:B------:R-:W-:-:S02]  /*1db0*/  @P1 IADD3 R19, R19, 0x1, RZ ;  /* 0x0000000113131810 */ /* 0x000fc40007ffe0ff */
[----:B------:R-:W-:Y:S02]  /*1dc0*/  SEL R18, R34, R21, !P0 ;  /* 0x0000001522127207 */ /* 0x000fe40004000000 */
[----:B------:R-:W-:Y:S02]  /*1dd0*/  SEL R19, R28, R19, !P3 ;  /* 0x000000131c137207 */ /* 0x000fe40005800000 */
[----:B------:R-:W-:Y:S02]  /*1de0*/  @P5 IADD3 R20, R20, 0x1, RZ ;  /* 0x0000000114145810 */ /* 0x000fe40007ffe0ff */
[----:B------:R-:W-:Y:S01]  /*1df0*/  IADD3 R21, P0, R16, R19, RZ ;  /* 0x0000001310157210 */ /* 0x000fe20007f1e0ff */
[----:B------:R-:W-:Y:S01]  /*1e00*/  IMAD.MOV.U32 R19, RZ, RZ, RZ ;  /* 0x000000ffff137224 */ /* 0x000fe200078e00ff */
[----:B------:R-:W-:Y:S02]  /*1e10*/  SEL R20, R31, R20, !P6 ;  /* 0x000000141f147207 */ /* 0x000fe40007000000 */
[----:B------:R-:W-:Y:S01]  /*1e20*/  IADD3.X R33, RZ, RZ, RZ, P0, !PT ;  /* 0x000000ffff217210 */ /* 0x000fe200007fe4ff */
[----:B------:R-:W-:Y:S01]  /*1e30*/  IMAD.WIDE.U32 R18, R21, UR5, R18 ;  /* 0x0000000515127c25 */ /* 0x000fe2000f8e0012 */
[----:B------:R-:W-:-:S03]  /*1e40*/  HFMA2.MMA R21, -RZ, RZ, 0, 0 ;  /* 0x00000000ff157435 */ /* 0x000fc600000001ff */
[----:B------:R-:W-:Y:S01]  /*1e50*/  IMAD R33, R33, UR5, RZ ;  /* 0x0000000521217c24 */ /* 0x000fe2000f8e02ff */
[----:B------:R-:W-:-:S03]  /*1e60*/  ULDC UR5, c[0x0][0x238] ;  /* 0x00008e0000057ab9 */ /* 0x000fc60000000800 */
[----:B------:R-:W-:Y:S02]  /*1e70*/  IMAD.IADD R33, R19, 0x1, R33 ;  /* 0x0000000113217824 */ /* 0x000fe400078e0221 */
[----:B------:R-:W-:Y:S02]  /*1e80*/  IMAD.MOV.U32 R19, RZ, RZ, RZ ;  /* 0x000000ffff137224 */ /* 0x000fe400078e00ff */
[----:B------:R-:W-:Y:S01]  /*1e90*/  IMAD.WIDE.U32 R20, R18, UR5, R20 ;  /* 0x0000000512147c25 */ /* 0x000fe2000f8e0014 */
[----:B------:R-:W-:-:S03]  /*1ea0*/  MOV R18, R10 ;  /* 0x0000000a00127202 */ /* 0x000fc60000000f00 */
[----:B------:R-:W-:Y:S02]  /*1eb0*/  IMAD R33, R33, UR5, RZ ;  /* 0x0000000521217c24 */ /* 0x000fe4000f8e02ff */
[----:B------:R-:W-:-:S04]  /*1ec0*/  IMAD.WIDE.U32 R18, R20, UR6, R18 ;  /* 0x0000000614127c25 */ /* 0x000fc8000f8e0012 */
[----:B------:R-:W-:Y:S01]  /*1ed0*/  IMAD.IADD R21, R33, 0x1, R21 ;  /* 0x0000000121157824 */ /* 0x000fe200078e0215 */
[----:B------:R-:W-:Y:S01]  /*1ee0*/  MOV R33, RZ ;  /* 0x000000ff00217202 */ /* 0x000fe20000000f00 */
[----:B------:R-:W-:Y:S02]  /*1ef0*/  IMAD.MOV.U32 R20, RZ, RZ, R22 ;  /* 0x000000ffff147224 */ /* 0x000fe400078e0016 */
[----:B------:R-:W-:-:S05]  /*1f00*/  IMAD R21, R21, UR6, RZ ;  /* 0x0000000615157c24 */ /* 0x000fca000f8e02ff */
[----:B------:R-:W-:Y:S01]  /*1f10*/  IADD3 R31, R19, R21, RZ ;  /* 0x00000015131f7210 */ /* 0x000fe20007ffe0ff */
[----:B------:R-:W-:-:S04]  /*1f20*/  HFMA2.MMA R21, -RZ, RZ, 0, 0 ;  /* 0x00000000ff157435 */ /* 0x000fc800000001ff */
[----:B------:R-:W-:-:S04]  /*1f30*/  IMAD R31, R31, UR7, RZ ;  /* 0x000000071f1f7c24 */ /* 0x000fc8000f8e02ff */
[----:B------:R-:W-:Y:S01]  /*1f40*/  IMAD.WIDE.U32 R18, R18, UR7, R20 ;  /* 0x0000000712127c25 */ /* 0x000fe2000f8e0014 */
        /* <DEDUP_REMOVED lines=12> */
.L_x_311:
[----:B------:R-:W-:Y:S05]  /*2010*/  BSYNC B4 ;  /* 0x0000000000047941 */ /* 0x000fea0003800000 */
.L_x_310:
[----:B------:R-:W-:Y:S02]  /*2020*/  LOP3.LUT R26, RZ, R26, RZ, 0x33, !PT ;  /* 0x0000001aff1a7212 */ /* 0x000fe400078e33ff */
[----:B------:R-:W-:Y:S02]  /*2030*/  IADD3 R19, -R7, RZ, RZ ;  /* 0x000000ff07137210 */ /* 0x000fe40007ffe1ff */
[----:B------:R-:W-:Y:S02]  /*2040*/  LOP3.LUT R18, RZ, R8, RZ, 0x33, !PT ;  /* 0x00000008ff127212 */ /* 0x000fe400078e33ff */
[----:B------:R-:W-:Y:S02]  /*2050*/  VIADDMNMX.U32 R19, R19, 0xfffffffe, R26, !PT ;  /* 0xfffffffe13137846 */ /* 0x000fe4000780001a */
[----:B------:R-:W-:-:S03]  /*2060*/  IADD3 R26, R8, 0x3, RZ ;  /* 0x00000003081a7810 */ /* 0x000fc60007ffe0ff */
[----:B------:R-:W-:Y:S02]  /*2070*/  IMAD.IADD R18, R18, 0x1, -R19 ;  /* 0x0000000112127824 */ /* 0x000fe400078e0a13 */
[----:B------:R-:W-:-:S03]  /*2080*/  VIADD R19, R8, 0x2 ;  /* 0x0000000208137836 */ /* 0x000fc60000000000 */
        /* <DEDUP_REMOVED lines=19> */
[----:B------:R-:W-:Y:S01]  /*21c0*/  IMAD R19, R32, UR5, R29 ;  /* 0x0000000520137c24 */ /* 0x000fe2000f8e021d */
[----:B------:R-:W-:-:S04]  /*21d0*/  MOV R32, R26 ;  /* 0x0000001a00207202 */ /* 0x000fc80000000f00 */
        /* <DEDUP_REMOVED lines=19> */
[----:B------:R-:W-:-:S05]  /*2310*/  IMAD.HI.U32 R20, R35, R14, RZ ;  /* 0x0000000e23147227 */ /* 0x000fca00078e00ff */
[----:B------:R-:W-:-:S05]  /*2320*/  IADD3 R19, -R20, RZ, RZ ;  /* 0x000000ff14137210 */ /* 0x000fca0007ffe1ff */
[----:B------:R-:W-:Y:S01]  /*2330*/  IMAD R18, R19, UR5, R14 ;  /* 0x0000000513127c24 */ /* 0x000fe2000f8e020e */
[----:B------:R-:W-:-:S04]  /*2340*/  P2R R19, PR, RZ, 0x40 ;  /* 0x00000040ff137803 */ /* 0x000fc80000000000 */
[----:B------:R-:W-:-:S13]  /*2350*/  ISETP.GE.U32.AND P4, PT, R18, UR5, PT ;  /* 0x0000000512007c0c */ /* 0x000fda000bf86070 */
[----:B------:R-:W-:-:S05]  /*2360*/  @P4 VIADD R18, R18, -UR5 ;  /* 0x8000000512124c36 */ /* 0x000fca0008000000 */
[----:B------:R-:W-:-:S13]  /*2370*/  ISETP.GE.U32.AND P5, PT, R18, UR5, PT ;  /* 0x0000000512007c0c */ /* 0x000fda000bfa6070 */
[----:B------:R-:W-:-:S04]  /*2380*/  @P5 IADD3 R18, R18, -UR5, RZ ;  /* 0x8000000512125c10 */ /* 0x000fc8000fffe0ff */
[----:B------:R-:W-:-:S04]  /*2390*/  SEL R18, R31, R18, !P6 ;  /* 0x000000121f127207 */ /* 0x000fc80007000000 */
[----:B------:R-:W-:-:S13]  /*23a0*/  ISETP.NE.AND P6, PT, R18, RZ, PT ;  /* 0x000000ff1200720c */ /* 0x000fda0003fc5270 */
[----:B------:R-:W-:Y:S05]  /*23b0*/  @P6 BRA `(.L_x_307) ;  /* 0x0000000000bc6947 */ /* 0x000fea0003800000 */
[----:B------:R-:W-:Y:S01]  /*23c0*/  @P2 IADD3 R25, R25, 0x1, RZ ;  /* 0x0000000119192810 */ /* 0x000fe20007ffe0ff */
[----:B------:R-:W-:Y:S01]  /*23d0*/  ULDC UR5, c[0x0][0x234] ;  /* 0x00008d0000057ab9 */ /* 0x000fe20000000800 */
[----:B------:R-:W-:Y:S01]  /*23e0*/  @P0 IADD3 R21, R21, 0x1, RZ ;  /* 0x0000000115150810 */ /* 0x000fe20007ffe0ff */
[----:B------:R-:W-:Y:S01]  /*23f0*/  ULDC.64 UR6, c[0x0][0x260] ;  /* 0x0000980000067ab9 */ /* 0x000fe20000000a00 */
[----:B------:R-:W-:Y:S01]  /*2400*/  ISETP.NE.AND P2, PT, R33, RZ, PT ;  /* 0x000000ff2100720c */ /* 0x000fe20003f45270 */
[----:B------:R-:W-:Y:S01]  /*2410*/  @P1 VIADD R25, R25, 0x1 ;  /* 0x0000000119191836 */ /* 0x000fe20000000000 */
[----:B------:R-:W-:Y:S01]  /*2420*/  ISETP.NE.AND P1, PT, R27, RZ, PT ;  /* 0x000000ff1b00720c */ /* 0x000fe20003f25270 */
[----:B------:R-:W-:Y:S01]  /*2430*/  @P3 VIADD R21, R21, 0x1 ;  /* 0x0000000115153836 */ /* 0x000fe20000000000 */
[----:B------:R-:W-:Y:S01]  /*2440*/  ISETP.NE.AND P6, PT, R19, RZ, PT ;  /* 0x000000ff1300720c */ /* 0x000fe20003fc5270 */
[----:B------:R-:W-:Y:S01]  /*2450*/  IMAD.MOV.U32 R19, RZ, RZ, RZ ;  /* 0x000000ffff137224 */ /* 0x000fe200078e00ff */
[----:B------:R-:W-:-:S02]  /*2460*/  SEL R25, R28, R25, !P1 ;  /* 0x000000191c197207 */ /* 0x000fc40004800000 */
[----:B------:R-:W-:Y:S02]  /*2470*/  SEL R18, R34, R21, !P2 ;  /* 0x0000001522127207 */ /* 0x000fe40005000000 */
[----:B------:R-:W-:Y:S02]  /*2480*/  IADD3 R25, P0, R16, R25, RZ ;  /* 0x0000001910197210 */ /* 0x000fe40007f1e0ff */
[----:B------:R-:W-:-:S03]  /*2490*/  @P4 IADD3 R20, R20, 0x1, RZ ;  /* 0x0000000114144810 */ /* 0x000fc60007ffe0ff */
[----:B------:R-:W-:Y:S01]  /*24a0*/  IMAD.X R21, RZ, RZ, RZ, P0 ;  /* 0x000000ffff157224 */ /* 0x000fe200000e06ff */
[----:B------:R-:W-:Y:S01]  /*24b0*/  @P5 IADD3 R20, R20, 0x1, RZ ;  /* 0x0000000114145810 */ /* 0x000fe20007ffe0ff */
[----:B------:R-:W-:-:S03]  /*24c0*/  IMAD.WIDE.U32 R18, R25, UR5, R18 ;  /* 0x0000000519127c25 */ /* 0x000fc6000f8e0012 */
[----:B------:R-:W-:Y:S01]  /*24d0*/  SEL R20, R31, R20, !P6 ;  /* 0x000000141f147207 */ /* 0x000fe20007000000 */
[----:B------:R-:W-:Y:S01]  /*24e0*/  IMAD R21, R21, UR5, RZ ;  /* 0x0000000515157c24 */ /* 0x000fe2000f8e02ff */
[----:B------:R-:W-:-:S04]  /*24f0*/  ULDC UR5, c[0x0][0x238] ;  /* 0x00008e0000057ab9 */ /* 0x000fc80000000800 */
[----:B------:R-:W-:Y:S01]  /*2500*/  IADD3 R19, R19, R21, RZ ;  /* 0x0000001513137210 */ /* 0x000fe20007ffe0ff */
        /* <DEDUP_REMOVED lines=21> */
[----:B------:R-:W-:Y:S01]  /*2660*/  HADD2.F32 R19, -RZ, R30.H0_H0 ;  /* 0x2000001eff137230 */ /* 0x000fe20000004100 */
[----:B------:R-:W-:Y:S01]  /*2670*/  MOV R32, R26 ;  /* 0x0000001a00207202 */ /* 0x000fe20000000f00 */
[----:B--2---:R-:W-:-:S05]  /*2680*/  HADD2.F32 R18, -RZ, R20.H0_H0 ;  /* 0x20000014ff127230 */ /* 0x004fca0000004100 */
[----:B------:R-:W-:-:S05]  /*2690*/  FADD.FTZ R18, R19, R18 ;  /* 0x0000001213127221 */ /* 0x000fca0000010000 */
[----:B------:R-:W-:-:S07]  /*26a0*/  F2FP.F16.F32.PACK_AB R30, RZ, R18 ;  /* 0x00000012ff1e723e */ /* 0x000fce00000000ff */
.L_x_307:
[----:B------:R-:W-:Y:S05]  /*26b0*/  BSYNC B0 ;  /* 0x0000000000007941 */ /* 0x000fea0003800000 */
.L_x_306:
        /* <DEDUP_REMOVED lines=9> */
.L_x_320:
        /* <DEDUP_REMOVED lines=105> */
[----:B------:R-:W-:Y:S02]  /*2de0*/  HADD2.F32 R21, -RZ, R30.H0_H0 ;  /* 0x2000001eff157230 */ /* 0x000fe40000004100 */
[----:B--2---:R-:W-:-:S05]  /*2df0*/  HADD2.F32 R20, -RZ, R18.H0_H0 ;  /* 0x20000012ff147230 */ /* 0x004fca0000004100 */
[----:B------:R-:W-:-:S05]  /*2e00*/  FADD.FTZ R20, R21, R20 ;  /* 0x0000001415147221 */ /* 0x000fca0000010000 */
[----:B------:R-:W-:-:S07]  /*2e10*/  F2FP.F16.F32.PACK_AB R30, RZ, R20 ;  /* 0x00000014ff1e723e */ /* 0x000fce00000000ff */
.L_x_313:
[----:B------:R-:W-:Y:S05]  /*2e20*/  BSYNC B0 ;  /* 0x0000000000007941 */ /* 0x000fea0003800000 */
.L_x_312:
        /* <DEDUP_REMOVED lines=109> */
.L_x_315:
[----:B------:R-:W-:Y:S05]  /*3500*/  BSYNC B0 ;  /* 0x0000000000007941 */ /* 0x000fea0003800000 */
.L_x_314:
        /* <DEDUP_REMOVED lines=105> */
[----:B------:R-:W-:Y:S02]  /*3ba0*/  HADD2.F32 R21, -RZ, R30.H0_H0 ;  /* 0x2000001eff157230 */ /* 0x000fe40000004100 */
[----:B--2---:R-:W-:-:S05]  /*3bb0*/  HADD2.F32 R20, -RZ, R18.H0_H0 ;  /* 0x20000012ff147230 */ /* 0x004fca0000004100 */
[----:B------:R-:W-:-:S05]  /*3bc0*/  FADD.FTZ R20, R21, R20 ;  /* 0x0000001415147221 */ /* 0x000fca0000010000 */
[----:B------:R-:W-:-:S07]  /*3bd0*/  F2FP.F16.F32.PACK_AB R30, RZ, R20 ;  /* 0x00000014ff1e723e */ /* 0x000fce00000000ff */
.L_x_317:
[----:B------:R-:W-:Y:S05]  /*3be0*/  BSYNC B0 ;  /* 0x0000000000007941 */ /* 0x000fea0003800000 */
.L_x_316:
        /* <DEDUP_REMOVED lines=108> */
.L_x_319:
[----:B------:R-:W-:Y:S05]  /*42b0*/  BSYNC B0 ;  /* 0x0000000000007941 */ /* 0x000fea0003800000 */
.L_x_318:
[----:B------:R-:W-:-:S05]  /*42c0*/  VIADD R32, R32, 0x4 ;  /* 0x0000000420207836 */ /* 0x000fca0000000000 */
[----:B------:R-:W-:-:S13]  /*42d0*/  ISETP.GE.U32.AND P0, PT, R32, R23, PT ;  /* 0x000000172000720c */ /* 0x000fda0003f06070 */
[----:B------:R-:W-:Y:S05]  /*42e0*/  @!P0 BRA `(.L_x_320) ;  /* 0xffffffe400188947 */ /* 0x000fea000383ffff */
.L_x_305:
[----:B------:R-:W-:Y:S05]  /*42f0*/  BSYNC B1 ;  /* 0x0000000000017941 */ /* 0x000fea0003800000 */
.L_x_304:
[----:B------:R-:W-:-:S04]  /*4300*/  IADD3 R22, R22, 0x1, RZ ;  /* 0x0000000116167810 */ /* 0x000fc80007ffe0ff */
[----:B------:R-:W-:-:S13]  /*4310*/  ISETP.GE.U32.AND P0, PT, R22, R11, PT ;  /* 0x0000000b1600720c */ /* 0x000fda0003f06070 */
[----:B------:R-:W-:Y:S05]  /*4320*/  @!P0 BRA `(.L_x_321) ;  /* 0xffffffcc006c8947 */ /* 0x000fea000383ffff */
.L_x_303:
[----:B------:R-:W-:Y:S05]  /*4330*/  BSYNC B2 ;  /* 0x0000000000027941 */ /* 0x000fea0003800000 */
.L_x_302:
[----:B------:R-:W-:-:S05]  /*4340*/  VIADD R10, R10, 0x1 ;  /* 0x000000010a0a7836 */ /* 0x000fca0000000000 */
[----:B------:R-:W-:-:S13]  /*4350*/  ISETP.GE.U32.AND P0, PT, R10, R9, PT ;  /* 0x000000090a00720c */ /* 0x000fda0003f06070 */
[----:B------:R-:W-:Y:S05]  /*4360*/  @!P0 BRA `(.L_x_322) ;  /* 0xffffffcc00388947 */ /* 0x000fea000383ffff */
.L_x_301:
[----:B------:R-:W-:Y:S05]  /*4370*/  BSYNC B3 ;  /* 0x0000000000037941 */ /* 0x000fea0003800000 */
.L_x_300:
        /* <DEDUP_REMOVED lines=12> */
.L_x_324:
        /* <DEDUP_REMOVED lines=12> */
.L_x_745:


//--------------------- .text._ZN2at6native13im2col_kernelIN3c104HalfEEEvlPKT_llllllllllllPS4_ --------------------------
	.section	.text._ZN2at6native13im2col_kernelIN3c104HalfEEEvlPKT_llllllllllllPS4_,"ax",@progbits
	.align	128
        .global         _ZN2at6native13im2col_kernelIN3c104HalfEEEvlPKT_llllllllllllPS4_
        .type           _ZN2at6native13im2col_kernelIN3c104HalfEEEvlPKT_llllllllllllPS4_,@function
        .size           _ZN2at6native13im2col_kernelIN3c104HalfEEEvlPKT_llllllllllllPS4_,(.L_x_730 - _ZN2at6native13im2col_kernelIN3c104HalfEEEvlPKT_llllllllllllPS4_)
        .other          _ZN2at6native13im2col_kernelIN3c104HalfEEEvlPKT_llllllllllllPS4_,@"STO_CUDA_ENTRY STV_DEFAULT"
_ZN2at6native13im2col_kernelIN3c104HalfEEEvlPKT_llllllllllllPS4_:
.text._ZN2at6native13im2col_kernelIN3c104HalfEEEvlPKT_llllllllllllPS4_:
        /* <DEDUP_REMOVED lines=24> */
.L_x_336:
        /* <DEDUP_REMOVED lines=11> */
[----:B------:R-:W-:Y:S05]  /*0230*/  CALL.REL.NOINC `($__internal_6_$__cuda_sm20_div_s64) ;  /* 0x0000001800587944 */ /* 0x000fea0003c00000 */
        /* <DEDUP_REMOVED lines=12> */
.L_x_326:
        /* <DEDUP_REMOVED lines=23> */
.L_x_327:
[----:B------:R-:W-:Y:S05]  /*0470*/  BSYNC B0 ;  /* 0x0000000000007941 */ /* 0x000fea0003800000 */
.L_x_325:
        /* <DEDUP_REMOVED lines=12> */
[----:B------:R-:W-:Y:S05]  /*0540*/  CALL.REL.NOINC `($__internal_6_$__cuda_sm20_div_s64) ;  /* 0x0000001400947944 */ /* 0x000fea0003c00000 */
        /* <DEDUP_REMOVED lines=11> */
.L_x_329:
        /* <DEDUP_REMOVED lines=24> */
.L_x_330:
[----:B------:R-:W-:Y:S05]  /*0780*/  BSYNC B0 ;  /* 0x0000000000007941 */ /* 0x000fea0003800000 */
.L_x_328:
        /* <DEDUP_REMOVED lines=38> */
.L_x_335:
        /* <DEDUP_REMOVED lines=99> */
.L_x_333:
        /* <DEDUP_REMOVED lines=80> */
.L_x_332:
        /* <DEDUP_REMOVED lines=93> */
.L_x_334:
[----:B------:R-:W-:Y:S05]  /*1af0*/  @!P0 BRA `(.L_x_335) ;  /* 0xffffffec00bc8947 */ /* 0x000fea000383ffff */
.L_x_331:
        /* <DEDUP_REMOVED lines=10> */
        .weak           $__internal_6_$__cuda_sm20_div_s64
        .type           $__internal_6_$__cuda_sm20_div_s64,@function
        .size           $__internal_6_$__cuda_sm20_div_s64,(.L_x_730 - $__internal_6_$__cuda_sm20_div_s64)
$__internal_6_$__cuda_sm20_div_s64:
        /* <DEDUP_REMOVED lines=82> */
[----:B------:R-:W-:Y:S06]  /*20c0*/  RET.REL.NODEC R6 `(_ZN2at6native13im2col_kernelIN3c104HalfEEEvlPKT_llllllllllllPS4_) ;  /* 0xffffffdc06cc7950 */ /* 0x000fec0003c3ffff */
.L_x_337:
        /* <DEDUP_REMOVED lines=11> */
.L_x_730:


//--------------------- .text._ZN2at6native14vol2col_kernelIN3c104HalfEEEvlPKT_iiiiiiiiiiiiiiiiiiPS4_ --------------------------
	.section	.text._ZN2at6native14vol2col_kernelIN3c104HalfEEEvlPKT_iiiiiiiiiiiiiiiiiiPS4_,"ax",@progbits
	.align	128
        .global         _ZN2at6native14vol2col_kernelIN3c104HalfEEEvlPKT_iiiiiiiiiiiiiiiiiiPS4_
        .type           _ZN2at6native14vol2col_kernelIN3c104HalfEEEvlPKT_iiiiiiiiiiiiiiiiiiPS4_,@function
        .size           _ZN2at6native14vol2col_kernelIN3c104HalfEEEvlPKT_iiiiiiiiiiiiiiiiiiPS4_,(.L_x_731 - _ZN2at6native14vol2col_kernelIN3c104HalfEEEvlPKT_iiiiiiiiiiiiiiiiiiPS4_)
        .other          _ZN2at6native14vol2col_kernelIN3c104HalfEEEvlPKT_iiiiiiiiiiiiiiiiiiPS4_,@"STO_CUDA_ENTRY STV_DEFAULT"
_ZN2at6native14vol2col_kernelIN3c104HalfEEEvlPKT_iiiiiiiiiiiiiiiiiiPS4_:
.text._ZN2at6native14vol2col_kernelIN3c104HalfEEEvlPKT_iiiiiiiiiiiiiiiiiiPS4_:
        /* <DEDUP_REMOVED lines=29> */
.L_x_360:
        /* <DEDUP_REMOVED lines=12> */
[----:B------:R-:W-:Y:S05]  /*0290*/  CALL.REL.NOINC `($__internal_7_$__cuda_sm20_div_s64) ;  /* 0x0000001800807944 */ /* 0x000fea0003c00000 */
        /* <DEDUP_REMOVED lines=10> */
.L_x_339:
        /* <DEDUP_REMOVED lines=22> */
.L_x_340:
[----:B------:R-:W-:Y:S05]  /*04a0*/  BSYNC B0 ;  /* 0x0000000000007941 */ /* 0x000fea0003800000 */
.L_x_338:
        /* <DEDUP_REMOVED lines=12> */
[----:B------:R-:W-:Y:S05]  /*0570*/  CALL.REL.NOINC `($__internal_7_$__cuda_sm20_div_s64) ;  /* 0x0000001400c87944 */ /* 0x000fea0003c00000 */
        /* <DEDUP_REMOVED lines=10> */
.L_x_342:
        /* <DEDUP_REMOVED lines=22> */
.L_x_343:
[----:B------:R-:W-:Y:S05]  /*0780*/  BSYNC B0 ;  /* 0x0000000000007941 */ /* 0x000fea0003800000 */
.L_x_341:
        /* <DEDUP_REMOVED lines=12> */
[----:B------:R-:W-:Y:S05]  /*0850*/  CALL.REL.NOINC `($__internal_7_$__cuda_sm20_div_s64) ;  /* 0x0000001400107944 */ /* 0x000fea0003c00000 */
        /* <DEDUP_REMOVED lines=11> */
.L_x_345:
        /* <DEDUP_REMOVED lines=22> */
.L_x_346:
[----:B------:R-:W-:Y:S05]  /*0a70*/  BSYNC B0 ;  /* 0x0000000000007941 */ /* 0x000fea0003800000 */
.L_x_344:
        /* <DEDUP_REMOVED lines=86> */
.L_x_359:
        /* <DEDUP_REMOVED lines=8> */
.L_x_358:
        /* <DEDUP_REMOVED lines=36> */
.L_x_350:
        /* <DEDUP_REMOVED lines=75> */
.L_x_349:
        /* <DEDUP_REMOVED lines=22> */
.L_x_353:
[----:B------:R-:W-:Y:S05]  /*18b0*/  BSYNC B0 ;  /* 0x0000000000007941 */ /* 0x000fea0003800000 */
.L_x_352:
        /* <DEDUP_REMOVED lines=23> */
.L_x_355:
[----:B------:R-:W-:Y:S05]  /*1a30*/  BSYNC B0 ;  /* 0x0000000000007941 */ /* 0x000fea0003800000 */
.L_x_354:
        /* <DEDUP_REMOVED lines=20> */
.L_x_357:
[----:B------:R-:W-:Y:S05]  /*1b80*/  BSYNC B0 ;  /* 0x0000000000007941 */ /* 0x000fea0003800000 */
.L_x_356:
[----:B-----5:R1:W-:Y:S02]  /*1b90*/  STG.E.U16 desc[UR14][R20.64], R25 ;  /* 0x0000001914007986 */ /* 0x0203e4000c10150e */
[----:B-1----:R-:W-:-:S07]  /*1ba0*/  IMAD.WIDE R20, R17, 0x6, R22 ;  /* 0x0000000611147825 */ /* 0x002fce00078e0216 */
.L_x_351:
[----:B------:R-:W-:Y:S05]  /*1bb0*/  @!P3 BRA `(.L_x_358) ;  /* 0xfffffff40028b947 */ /* 0x000fea000383ffff */
.L_x_348:
[----:B------:R-:W-:Y:S01]  /*1bc0*/  IADD3 R40, R40, 0x1, RZ ;  /* 0x0000000128287810 */ /* 0x000fe20007ffe0ff */
[----:B------:R-:W-:-:S03]  /*1bd0*/  ULDC UR7, c[0x0][0x22c] ;  /* 0x00008b0000077ab9 */ /* 0x000fc60000000800 */
[----:B------:R-:W-:-:S13]  /*1be0*/  ISETP.GE.AND P0, PT, R40, UR7, PT ;  /* 0x0000000728007c0c */ /* 0x000fda000bf06270 */
[----:B------:R-:W-:Y:S05]  /*1bf0*/  @!P0 BRA `(.L_x_359) ;  /* 0xfffffff000f88947 */ /* 0x000fea000383ffff */
.L_x_347:
        /* <DEDUP_REMOVED lines=10> */
        .weak           $__internal_7_$__cuda_sm20_div_s64
        .type           $__internal_7_$__cuda_sm20_div_s64,@function
        .size           $__internal_7_$__cuda_sm20_div_s64,(.L_x_731 - $__internal_7_$__cuda_sm20_div_s64)
$__internal_7_$__cuda_sm20_div_s64:
        /* <DEDUP_REMOVED lines=83> */
[----:B------:R-:W-:Y:S06]  /*21d0*/  RET.REL.NODEC R6 `(_ZN2at6native14vol2col_kernelIN3c104HalfEEEvlPKT_iiiiiiiiiiiiiiiiiiPS4_) ;  /* 0xffffffdc06887950 */ /* 0x000fec0003c3ffff */
.L_x_361:
        /* <DEDUP_REMOVED lines=10> */
.L_x_731:


//--------------------- .text._ZN2at6native13col2im_kernelIffEEvlPKT_llllllllllllPS2_ --------------------------
	.section	.text._ZN2at6native13col2im_kernelIffEEvlPKT_llllllllllllPS2_,"ax",@progbits
	.align	128
        .global         _ZN2at6native13col2im_kernelIffEEvlPKT_llllllllllllPS2_
        .type           _ZN2at6native13col2im_kernelIffEEvlPKT_llllllllllllPS2_,@function
        .size           _ZN2at6native13col2im_kernelIffEEvlPKT_llllllllllllPS2_,(.L_x_733 - _ZN2at6native13col2im_kernelIffEEvlPKT_llllllllllllPS2_)
        .other          _ZN2at6native13col2im_kernelIffEEvlPKT_llllllllllllPS2_,@"STO_CUDA_ENTRY STV_DEFAULT"
_ZN2at6native13col2im_kernelIffEEvlPKT_llllllllllllPS2_:
.text._ZN2at6native13col2im_kernelIffEEvlPKT_llllllllllllPS2_:
        /* <DEDUP_REMOVED lines=18> */
.L_x_473:
[----:B------:R-:W-:Y:S01]  /*0120*/  SHF.R.S32.HI R49, RZ, 0x1f, R0 ;  /* 0x0000001fff317819 */ /* 0x000fe20000011400 */
[----:B------:R-:W-:Y:S01]  /*0130*/  ULDC UR8, c[0x0][0x22c] ;  /* 0x00008b0000087ab9 */ /* 0x000fe20000000800 */
[----:B------:R-:W-:Y:S02]  /*0140*/  BSSY B0, `(.L_x_362) ;  /* 0x000002a000007945 */ /* 0x000fe40003800000 */
[----:B------:R-:W-:-:S04]  /*0150*/  LOP3.LUT R2, R49, UR8, RZ, 0xfc, !PT ;  /* 0x0000000831027c12 */ /* 0x000fc8000f8efcff */
[----:B------:R-:W-:-:S13]  /*0160*/  ISETP.NE.U32.AND P0, PT, R2, RZ, PT ;  /* 0x000000ff0200720c */ /* 0x000fda0003f05070 */
[----:B------:R-:W-:Y:S05]  /*0170*/  @!P0 BRA `(.L_x_363) ;  /* 0x00000000003c8947 */ /* 0x000fea0003800000 */
[----:B------:R-:W-:Y:S01]  /*0180*/  ULDC.64 UR8, c[0x0][0x228] ;  /* 0x00008a0000087ab9 */ /* 0x000fe20000000a00 */
[----:B------:R-:W-:Y:S01]  /*0190*/  MOV R52, R0 ;  /* 0x0000000000347202 */ /* 0x000fe20000000f00 */
[----:B------:R-:W-:Y:S01]  /*01a0*/  IMAD.U32 R50, RZ, RZ, UR8 ;  /* 0x00000008ff327e24 */ /* 0x000fe2000f8e00ff */
[----:B------:R-:W-:Y:S01]  /*01b0*/  MOV R2, 0x1e0 ;  /* 0x000001e000027802 */ /* 0x000fe20000000f00 */
[----:B------:R-:W-:-:S07]  /*01c0*/  IMAD.U32 R48, RZ, RZ, UR9 ;  /* 0x00000009ff307e24 */ /* 0x000fce000f8e00ff */
[----:B------:R-:W-:Y:S05]  /*01d0*/  CALL.REL.NOINC `($__internal_8_$__cuda_sm20_div_s64) ;  /* 0x0000005800407944 */ /* 0x000fea0003c00000 */
        /* <DEDUP_REMOVED lines=9> */
.L_x_363:
[----:B------:R-:W-:Y:S01]  /*0270*/  ULDC UR8, c[0x0][0x228] ;  /* 0x00008a0000087ab9 */ /* 0x000fe20000000800 */
[----:B------:R-:W-:Y:S01]  /*0280*/  HFMA2.MMA R37, -RZ, RZ, 0, 0 ;  /* 0x00000000ff257435 */ /* 0x000fe200000001ff */
[----:B------:R-:W0:Y:S01]  /*0290*/  I2F.U32.RP R2, UR8 ;  /* 0x0000000800027d06 */ /* 0x000e220008209000 */
[----:B------:R-:W-:-:S07]  /*02a0*/  ISETP.NE.U32.AND P2, PT, RZ, UR8, PT ;  /* 0x00000008ff007c0c */ /* 0x000fce000bf45070 */
[----:B0-----:R-:W0:Y:S02]  /*02b0*/  MUFU.RCP R2, R2 ;  /* 0x0000000200027308 */ /* 0x001e240000001000 */
[----:B0-----:R-:W-:Y:S01]  /*02c0*/  IADD3 R4, R2, 0xffffffe, RZ ;  /* 0x0ffffffe02047810 */ /* 0x001fe20007ffe0ff */
[----:B------:R-:W-:-:S05]  /*02d0*/  IMAD.MOV.U32 R2, RZ, RZ, RZ ;  /* 0x000000ffff027224 */ /* 0x000fca00078e00ff */
        /* <DEDUP_REMOVED lines=13> */
[----:B------:R-:W-:-:S05]  /*03b0*/  @!P2 LOP3.LUT R36, RZ, UR8, RZ, 0x33, !PT ;  /* 0x00000008ff24ac12 */ /* 0x000fca000f8e33ff */
[----:B------:R-:W-:-:S04]  /*03c0*/  IMAD.MOV R5, RZ, RZ, -R36 ;  /* 0x000000ffff057224 */ /* 0x000fc800078e0a24 */
[----:B------:R-:W-:-:S07]  /*03d0*/  IMAD R4, R5, UR8, R0 ;  /* 0x0000000805047c24 */ /* 0x000fce000f8e0200 */
.L_x_364:
[----:B------:R-:W-:Y:S05]  /*03e0*/  BSYNC B0 ;  /* 0x0000000000007941 */ /* 0x000fea0003800000 */
.L_x_362:
        /* <DEDUP_REMOVED lines=14> */
[----:B------:R-:W-:Y:S05]  /*04d0*/  CALL.REL.NOINC `($__internal_9_$__cuda_sm20_rem_s64) ;  /* 0x0000005800d07944 */ /* 0x000fea0003c00000 */
[----:B------:R-:W-:Y:S01]  /*04e0*/  IMAD.MOV.U32 R4, RZ, RZ, R38 ;  /* 0x000000ffff047224 */ /* 0x000fe200078e0026 */
[----:B------:R-:W-:Y:S01]  /*04f0*/  MOV R5, R39 ;  /* 0x0000002700057202 */ /* 0x000fe20000000f00 */
[----:B------:R-:W-:Y:S06]  /*0500*/  BRA `(.L_x_367) ;  /* 0x0000000000507947 */ /* 0x000fec0003800000 */
.L_x_366:
        /* <DEDUP_REMOVED lines=20> */
.L_x_367:
[----:B------:R-:W-:Y:S05]  /*0650*/  BSYNC B0 ;  /* 0x0000000000007941 */ /* 0x000fea0003800000 */
.L_x_365:
        /* <DEDUP_REMOVED lines=16> */
[----:B------:R-:W-:Y:S05]  /*0760*/  CALL.REL.NOINC `($__internal_8_$__cuda_sm20_div_s64) ;  /* 0x0000005000dc7944 */ /* 0x000fea0003c00000 */
[----:B------:R-:W-:Y:S01]  /*0770*/  IMAD.MOV.U32 R30, RZ, RZ, R36 ;  /* 0x000000ffff1e7224 */ /* 0x000fe200078e0024 */
[----:B------:R-:W-:Y:S01]  /*0780*/  MOV R31, R37 ;  /* 0x00000025001f7202 */ /* 0x000fe20000000f00 */
[----:B------:R-:W-:Y:S06]  /*0790*/  BRA `(.L_x_370) ;  /* 0x00000000004c7947 */ /* 0x000fec0003800000 */
.L_x_369:
        /* <DEDUP_REMOVED lines=19> */
.L_x_370:
[----:B------:R-:W-:Y:S05]  /*08d0*/  BSYNC B0 ;  /* 0x0000000000007941 */ /* 0x000fea0003800000 */
.L_x_368:
[----:B------:R-:W0:Y:S01]  /*08e0*/  LDC.64 R8, c[0x0][0x268] ;  /* 0x00009a00ff087b82 */ /* 0x000e220000000a00 */
[----:B------:R-:W-:Y:S01]  /*08f0*/  ULDC.64 UR8, c[0x0][0x238] ;  /* 0x00008e0000087ab9 */ /* 0x000fe20000000a00 */
[----:B------:R-:W-:Y:S01]  /*0900*/  BSSY B0, `(.L_x_371) ;  /* 0x0000031000007945 */ /* 0x000fe20003800000 */
[----:B------:R-:W-:Y:S01]  /*0910*/  UIADD3 UR8, UP0, UR8, -0x1, URZ ;  /* 0xffffffff08087890 */ /* 0x000fe2000ff1e03f */
[----:B------:R-:W-:-:S03]  /*0920*/  CS2R R4, SRZ ;  /* 0x0000000000047805 */ /* 0x000fc6000001ff00 */
[----:B------:R-:W-:-:S06]  /*0930*/  UIADD3.X UR9, UR9, -0x1, URZ, UP0, !UPT ;  /* 0xffffffff09097890 */ /* 0x000fcc00087fe43f */
[C---:B0-----:R-:W-:Y:S02]  /*0940*/  IMAD R2, R8.reuse, UR9, RZ ;  /* 0x0000000908027c24 */ /* 0x041fe4000f8e02ff */
[----:B------:R-:W-:-:S04]  /*0950*/  IMAD.WIDE.U32 R6, R8, UR8, RZ ;  /* 0x0000000808067c25 */ /* 0x000fc8000f8e00ff */
[----:B------:R-:W-:Y:S01]  /*0960*/  IMAD R9, R9, UR8, R2 ;  /* 0x0000000809097c24 */ /* 0x000fe2000f8e0202 */
[----:B------:R-:W-:-:S04]  /*0970*/  ISETP.GT.U32.AND P0, PT, R34, R6, PT ;  /* 0x000000062200720c */ /* 0x000fc80003f04070 */
        /* <DEDUP_REMOVED lines=16> */
[----:B------:R-:W-:Y:S05]  /*0a80*/  CALL.REL.NOINC `($__internal_8_$__cuda_sm20_div_s64) ;  /* 0x0000005000147944 */ /* 0x000fea0003c00000 */
[----:B------:R-:W-:Y:S05]  /*0a90*/  BRA `(.L_x_375) ;  /* 0x0000000000507947 */ /* 0x000fea0003800000 */
.L_x_374:
        /* <DEDUP_REMOVED lines=20> */
.L_x_375:
[----:B------:R-:W-:Y:S05]  /*0be0*/  BSYNC B1 ;  /* 0x0000000000017941 */ /* 0x000fea0003800000 */
.L_x_373:
[----:B------:R-:W-:-:S04]  /*0bf0*/  IADD3 R4, P0, R36, 0x1, RZ ;  /* 0x0000000124047810 */ /* 0x000fc80007f1e0ff */
[----:B------:R-:W-:-:S09]  /*0c00*/  IADD3.X R5, RZ, R37, RZ, P0, !PT ;  /* 0x00000025ff057210 */ /* 0x000fd200007fe4ff */
.L_x_372:
[----:B------:R-:W-:Y:S05]  /*0c10*/  BSYNC B0 ;  /* 0x0000000000007941 */ /* 0x000fea0003800000 */
.L_x_371:
        /* <DEDUP_REMOVED lines=11> */
[----:B------:R-:W-:Y:S05]  /*0cd0*/  CALL.REL.NOINC `($__internal_8_$__cuda_sm20_div_s64) ;  /* 0x0000004c00807944 */ /* 0x000fea0003c00000 */
[----:B------:R-:W-:Y:S01]  /*0ce0*/  IMAD.MOV.U32 R28, RZ, RZ, R36 ;  /* 0x000000ffff1c7224 */ /* 0x000fe200078e0024 */
[----:B------:R-:W-:Y:S01]  /*0cf0*/  MOV R29, R37 ;  /* 0x00000025001d7202 */ /* 0x000fe20000000f00 */
[----:B------:R-:W-:Y:S06]  /*0d00*/  BRA `(.L_x_378) ;  /* 0x0000000000507947 */ /* 0x000fec0003800000 */
.L_x_377:
        /* <DEDUP_REMOVED lines=20> */
.L_x_378:
[----:B------:R-:W-:Y:S05]  /*0e50*/  BSYNC B0 ;  /* 0x0000000000007941 */ /* 0x000fea0003800000 */
.L_x_376:
        /* <DEDUP_REMOVED lines=28> */
.L_x_382:
        /* <DEDUP_REMOVED lines=20> */
.L_x_383:
[----:B------:R-:W-:Y:S05]  /*1160*/  BSYNC B1 ;  /* 0x0000000000017941 */ /* 0x000fea0003800000 */
.L_x_381:
[----:B------:R-:W-:-:S04]  /*1170*/  IADD3 R6, P0, R36, 0x1, RZ ;  /* 0x0000000124067810 */ /* 0x000fc80007f1e0ff */
[----:B------:R-:W-:-:S09]  /*1180*/  IADD3.X R7, RZ, R37, RZ, P0, !PT ;  /* 0x00000025ff077210 */ /* 0x000fd200007fe4ff */
.L_x_380:
[----:B------:R-:W-:Y:S05]  /*1190*/  BSYNC B0 ;  /* 0x0000000000007941 */ /* 0x000fea0003800000 */
.L_x_379:
        /* <DEDUP_REMOVED lines=12> */
[----:B------:R-:W-:Y:S05]  /*1260*/  BRA `(.L_x_386) ;  /* 0x0000000000507947 */ /* 0x000fea0003800000 */
.L_x_385:
[----:B------:R-:W-:Y:S01]  /*1270*/  ULDC UR8, c[0x0][0x250] ;  /* 0x0000940000087ab9 */ /* 0x000fe20000000800 */
[----:B------:R-:W-:Y:S01]  /*1280*/  HFMA2.MMA R37, -RZ, RZ, 0, 0 ;  /* 0x00000000ff257435 */ /* 0x000fe200000001ff */
        /* <DEDUP_REMOVED lines=18> */
.L_x_386:
[----:B------:R-:W-:Y:S05]  /*13b0*/  BSYNC B0 ;  /* 0x0000000000007941 */ /* 0x000fea0003800000 */
.L_x_384:
[----:B------:R-:W-:Y:S01]  /*13c0*/  IADD3 R9, P0, R36, 0x1, RZ ;  /* 0x0000000124097810 */ /* 0x000fe20007f1e0ff */
[----:B------:R-:W-:Y:S01]  /*13d0*/  ULDC.64 UR8, c[0x0][0x270] ;  /* 0x00009c0000087ab9 */ /* 0x000fe20000000a00 */
[----:B------:R-:W-:Y:S01]  /*13e0*/  BSSY B1, `(.L_x_387) ;  /* 0x0000460000017945 */ /* 0x000fe20003800000 */
[----:B------:R-:W-:Y:S02]  /*13f0*/  IMAD.MOV.U32 R10, RZ, RZ, RZ ;  /* 0x000000ffff0a7224 */ /* 0x000fe400078e00ff */
        /* <DEDUP_REMOVED lines=17> */
[----:B------:R-:W-:Y:S01]  /*1510*/  IMAD R11, R5, UR12, RZ ;  /* 0x0000000c050b7c24 */ /* 0x000fe2000f8e02ff */
[----:B------:R-:W-:Y:S01]  /*1520*/  ISETP.GT.U32.AND P0, PT, R17, UR8, PT ;  /* 0x0000000811007c0c */ /* 0x000fe2000bf04070 */
[----:B------:R-:W-:Y:S01]  /*1530*/  IMAD.WIDE.U32 R26, R19, UR12, R34 ;  /* 0x0000000c131a7c25 */ /* 0x000fe2000f8e0022 */
[----:B------:R-:W-:-:S02]  /*1540*/  MOV R10, RZ ;  /* 0x000000ff000a7202 */ /* 0x000fc40000000f00 */
[----:B------:R-:W-:Y:S01]  /*1550*/  ISETP.GT.AND.EX P0, PT, R2, UR9, PT, P0 ;  /* 0x0000000902007c0c */ /* 0x000fe2000bf04300 */
[----:B------:R-:W-:Y:S01]  /*1560*/  IMAD R15, R4, UR13, R11 ;  /* 0x0000000d040f7c24 */ /* 0x000fe2000f8e020b */
[----:B------:R-:W-:Y:S02]  /*1570*/  IADD3.X R2, RZ, ~R5, RZ, P1, !PT ;  /* 0x80000005ff027210 */ /* 0x000fe40000ffe4ff */
[----:B------:R-:W-:-:S03]  /*1580*/  SEL R17, R17, UR8, P0 ;  /* 0x0000000811117c07 */ /* 0x000fc60008000000 */
[----:B------:R-:W-:Y:S02]  /*1590*/  IMAD R2, R2, UR12, RZ ;  /* 0x0000000c02027c24 */ /* 0x000fe4000f8e02ff */
[----:B------:R-:W-:Y:S02]  /*15a0*/  IMAD.IADD R16, R16, 0x1, -R17 ;  /* 0x0000000110107824 */ /* 0x000fe400078e0a11 */
[----:B0-----:R-:W-:-:S03]  /*15b0*/  IMAD.WIDE.U32 R12, R4, UR12, R12 ;  /* 0x0000000c040c7c25 */ /* 0x001fc6000f8e000c */
[----:B------:R-:W-:Y:S01]  /*15c0*/  LOP3.LUT R16, R16, 0x3, RZ, 0xc0, !PT ;  /* 0x0000000310107812 */ /* 0x000fe200078ec0ff */
[----:B------:R-:W-:Y:S01]  /*15d0*/  IMAD.IADD R15, R13, 0x1, R15 ;  /* 0x000000010d0f7824 */ /* 0x000fe200078e020f */
[C---:B------:R-:W-:Y:S01]  /*15e0*/  IADD3 R11, P1, P2, R34.reuse, -UR12, -R12 ;  /* 0x8000000c220b7c10 */ /* 0x040fe2000fa3e80c */
[----:B------:R-:W-:Y:S01]  /*15f0*/  IMAD R19, R19, UR13, R2 ;  /* 0x0000000d13137c24 */ /* 0x000fe2000f8e0202 */
[----:B------:R-:W-:Y:S02]  /*1600*/  IADD3 R12, P0, R34, -R12, RZ ;  /* 0x8000000c220c7210 */ /* 0x000fe40007f1e0ff */
[----:B------:R-:W-:Y:S01]  /*1610*/  IADD3.X R13, R35, ~UR13, ~R15, P1, P2 ;  /* 0x8000000d230d7c10 */ /* 0x000fe20008fe4c0f */
[----:B------:R-:W-:Y:S02]  /*1620*/  IMAD.IADD R14, R27, 0x1, R19 ;  /* 0x000000011b0e7824 */ /* 0x000fe400078e0213 */
[----:B------:R-:W-:-:S08]  /*1630*/  IMAD.X R15, R35, 0x1, ~R15, P0 ;  /* 0x00000001230f7824 */ /* 0x000fd000000e0e0f */
.L_x_472:
[----:B------:R-:W-:Y:S01]  /*1640*/  IADD3 R17, P1, R28, 0x1, RZ ;  /* 0x000000011c117810 */ /* 0x000fe20007f3e0ff */
[----:B------:R-:W-:Y:S01]  /*1650*/  ULDC.64 UR8, c[0x0][0x278] ;  /* 0x00009e0000087ab9 */ /* 0x000fe20000000a00 */
[----:B------:R-:W-:Y:S02]  /*1660*/  BSSY B0, `(.L_x_389) ;  /* 0x0000432000007945 */ /* 0x000fe40003800000 */
[----:B------:R-:W-:Y:S02]  /*1670*/  ISETP.LT.U32.AND P0, PT, R17, UR8, PT ;  /* 0x0000000811007c0c */ /* 0x000fe4000bf01070 */
[----:B------:R-:W-:-:S04]  /*1680*/  IADD3.X R2, RZ, R29, RZ, P1, !PT ;  /* 0x0000001dff027210 */ /* 0x000fc80000ffe4ff */
        /* <DEDUP_REMOVED lines=13> */
[----:B------:R-:W-:-:S04]  /*1760*/  IMAD R17, R17, UR9, R2 ;  /* 0x0000000911117c24 */ /* 0x000fc8000f8e0202 */
[----:B------:R-:W-:-:S05]  /*1770*/  IMAD.IADD R17, R25, 0x1, R17 ;  /* 0x0000000119117824 */ /* 0x000fca00078e0211 */
        /* <DEDUP_REMOVED lines=9> */
[----:B------:R-:W-:Y:S05]  /*1810*/  CALL.REL.NOINC `($__internal_9_$__cuda_sm20_rem_s64) ;  /* 0x0000004800007944 */ /* 0x000fea0003c00000 */
[----:B------:R-:W-:Y:S02]  /*1820*/  IMAD.MOV.U32 R22, RZ, RZ, R38 ;  /* 0x000000ffff167224 */ /* 0x000fe400078e0026 */
[----:B------:R-:W-:Y:S01]  /*1830*/  IMAD.MOV.U32 R23, RZ, RZ, R39 ;  /* 0x000000ffff177224 */ /* 0x000fe200078e0027 */
[----:B------:R-:W-:Y:S06]  /*1840*/  BRA `(.L_x_393) ;  /* 0x00000000004c7947 */ /* 0x000fec0003800000 */
.L_x_392:
        /* <DEDUP_REMOVED lines=18> */
[----:B------:R-:W-:-:S07]  /*1970*/  @!P2 LOP3.LUT R22, RZ, UR8, RZ, 0x33, !PT ;  /* 0x00000008ff16ac12 */ /* 0x000fce000f8e33ff */
.L_x_393:
[----:B------:R-:W-:Y:S05]  /*1980*/  BSYNC B2 ;  /* 0x0000000000027941 */ /* 0x000fea0003800000 */
.L_x_391:
[----:B------:R-:W-:Y:S01]  /*1990*/  ISETP.NE.U32.AND P1, PT, R16, RZ, PT ;  /* 0x000000ff1000720c */ /* 0x000fe20003f25070 */
[----:B------:R-:W-:Y:S01]  /*19a0*/  BSSY B2, `(.L_x_394) ;  /* 0x00001ab000027945 */ /* 0x000fe20003800000 */
[----:B------:R-:W-:Y:S02]  /*19b0*/  IMAD.MOV.U32 R18, RZ, RZ, R4 ;  /* 0x000000ffff127224 */ /* 0x000fe400078e0004 */
[----:B------:R-:W-:Y:S01]  /*19c0*/  ISETP.NE.AND.EX P1, PT, RZ, RZ, PT, P1 ;  /* 0x000000ffff00720c */ /* 0x000fe20003f25310 */
[----:B------:R-:W-:-:S12]  /*19d0*/  IMAD.MOV.U32 R19, RZ, RZ, R5 ;  /* 0x000000ffff137224 */ /* 0x000fd800078e0005 */
        /* <DEDUP_REMOVED lines=17> */
[----:B------:R-:W-:-:S04]  /*1af0*/  ISETP.NE.U32.AND P2, PT, R38, RZ, PT ;  /* 0x000000ff2600720c */ /* 0x000fc80003f45070 */
[----:B------:R-:W-:Y:S01]  /*1b00*/  ISETP.NE.AND.EX P2, PT, R39, RZ, PT, P2 ;  /* 0x000000ff2700720c */ /* 0x000fe20003f45320 */
[----:B------:R-:W-:-:S12]  /*1b10*/  BRA `(.L_x_400) ;  /* 0x0000000000507947 */ /* 0x000fd80003800000 */
.L_x_399:
        /* <DEDUP_REMOVED lines=20> */
.L_x_400:
[----:B------:R-:W-:Y:S05]  /*1c60*/  BSYNC B4 ;  /* 0x0000000000047941 */ /* 0x000fea0003800000 */
.L_x_398:
        /* <DEDUP_REMOVED lines=13> */
.L_x_402:
        /* <DEDUP_REMOVED lines=20> */
.L_x_403:
[----:B------:R-:W-:Y:S05]  /*1e80*/  BSYNC B4 ;  /* 0x0000000000047941 */ /* 0x000fea0003800000 */
.L_x_401:
        /* <DEDUP_REMOVED lines=8> */
[----:B------:R-:W-:Y:S05]  /*1f10*/  CALL.REL.NOINC `($__internal_8_$__cuda_sm20_div_s64) ;  /* 0x0000003800f07944 */ /* 0x000fea0003c00000 */
[----:B------:R-:W-:Y:S05]  /*1f20*/  BRA `(.L_x_406) ;  /* 0x0000000000507947 */ /* 0x000fea0003800000 */
.L_x_405:
        /* <DEDUP_REMOVED lines=15> */
[----:B------:R-:W-:Y:S01]  /*2020*/  @P1 VIADD R21, R21, -UR8 ;  /* 0x8000000815151c36 */ /* 0x000fe20008000000 */
[----:B------:R-:W-:-:S04]  /*2030*/  @P1 IADD3 R36, R36, 0x1, RZ ;  /* 0x0000000124241810 */ /* 0x000fc80007ffe0ff */
[----:B------:R-:W-:-:S13]  /*2040*/  ISETP.GE.U32.AND P2, PT, R21, UR8, PT ;  /* 0x0000000815007c0c */ /* 0x000fda000bf46070 */
[----:B------:R-:W-:Y:S01]  /*2050*/  @P2 VIADD R36, R36, 0x1 ;  /* 0x0000000124242836 */ /* 0x000fe20000000000 */
[----:B------:R-:W-:-:S07]  /*2060*/  @!P3 LOP3.LUT R36, RZ, UR8, RZ, 0x33, !PT ;  /* 0x00000008ff24bc12 */ /* 0x000fce000f8e33ff */
.L_x_406:
[----:B------:R-:W-:Y:S05]  /*2070*/  BSYNC B4 ;  /* 0x0000000000047941 */ /* 0x000fea0003800000 */
.L_x_404:
[----:B------:R-:W-:Y:S01]  /*2080*/  ULDC.64 UR8, c[0x0][0x230] ;  /* 0x00008c0000087ab9 */ /* 0x000fe20000000a00 */
[----:B------:R-:W-:Y:S02]  /*2090*/  IMAD.MOV.U32 R20, RZ, RZ, R36 ;  /* 0x000000ffff147224 */ /* 0x000fe400078e0024 */
[----:B------:R-:W-:Y:S02]  /*20a0*/  IMAD R21, R31, UR8, RZ ;  /* 0x000000081f157c24 */ /* 0x000fe4000f8e02ff */
[----:B------:R-:W-:-:S04]  /*20b0*/  IMAD.WIDE.U32 R18, R30, UR8, R18 ;  /* 0x000000081e127c25 */ /* 0x000fc8000f8e0012 */
[----:B------:R-:W-:Y:S01]  /*20c0*/  IMAD R21, R30, UR9, R21 ;  /* 0x000000091e157c24 */ /* 0x000fe2000f8e0215 */
[----:B------:R-:W-:-:S04]  /*20d0*/  ULDC.64 UR8, c[0x0][0x238] ;  /* 0x00008e0000087ab9 */ /* 0x000fc80000000a00 */
        /* <DEDUP_REMOVED lines=16> */
[----:B------:R-:W-:Y:S01]  /*21e0*/  LEA R18, P1, R20, UR8, 0x2 ;  /* 0x0000000814127c11 */ /* 0x000fe2000f8210ff */
[----:B------:R-:W-:-:S05]  /*21f0*/  IMAD.IADD R19, R21, 0x1, R19 ;  /* 0x0000000115137824 */ /* 0x000fca00078e0213 */
[----:B------:R-:W-:-:S06]  /*2200*/  LEA.HI.X R19, R20, UR9, R19, 0x2, P1 ;  /* 0x0000000914137c11 */ /* 0x000fcc00088f1413 */
[----:B------:R-:W2:Y:S02]  /*2210*/  LDG.E R19, desc[UR10][R18.64] ;  /* 0x0000000a12137981 */ /* 0x000ea4000c1e1900 */
[----:B--2---:R-:W-:-:S07]  /*2220*/  FADD.FTZ R10, R10, R19 ;  /* 0x000000130a0a7221 */ /* 0x004fce0000010000 */
.L_x_397:
[----:B------:R-:W-:Y:S05]  /*2230*/  BSYNC B3 ;  /* 0x0000000000037941 */ /* 0x000fea0003800000 */
.L_x_396:
        /* <DEDUP_REMOVED lines=20> */
[----:B------:R-:W-:Y:S05]  /*2380*/  CALL.REL.NOINC `($__internal_9_$__cuda_sm20_rem_s64) ;  /* 0x0000003c00247944 */ /* 0x000fea0003c00000 */
[----:B------:R-:W-:-:S04]  /*2390*/  ISETP.NE.U32.AND P2, PT, R38, RZ, PT ;  /* 0x000000ff2600720c */ /* 0x000fc80003f45070 */
[----:B------:R-:W-:Y:S01]  /*23a0*/  ISETP.NE.AND.EX P2, PT, R39, RZ, PT, P2 ;  /* 0x000000ff2700720c */ /* 0x000fe20003f45320 */
[----:B------:R-:W-:-:S12]  /*23b0*/  BRA `(.L_x_411) ;  /* 0x0000000000507947 */ /* 0x000fd80003800000 */
.L_x_410:
        /* <DEDUP_REMOVED lines=20> */
.L_x_411:
[----:B------:R-:W-:Y:S05]  /*2500*/  BSYNC B4 ;  /* 0x0000000000047941 */ /* 0x000fea0003800000 */
.L_x_409:
        /* <DEDUP_REMOVED lines=10> */
[----:B------:R-:W-:Y:S01]  /*25b0*/  MOV R18, R36 ;  /* 0x0000002400127202 */ /* 0x000fe20000000f00 */
[----:B------:R-:W-:Y:S01]  /*25c0*/  IMAD.MOV.U32 R19, RZ, RZ, R37 ;  /* 0x000000ffff137224 */ /* 0x000fe200078e0025 */
[----:B------:R-:W-:Y:S06]  /*25d0*/  BRA `(.L_x_414) ;  /* 0x0000000000507947 */ /* 0x000fec0003800000 */
.L_x_413:
        /* <DEDUP_REMOVED lines=20> */
.L_x_414:
[----:B------:R-:W-:Y:S05]  /*2720*/  BSYNC B4 ;  /* 0x0000000000047941 */ /* 0x000fea0003800000 */
.L_x_412:
        /* <DEDUP_REMOVED lines=10> */
.L_x_416:
        /* <DEDUP_REMOVED lines=20> */
.L_x_417:
[----:B------:R-:W-:Y:S05]  /*2910*/  BSYNC B4 ;  /* 0x0000000000047941 */ /* 0x000fea0003800000 */
.L_x_415:
        /* <DEDUP_REMOVED lines=28> */
[----:B------:R-:W-:-:S06]  /*2ae0*/  LEA.HI.X R21, R18, UR9, R19, 0x2, P1 ;  /* 0x0000000912157c11 */ /* 0x000fcc00088f1413 */
[----:B------:R-:W2:Y:S02]  /*2af0*/  LDG.E R21, desc[UR10][R20.64] ;  /* 0x0000000a14157981 */ /* 0x000ea4000c1e1900 */
[----:B--2---:R-:W-:-:S07]  /*2b00*/  FADD.FTZ R10, R10, R21 ;  /* 0x000000150a0a7221 */ /* 0x004fce0000010000 */
.L_x_408:
[----:B------:R-:W-:Y:S05]  /*2b10*/  BSYNC B3 ;  /* 0x0000000000037941 */ /* 0x000fea0003800000 */
.L_x_407:
[----:B------:R-:W-:Y:S02]  /*2b20*/  ISETP.NE.U32.AND P2, PT, R16, 0x2, PT ;  /* 0x000000021000780c */ /* 0x000fe40003f45070 */
[----:B------:R-:W-:Y:S02]  /*2b30*/  ISETP.NE.U32.AND P1, PT, R22, RZ, PT ;  /* 0x000000ff1600720c */ /* 0x000fe40003f25070 */
[----:B------:R-:W-:Y:S02]  /*2b40*/  ISETP.NE.AND.EX P2, PT, RZ, RZ, PT, P2 ;  /* 0x000000ffff00720c */ /* 0x000fe40003f45320 */
[C---:B------:R-:W-:Y:S02]  /*2b50*/  IADD3 R21, P3, R4.reuse, 0x3, RZ ;  /* 0x0000000304157810 */ /* 0x040fe40007f7e0ff */
[----:B------:R-:W-:Y:S02]  /*2b60*/  ISETP.NE.OR.EX P1, PT, R23, RZ, !P2, P1 ;  /* 0x000000ff1700720c */ /* 0x000fe40005725710 */
[----:B------:R-:W-:Y:S01]  /*2b70*/  IADD3 R18, P4, R4, 0x2, RZ ;  /* 0x0000000204127810 */ /* 0x000fe20007f9e0ff */
[----:B------:R-:W-:-:S03]  /*2b80*/  IMAD.X R2, RZ, RZ, R5, P3 ;  /* 0x000000ffff027224 */ /* 0x000fc600018e0605 */
[----:B------:R-:W-:Y:S01]  /*2b90*/  SEL R18, R18, R21, !P2 ;  /* 0x0000001512127207 */ /* 0x000fe20005000000 */
[----:B------:R-:W-:-:S05]  /*2ba0*/  IMAD.X R19, RZ, RZ, R5, P4 ;  /* 0x000000ffff137224 */ /* 0x000fca00020e0605 */
[----:B------:R-:W-:Y:S01]  /*2bb0*/  SEL R19, R19, R2, !P2 ;  /* 0x0000000213137207 */ /* 0x000fe20005000000 */
[----:B------:R-:W-:Y:S06]  /*2bc0*/  @P1 BRA `(.L_x_395) ;  /* 0x0000000800201947 */ /* 0x000fec0003800000 */
        /* <DEDUP_REMOVED lines=15> */
.L_x_419:
        /* <DEDUP_REMOVED lines=20> */
.L_x_420:
[----:B------:R-:W-:Y:S05]  /*2e00*/  BSYNC B3 ;  /* 0x0000000000037941 */ /* 0x000fea0003800000 */
.L_x_418:
[----:B------:R-:W-:-:S05]  /*2e10*/  IADD3 R18, P3, R4, 0x3, RZ ;  /* 0x0000000304127810 */ /* 0x000fca0007f7e0ff */
[----:B------:R-:W-:Y:S01]  /*2e20*/  IMAD.X R19, RZ, RZ, R5, P3 ;  /* 0x000000ffff137224 */ /* 0x000fe200018e0605 */
[----:B------:R-:W-:Y:S07]  /*2e30*/  @P2 BRA `(.L_x_395) ;  /* 0x0000000400842947 */ /* 0x000fee0003800000 */
        /* <DEDUP_REMOVED lines=12> */
.L_x_422:
        /* <DEDUP_REMOVED lines=20> */
.L_x_423:
[----:B------:R-:W-:Y:S05]  /*3040*/  BSYNC B3 ;  /* 0x0000000000037941 */ /* 0x000fea0003800000 */
.L_x_421:
        /* <DEDUP_REMOVED lines=10> */
.L_x_425:
        /* <DEDUP_REMOVED lines=9> */
[----:B------:R-:W-:Y:S01]  /*3180*/  IMAD.HI.U32 R36, R21, R37, R20 ;  /* 0x0000002515247227 */ /* 0x000fe200078e0014 */
[----:B------:R-:W-:-:S05]  /*3190*/  MOV R37, RZ ;  /* 0x000000ff00257202 */ /* 0x000fca0000000f00 */
        /* <DEDUP_REMOVED lines=9> */
.L_x_426:
[----:B------:R-:W-:Y:S05]  /*3230*/  BSYNC B3 ;  /* 0x0000000000037941 */ /* 0x000fea0003800000 */
.L_x_424:
        /* <DEDUP_REMOVED lines=29> */
[----:B------:R-:W2:Y:S01]  /*3410*/  LDG.E R21, desc[UR10][R20.64] ;  /* 0x0000000a14157981 */ /* 0x000ea2000c1e1900 */
[----:B------:R-:W-:-:S05]  /*3420*/  IADD3 R18, P1, R4, 0x3, RZ ;  /* 0x0000000304127810 */ /* 0x000fca0007f3e0ff */
[----:B------:R-:W-:Y:S02]  /*3430*/  IMAD.X R19, RZ, RZ, R5, P1 ;  /* 0x000000ffff137224 */ /* 0x000fe400008e0605 */
[----:B--2---:R-:W-:-:S07]  /*3440*/  FADD.FTZ R10, R10, R21 ;  /* 0x000000150a0a7221 */ /* 0x004fce0000010000 */
.L_x_395:
[----:B------:R-:W-:Y:S05]  /*3450*/  BSYNC B2 ;  /* 0x0000000000027941 */ /* 0x000fea0003800000 */
.L_x_394:
        /* <DEDUP_REMOVED lines=20> */
[----:B------:R-:W-:Y:S02]  /*35a0*/  IADD3 R37, P2, R18, 0x3, RZ ;  /* 0x0000000312257810 */ /* 0x000fe40007f5e0ff */
[----:B------:R-:W-:Y:S01]  /*35b0*/  IADD3 R41, P3, RZ, -R20, RZ ;  /* 0x80000014ff297210 */ /* 0x000fe20007f7e0ff */
[--C-:B------:R-:W-:Y:S01]  /*35c0*/  IMAD.X R20, RZ, RZ, R19.reuse, P4 ;  /* 0x000000ffff147224 */ /* 0x100fe200020e0613 */
[----:B------:R-:W-:Y:S01]  /*35d0*/  IADD3 R43, P5, RZ, -R2, RZ ;  /* 0x80000002ff2b7210 */ /* 0x000fe20007fbe0ff */
[----:B------:R-:W-:Y:S01]  /*35e0*/  IMAD R39, R39, UR8, RZ ;  /* 0x0000000827277c24 */ /* 0x000fe2000f8e02ff */
[----:B------:R-:W-:Y:S01]  /*35f0*/  IADD3.X R36, RZ, R19, RZ, P1, !PT ;  /* 0x00000013ff247210 */ /* 0x000fe20000ffe4ff */
[----:B------:R-:W-:Y:S01]  /*3600*/  IMAD.X R2, RZ, RZ, R19, P2 ;  /* 0x000000ffff027224 */ /* 0x000fe200010e0613 */
[----:B------:R-:W-:Y:S01]  /*3610*/  MOV R45, R35 ;  /* 0x00000023002d7202 */ /* 0x000fe20000000f00 */
[----:B------:R-:W-:Y:S01]  /*3620*/  IMAD.X R38, RZ, RZ, ~R20, P3 ;  /* 0x000000ffff267224 */ /* 0x000fe200018e0e14 */
[----:B------:R-:W-:Y:S01]  /*3630*/  IADD3 R37, P4, RZ, -R37, RZ ;  /* 0x80000025ff257210 */ /* 0x000fe20007f9e0ff */
[C---:B------:R-:W-:Y:S01]  /*3640*/  IMAD R39, R40.reuse, UR9, R39 ;  /* 0x0000000928277c24 */ /* 0x040fe2000f8e0227 */
[----:B------:R-:W-:Y:S01]  /*3650*/  IADD3.X R36, RZ, ~R36, RZ, P5, !PT ;  /* 0x80000024ff247210 */ /* 0x000fe20002ffe4ff */
[----:B------:R-:W-:Y:S01]  /*3660*/  IMAD.WIDE.U32 R20, R40, UR8, R44 ;  /* 0x0000000828147c25 */ /* 0x000fe2000f8e002c */
[----:B------:R-:W-:-:S03]  /*3670*/  SHF.L.U32 R46, R18, 0x2, RZ ;  /* 0x00000002122e7819 */ /* 0x000fc600000006ff */
[----:B------:R-:W-:Y:S02]  /*3680*/  IMAD.X R42, RZ, RZ, ~R2, P4 ;  /* 0x000000ffff2a7224 */ /* 0x000fe400020e0e02 */
[----:B------:R-:W-:Y:S02]  /*3690*/  IMAD R2, R38, UR8, RZ ;  /* 0x0000000826027c24 */ /* 0x000fe4000f8e02ff */
[----:B------:R-:W-:Y:S02]  /*36a0*/  IMAD R36, R36, UR8, RZ ;  /* 0x0000000824247c24 */ /* 0x000fe4000f8e02ff */
[----:B------:R-:W-:Y:S02]  /*36b0*/  IMAD.IADD R21, R21, 0x1, R39 ;  /* 0x0000000115157824 */ /* 0x000fe400078e0227 */
[----:B------:R-:W-:Y:S02]  /*36c0*/  IMAD R39, R41, UR9, R2 ;  /* 0x0000000929277c24 */ /* 0x000fe4000f8e0202 */
[----:B------:R-:W-:-:S02]  /*36d0*/  IMAD R2, R42, UR8, RZ ;  /* 0x000000082a027c24 */ /* 0x000fc4000f8e02ff */
[----:B------:R-:W-:Y:S02]  /*36e0*/  IMAD R47, R43, UR9, R36 ;  /* 0x000000092b2f7c24 */ /* 0x000fe4000f8e0224 */
[----:B------:R-:W-:-:S04]  /*36f0*/  IMAD.WIDE.U32 R40, R41, UR8, R44 ;  /* 0x0000000829287c25 */ /* 0x000fc8000f8e002c */
[----:B------:R-:W-:Y:S01]  /*3700*/  IMAD.WIDE.U32 R42, R43, UR8, R44 ;  /* 0x000000082b2a7c25 */ /* 0x000fe2000f8e002c */
[----:B------:R-:W-:-:S03]  /*3710*/  IADD3 R41, R41, R39, RZ ;  /* 0x0000002729297210 */ /* 0x000fc60007ffe0ff */
[----:B------:R-:W-:-:S04]  /*3720*/  IMAD.WIDE.U32 R44, R37, UR8, R44 ;  /* 0x00000008252c7c25 */ /* 0x000fc8000f8e002c */
[----:B------:R-:W-:Y:S02]  /*3730*/  IMAD R37, R37, UR9, R2 ;  /* 0x0000000925257c24 */ /* 0x000fe4000f8e0202 */
[----:B------:R-:W-:Y:S01]  /*3740*/  IMAD.IADD R43, R43, 0x1, R47 ;  /* 0x000000012b2b7824 */ /* 0x000fe200078e022f */
[----:B------:R-:W-:Y:S01]  /*3750*/  SHF.L.U64.HI R47, R18, 0x2, R19 ;  /* 0x00000002122f7819 */ /* 0x000fe20000010213 */
[----:B------:R-:W-:-:S07]  /*3760*/  IMAD.IADD R45, R45, 0x1, R37 ;  /* 0x000000012d2d7824 */ /* 0x000fce00078e0225 */
.L_x_471:
        /* <DEDUP_REMOVED lines=19> */
.L_x_430:
        /* <DEDUP_REMOVED lines=20> */
.L_x_431:
[----:B------:R-:W-:Y:S05]  /*39e0*/  BSYNC B3 ;  /* 0x0000000000037941 */ /* 0x000fea0003800000 */
.L_x_429:
        /* <DEDUP_REMOVED lines=13> */
.L_x_433:
        /* <DEDUP_REMOVED lines=20> */
.L_x_434:
[----:B------:R-:W-:Y:S05]  /*3c00*/  BSYNC B3 ;  /* 0x0000000000037941 */ /* 0x000fea0003800000 */
.L_x_432:
        /* <DEDUP_REMOVED lines=13> */
.L_x_436:
        /* <DEDUP_REMOVED lines=20> */
.L_x_437:
[----:B------:R-:W-:Y:S05]  /*3e20*/  BSYNC B3 ;  /* 0x0000000000037941 */ /* 0x000fea0003800000 */
.L_x_435:
        /* <DEDUP_REMOVED lines=20> */
[----:B------:R-:W-:-:S06]  /*3f70*/  IADD3.X R37, R37, UR9, R39, P2, !PT ;  /* 0x0000000925257c10 */ /* 0x000fcc00097fe427 */
[----:B------:R-:W2:Y:S02]  /*3f80*/  LDG.E R37, desc[UR10][R36.64] ;  /* 0x0000000a24257981 */ /* 0x000ea4000c1e1900 */
[----:B--2---:R-:W-:-:S07]  /*3f90*/  FADD.FTZ R10, R10, R37 ;  /* 0x000000250a0a7221 */ /* 0x004fce0000010000 */
.L_x_428:
[----:B------:R-:W-:Y:S05]  /*3fa0*/  BSYNC B2 ;  /* 0x0000000000027941 */ /* 0x000fea0003800000 */
.L_x_427:
        /* <DEDUP_REMOVED lines=17> */
.L_x_441:
        /* <DEDUP_REMOVED lines=20> */
.L_x_442:
[----:B------:R-:W-:Y:S05]  /*4200*/  BSYNC B3 ;  /* 0x0000000000037941 */ /* 0x000fea0003800000 */
.L_x_440:
        /* <DEDUP_REMOVED lines=13> */
.L_x_444:
        /* <DEDUP_REMOVED lines=20> */
.L_x_445:
[----:B------:R-:W-:Y:S05]  /*4420*/  BSYNC B3 ;  /* 0x0000000000037941 */ /* 0x000fea0003800000 */
.L_x_443:
        /* <DEDUP_REMOVED lines=13> */
.L_x_447:
        /* <DEDUP_REMOVED lines=20> */
.L_x_448:
[----:B------:R-:W-:Y:S05]  /*4640*/  BSYNC B3 ;  /* 0x0000000000037941 */ /* 0x000fea0003800000 */
.L_x_446:
        /* <DEDUP_REMOVED lines=23> */
.L_x_439:
[----:B------:R-:W-:Y:S05]  /*47c0*/  BSYNC B2 ;  /* 0x0000000000027941 */ /* 0x000fea0003800000 */
.L_x_438:
        /* <DEDUP_REMOVED lines=17> */
.L_x_452:
        /* <DEDUP_REMOVED lines=20> */
.L_x_453:
[----:B------:R-:W-:Y:S05]  /*4a20*/  BSYNC B3 ;  /* 0x0000000000037941 */ /* 0x000fea0003800000 */
.L_x_451:
        /* <DEDUP_REMOVED lines=9> */
[----:B------:R-:W-:Y:S05]  /*4ac0*/  CALL.REL.NOINC `($__internal_8_$__cuda_sm20_div_s64) ;  /* 0x0000001000047944 */ /* 0x000fea0003c00000 */
[----:B------:R-:W-:Y:S01]  /*4ad0*/  IMAD.MOV.U32 R38, RZ, RZ, R36 ;  /* 0x000000ffff267224 */ /* 0x000fe200078e0024 */
[----:B------:R-:W-:Y:S01]  /*4ae0*/  MOV R39, R37 ;  /* 0x0000002500277202 */ /* 0x000fe20000000f00 */
[----:B------:R-:W-:Y:S06]  /*4af0*/  BRA `(.L_x_456) ;  /* 0x0000000000507947 */ /* 0x000fec0003800000 */
.L_x_455:
        /* <DEDUP_REMOVED lines=20> */
.L_x_456:
[----:B------:R-:W-:Y:S05]  /*4c40*/  BSYNC B3 ;  /* 0x0000000000037941 */ /* 0x000fea0003800000 */
.L_x_454:
        /* <DEDUP_REMOVED lines=12> */
[----:B------:R-:W-:Y:S05]  /*4d10*/  BRA `(.L_x_459) ;  /* 0x0000000000507947 */ /* 0x000fea0003800000 */
.L_x_458:
        /* <DEDUP_REMOVED lines=20> */
.L_x_459:
[----:B------:R-:W-:Y:S05]  /*4e60*/  BSYNC B3 ;  /* 0x0000000000037941 */ /* 0x000fea0003800000 */
.L_x_457:
        /* <DEDUP_REMOVED lines=19> */
[----:B------:R-:W-:-:S06]  /*4fa0*/  IADD3.X R37, R37, UR7, R39, P2, !PT ;  /* 0x0000000725257c10 */ /* 0x000fcc00097fe427 */
[----:B------:R-:W2:Y:S02]  /*4fb0*/  LDG.E R37, desc[UR10][R36.64+-0x4] ;  /* 0xfffffc0a24257981 */ /* 0x000ea4000c1e1900 */
[----:B--2---:R-:W-:-:S07]  /*4fc0*/  FADD.FTZ R10, R10, R37 ;  /* 0x000000250a0a7221 */ /* 0x004fce0000010000 */
.L_x_450:
[----:B------:R-:W-:Y:S05]  /*4fd0*/  BSYNC B2 ;  /* 0x0000000000027941 */ /* 0x000fea0003800000 */
.L_x_449:
        /* <DEDUP_REMOVED lines=13> */
[----:B------:R-:W-:Y:S05]  /*50b0*/  CALL.REL.NOINC `($__internal_9_$__cuda_sm20_rem_s64) ;  /* 0x0000000c00d87944 */ /* 0x000fea0003c00000 */
[----:B------:R-:W-:-:S04]  /*50c0*/  ISETP.NE.U32.AND P1, PT, R38, RZ, PT ;  /* 0x000000ff2600720c */ /* 0x000fc80003f25070 */
[----:B------:R-:W-:Y:S01]  /*50d0*/  ISETP.NE.AND.EX P1, PT, R39, RZ, PT, P1 ;  /* 0x000000ff2700720c */ /* 0x000fe20003f25310 */
[----:B------:R-:W-:-:S12]  /*50e0*/  BRA `(.L_x_464) ;  /* 0x0000000000507947 */ /* 0x000fd80003800000 */
.L_x_463:
        /* <DEDUP_REMOVED lines=20> */
.L_x_464:
[----:B------:R-:W-:Y:S05]  /*5230*/  BSYNC B3 ;  /* 0x0000000000037941 */ /* 0x000fea0003800000 */
.L_x_462:
        /* <DEDUP_REMOVED lines=9> */
[----:B------:R-:W-:Y:S05]  /*52d0*/  CALL.REL.NOINC `($__internal_8_$__cuda_sm20_div_s64) ;  /* 0x0000000800007944 */ /* 0x000fea0003c00000 */
[----:B------:R-:W-:Y:S01]  /*52e0*/  MOV R38, R36 ;  /* 0x0000002400267202 */ /* 0x000fe20000000f00 */
[----:B------:R-:W-:Y:S01]  /*52f0*/  IMAD.MOV.U32 R39, RZ, RZ, R37 ;  /* 0x000000ffff277224 */ /* 0x000fe200078e0025 */
[----:B------:R-:W-:Y:S06]  /*5300*/  BRA `(.L_x_467) ;  /* 0x0000000000507947 */ /* 0x000fec0003800000 */
.L_x_466:
        /* <DEDUP_REMOVED lines=20> */
.L_x_467:
[----:B------:R-:W-:Y:S05]  /*5450*/  BSYNC B3 ;  /* 0x0000000000037941 */ /* 0x000fea0003800000 */
.L_x_465:
        /* <DEDUP_REMOVED lines=12> */
[----:B------:R-:W-:Y:S05]  /*5520*/  BRA `(.L_x_470) ;  /* 0x0000000000507947 */ /* 0x000fea0003800000 */
.L_x_469:
        /* <DEDUP_REMOVED lines=20> */
.L_x_470:
[----:B------:R-:W-:Y:S05]  /*5670*/  BSYNC B3 ;  /* 0x0000000000037941 */ /* 0x000fea0003800000 */
.L_x_468:
        /* <DEDUP_REMOVED lines=22> */
.L_x_461:
[----:B------:R-:W-:Y:S05]  /*57e0*/  BSYNC B2 ;  /* 0x0000000000027941 */ /* 0x000fea0003800000 */
.L_x_460:
        /* <DEDUP_REMOVED lines=25> */
.L_x_390:
[----:B------:R-:W-:Y:S05]  /*5980*/  BSYNC B0 ;  /* 0x0000000000007941 */ /* 0x000fea0003800000 */
.L_x_389:
[----:B------:R-:W-:-:S04]  /*5990*/  IADD3 R6, P0, R6, 0x1, RZ ;  /* 0x0000000106067810 */ /* 0x000fc80007f1e0ff */
[----:B------:R-:W-:Y:S02]  /*59a0*/  IADD3.X R7, RZ, R7, RZ, P0, !PT ;  /* 0x00000007ff077210 */ /* 0x000fe400007fe4ff */
[----:B------:R-:W-:-:S04]  /*59b0*/  ISETP.GE.U32.AND P0, PT, R6, R9, PT ;  /* 0x000000090600720c */ /* 0x000fc80003f06070 */
[----:B------:R-:W-:-:S13]  /*59c0*/  ISETP.GE.AND.EX P0, PT, R7, R8, PT, P0 ;  /* 0x000000080700720c */ /* 0x000fda0003f06300 */
[----:B------:R-:W-:Y:S05]  /*59d0*/  @!P0 BRA `(.L_x_472) ;  /* 0xffffffbc00188947 */ /* 0x000fea000383ffff */
.L_x_388:
[----:B------:R-:W-:Y:S05]  /*59e0*/  BSYNC B1 ;  /* 0x0000000000017941 */ /* 0x000fea0003800000 */
.L_x_387:
[----:B------:R-:W-:Y:S01]  /*59f0*/  ULDC UR8, c[0x0][0x0] ;  /* 0x0000000000087ab9 */ /* 0x000fe20000000800 */
[----:B------:R-:W0:Y:S01]  /*5a00*/  LDC R2, c[0x0][0xc] ;  /* 0x00000300ff027b82 */ /* 0x000e220000000800 */
[----:B------:R-:W-:Y:S01]  /*5a10*/  ULDC.64 UR12, c[0x0][0x280] ;  /* 0x0000a000000c7ab9 */ /* 0x000fe20000000a00 */
[----:B------:R-:W-:Y:S02]  /*5a20*/  SHF.R.S32.HI R5, RZ, 0x1f, R0 ;  /* 0x0000001fff057819 */ /* 0x000fe40000011400 */
[----:B------:R-:W-:-:S04]  /*5a30*/  LEA R4, P0, R0, UR12, 0x2 ;  /* 0x0000000c00047c11 */ /* 0x000fc8000f8010ff */
[----:B------:R-:W-:-:S05]  /*5a40*/  LEA.HI.X R5, R0, UR13, R5, 0x2, P0 ;  /* 0x0000000d00057c11 */ /* 0x000fca00080f1405 */
[----:B------:R1:W-:Y:S01]  /*5a50*/  STG.E desc[UR10][R4.64], R10 ;  /* 0x0000000a04007986 */ /* 0x0003e2000c10190a */
        /* <DEDUP_REMOVED lines=8> */
        .weak           $__internal_8_$__cuda_sm20_div_s64
        .type           $__internal_8_$__cuda_sm20_div_s64,@function
        .size           $__internal_8_$__cuda_sm20_div_s64,($__internal_9_$__cuda_sm20_rem_s64 - $__internal_8_$__cuda_sm20_div_s64)
$__internal_8_$__cuda_sm20_div_s64:
        /* <DEDUP_REMOVED lines=83> */
[----:B------:R-:W-:Y:S06]  /*6010*/  RET.REL.NODEC R50 `(_ZN2at6native13col2im_kernelIffEEvlPKT_llllllllllllPS2_) ;  /* 0xffffff9c32f87950 */ /* 0x000fec0003c3ffff */
        .weak           $__internal_9_$__cuda_sm20_rem_s64
        .type           $__internal_9_$__cuda_sm20_rem_s64,@function
        .size           $__internal_9_$__cuda_sm20_rem_s64,(.L_x_733 - $__internal_9_$__cuda_sm20_rem_s64)
$__internal_9_$__cuda_sm20_rem_s64:
        /* <DEDUP_REMOVED lines=77> */
[----:B------:R-:W-:Y:S06]  /*64f0*/  RET.REL.NODEC R36 `(_ZN2at6native13col2im_kernelIffEEvlPKT_llllllllllllPS2_) ;  /* 0xffffff9824c07950 */ /* 0x000fec0003c3ffff */
.L_x_474:
        /* <DEDUP_REMOVED lines=16> */
.L_x_733:


//--------------------- .text._ZN2at6native13vol2im_kernelIffEEvlPKT_jjjjjjjjjjjjjjjjjjjPS2_ --------------------------
	.section	.text._ZN2at6native13vol2im_kernelIffEEvlPKT_jjjjjjjjjjjjjjjjjjjPS2_,"ax",@progbits
	.align	128
        .global         _ZN2at6native13vol2im_kernelIffEEvlPKT_jjjjjjjjjjjjjjjjjjjPS2_
        .type           _ZN2at6native13vol2im_kernelIffEEvlPKT_jjjjjjjjjjjjjjjjjjjPS2_,@function
        .size           _ZN2at6native13vol2im_kernelIffEEvlPKT_jjjjjjjjjjjjjjjjjjjPS2_,(.L_x_749 - _ZN2at6native13vol2im_kernelIffEEvlPKT_jjjjjjjjjjjjjjjjjjjPS2_)
        .other          _ZN2at6native13vol2im_kernelIffEEvlPKT_jjjjjjjjjjjjjjjjjjjPS2_,@"STO_CUDA_ENTRY STV_DEFAULT"
_ZN2at6native13vol2im_kernelIffEEvlPKT_jjjjjjjjjjjjjjjjjjjPS2_:
.text._ZN2at6native13vol2im_kernelIffEEvlPKT_jjjjjjjjjjjjjjjjjjjPS2_:
        /* <DEDUP_REMOVED lines=15> */
.L_x_504:
        /* <DEDUP_REMOVED lines=96> */
.L_x_476:
[----:B------:R-:W-:Y:S05]  /*06f0*/  BSYNC B0 ;  /* 0x0000000000007941 */ /* 0x000fea0003800000 */
.L_x_475:
        /* <DEDUP_REMOVED lines=23> */
.L_x_478:
[----:B------:R-:W-:Y:S05]  /*0870*/  BSYNC B0 ;  /* 0x0000000000007941 */ /* 0x000fea0003800000 */
.L_x_477:
        /* <DEDUP_REMOVED lines=50> */
.L_x_480:
[----:B------:R-:W-:Y:S05]  /*0ba0*/  BSYNC B0 ;  /* 0x0000000000007941 */ /* 0x000fea0003800000 */
.L_x_479:
[----:B------:R-:W-:Y:S01]  /*0bb0*/  ULDC UR5, c[0x0][0x248] ;  /* 0x0000920000057ab9 */ /* 0x000fe20000000800 */
[----:B------:R-:W0:Y:S01]  /*0bc0*/  I2F.U32.RP R9, R15 ;  /* 0x0000000f00097306 */ /* 0x000e220000209000 */
[----:B------:R-:W-:Y:S01]  /*0bd0*/  ISETP.NE.U32.AND P3, PT, RZ, UR5, PT ;  /* 0x00000005ff007c0c */ /* 0x000fe2000bf65070 */
[----:B------:R-:W-:Y:S01]  /*0be0*/  BSSY B3, `(.L_x_481) ;  /* 0x0000365000037945 */ /* 0x000fe20003800000 */
[----:B------:R-:W-:-:S05]  /*0bf0*/  HFMA2.MMA R30, -RZ, RZ, 0, 0 ;  /* 0x00000000ff1e7435 */ /* 0x000fca00000001ff */
        /* <DEDUP_REMOVED lines=42> */
[----:B------:R-:W-:Y:S01]  /*0ea0*/  UIMAD UR6, UR7, UR6, URZ ;  /* 0x00000006070672a4 */ /* 0x000fe2000f8e023f */
[----:B------:R-:W-:-:S03]  /*0eb0*/  MOV R30, RZ ;  /* 0x000000ff001e7202 */ /* 0x000fc60000000f00 */
[----:B------:R-:W-:-:S03]  /*0ec0*/  UIMAD UR5, UR6, UR5, URZ ;  /* 0x00000005060572a4 */ /* 0x000fc6000f8e023f */
[----:B------:R-:W-:-:S03]  /*0ed0*/  ULDC UR6, c[0x0][0x230] ;  /* 0x00008c0000067ab9 */ /* 0x000fc60000000800 */
[----:B------:R-:W-:Y:S01]  /*0ee0*/  IMAD R17, RZ, RZ, -UR5 ;  /* 0x80000005ff117e24 */ /* 0x000fe2000f8e02ff */
[----:B------:R-:W-:Y:S02]  /*0ef0*/  ISETP.NE.U32.AND P2, PT, RZ, UR5, PT ;  /* 0x00000005ff007c0c */ /* 0x000fe4000bf45070 */
[----:B------:R-:W0:Y:S08]  /*0f00*/  I2F.U32.RP R14, UR5 ;  /* 0x00000005000e7d06 */ /* 0x000e300008209000 */
[----:B0-----:R-:W0:Y:S02]  /*0f10*/  MUFU.RCP R14, R14 ;  /* 0x0000000e000e7308 */ /* 0x001e240000001000 */
[----:B0-----:R-:W-:-:S06]  /*0f20*/  VIADD R12, R14, 0xffffffe ;  /* 0x0ffffffe0e0c7836 */ /* 0x001fcc0000000000 */
[----:B------:R0:W1:Y:S02]  /*0f30*/  F2I.FTZ.U32.TRUNC.NTZ R13, R12 ;  /* 0x0000000c000d7305 */ /* 0x000064000021f000 */
[----:B0-----:R-:W-:Y:S01]  /*0f40*/  MOV R12, RZ ;  /* 0x000000ff000c7202 */ /* 0x001fe20000000f00 */
[----:B-1----:R-:W-:-:S04]  /*0f50*/  IMAD R17, R17, R13, RZ ;  /* 0x0000000d11117224 */ /* 0x002fc800078e02ff */
[----:B------:R-:W-:-:S04]  /*0f60*/  IMAD.HI.U32 R13, R13, R17, R12 ;  /* 0x000000110d0d7227 */ /* 0x000fc800078e000c */
[----:B------:R-:W-:Y:S02]  /*0f70*/  IMAD R17, R8, R15, R15 ;  /* 0x0000000f08117224 */ /* 0x000fe400078e020f */
[----:B------:R-:W-:-:S03]  /*0f80*/  IMAD.HI.U32 R16, R13, R0, RZ ;  /* 0x000000000d107227 */ /* 0x000fc600078e00ff */
[----:B------:R-:W-:Y:S01]  /*0f90*/  IADD3 R14, R4, -R15, -R17 ;  /* 0x8000000f040e7210 */ /* 0x000fe20007ffe811 */
[----:B------:R-:W-:-:S04]  /*0fa0*/  IMAD.MOV R13, RZ, RZ, -R16 ;  /* 0x000000ffff0d7224 */ /* 0x000fc800078e0a10 */
[----:B------:R-:W-:-:S05]  /*0fb0*/  IMAD R13, R13, UR5, R0 ;  /* 0x000000050d0d7c24 */ /* 0x000fca000f8e0200 */
[----:B------:R-:W-:-:S13]  /*0fc0*/  ISETP.GE.U32.AND P0, PT, R13, UR5, PT ;  /* 0x000000050d007c0c */ /* 0x000fda000bf06070 */
[----:B------:R-:W-:Y:S01]  /*0fd0*/  @P0 VIADD R13, R13, -UR5 ;  /* 0x800000050d0d0c36 */ /* 0x000fe20008000000 */
[----:B------:R-:W-:-:S04]  /*0fe0*/  @P0 IADD3 R16, R16, 0x1, RZ ;  /* 0x0000000110100810 */ /* 0x000fc80007ffe0ff */
[----:B------:R-:W-:Y:S01]  /*0ff0*/  ISETP.GE.U32.AND P1, PT, R13, UR5, PT ;  /* 0x000000050d007c0c */ /* 0x000fe2000bf26070 */
[----:B------:R-:W-:-:S04]  /*1000*/  IMAD.MOV R13, RZ, RZ, -R8 ;  /* 0x000000ffff0d7224 */ /* 0x000fc800078e0a08 */
[----:B------:R-:W-:Y:S02]  /*1010*/  IMAD R13, R15, R13, R4 ;  /* 0x0000000d0f0d7224 */ /* 0x000fe400078e0204 */
[----:B------:R-:W-:-:S06]  /*1020*/  IMAD.IADD R15, R4, 0x1, -R17 ;  /* 0x00000001040f7824 */ /* 0x000fcc00078e0a11 */
[----:B------:R-:W-:Y:S01]  /*1030*/  @P1 VIADD R16, R16, 0x1 ;  /* 0x0000000110101836 */ /* 0x000fe20000000000 */
[----:B------:R-:W-:-:S05]  /*1040*/  @!P2 LOP3.LUT R16, RZ, UR5, RZ, 0x33, !PT ;  /* 0x00000005ff10ac12 */ /* 0x000fca000f8e33ff */
[----:B------:R-:W-:-:S07]  /*1050*/  IMAD R16, R16, UR6, RZ ;  /* 0x0000000610107c24 */ /* 0x000fce000f8e02ff */
.L_x_503:
[----:B------:R-:W-:Y:S01]  /*1060*/  ISETP.GE.U32.AND P0, PT, R6, R11, PT ;  /* 0x0000000b0600720c */ /* 0x000fe20003f06070 */
[----:B------:R-:W-:-:S12]  /*1070*/  BSSY B2, `(.L_x_483) ;  /* 0x0000318000027945 */ /* 0x000fd80003800000 */
[----:B------:R-:W-:Y:S05]  /*1080*/  @P0 BRA `(.L_x_484) ;  /* 0x0000003000580947 */ /* 0x000fea0003800000 */
[----:B------:R-:W-:Y:S01]  /*1090*/  ULDC UR5, c[0x0][0x23c] ;  /* 0x00008f0000057ab9 */ /* 0x000fe20000000800 */
[----:B------:R-:W-:Y:S01]  /*10a0*/  IMAD.MOV R17, RZ, RZ, -R10 ;  /* 0x000000ffff117224 */ /* 0x000fe200078e0a0a */
[----:B------:R-:W-:Y:S01]  /*10b0*/  IADD3 R12, R2, UR5, RZ ;  /* 0x00000005020c7c10 */ /* 0x000fe2000fffe0ff */
[----:B------:R-:W-:Y:S01]  /*10c0*/  ULDC UR5, c[0x0][0x248] ;  /* 0x0000920000057ab9 */ /* 0x000fe20000000800 */
[----:B------:R-:W-:-:S03]  /*10d0*/  IMAD.MOV.U32 R22, RZ, RZ, R6 ;  /* 0x000000ffff167224 */ /* 0x000fc600078e0006 */
[----:B------:R-:W-:-:S07]  /*10e0*/  IMAD R17, R17, UR5, R12 ;  /* 0x0000000511117c24 */ /* 0x000fce000f8e020c */
.L_x_502:
        /* <DEDUP_REMOVED lines=8> */
[----:B------:R-:W-:Y:S01]  /*1170*/  LOP3.LUT R27, RZ, R8, RZ, 0x33, !PT ;  /* 0x00000008ff1b7212 */ /* 0x000fe200078e33ff */
[----:B------:R-:W-:Y:S01]  /*1180*/  BSSY B0, `(.L_x_487) ;  /* 0x000014b000007945 */ /* 0x000fe20003800000 */
[----:B------:R-:W-:Y:S01]  /*1190*/  ISETP.NE.U32.AND P3, PT, RZ, UR5, PT ;  /* 0x00000005ff007c0c */ /* 0x000fe2000bf65070 */
[----:B------:R-:W-:Y:S01]  /*11a0*/  IMAD.MOV.U32 R32, RZ, RZ, R8 ;  /* 0x000000ffff207224 */ /* 0x000fe200078e0008 */
[----:B------:R-:W-:-:S03]  /*11b0*/  LOP3.LUT R28, RZ, UR5, RZ, 0x33, !PT ;  /* 0x00000005ff1c7c12 */ /* 0x000fc6000f8e33ff */
[----:B-1----:R-:W1:Y:S02]  /*11c0*/  MUFU.RCP R12, R12 ;  /* 0x0000000c000c7308 */ /* 0x002e640000001000 */
[----:B-1----:R-:W-:Y:S01]  /*11d0*/  VIADD R18, R12, 0xffffffe ;  /* 0x0ffffffe0c127836 */ /* 0x002fe20000000000 */
[----:B0-----:R-:W-:-:S05]  /*11e0*/  LOP3.LUT R12, RZ, R26, RZ, 0x33, !PT ;  /* 0x0000001aff0c7212 */ /* 0x001fca00078e33ff */
[----:B------:R0:W1:Y:S02]  /*11f0*/  F2I.FTZ.U32.TRUNC.NTZ R19, R18 ;  /* 0x0000001200137305 */ /* 0x000064000021f000 */
[----:B0-----:R-:W-:Y:S01]  /*1200*/  IMAD.MOV.U32 R18, RZ, RZ, RZ ;  /* 0x000000ffff127224 */ /* 0x001fe200078e00ff */
[----:B-1----:R-:W-:-:S05]  /*1210*/  IADD3 R21, RZ, -R19, RZ ;  /* 0x80000013ff157210 */ /* 0x002fca0007ffe0ff */
[----:B------:R-:W-:-:S04]  /*1220*/  IMAD R21, R21, UR5, RZ ;  /* 0x0000000515157c24 */ /* 0x000fc8000f8e02ff */
[----:B------:R-:W-:Y:S01]  /*1230*/  IMAD.HI.U32 R20, R19, R21, R18 ;  /* 0x0000001513147227 */ /* 0x000fe200078e0012 */
[----:B------:R-:W-:-:S04]  /*1240*/  IADD3 R21, -R7, RZ, RZ ;  /* 0x000000ff07157210 */ /* 0x000fc80007ffe1ff */
[----:B------:R-:W-:Y:S01]  /*1250*/  VIADDMNMX.U32 R12, R21, 0xfffffffe, R12, !PT ;  /* 0xfffffffe150c7846 */ /* 0x000fe2000780000c */
[----:B------:R-:W-:-:S04]  /*1260*/  IMAD.HI.U32 R25, R20, R17, RZ ;  /* 0x0000001114197227 */ /* 0x000fc800078e00ff */
[----:B------:R-:W-:Y:S02]  /*1270*/  IMAD.MOV R20, RZ, RZ, -R25 ;  /* 0x000000ffff147224 */ /* 0x000fe400078e0a19 */
[----:B------:R-:W-:Y:S01]  /*1280*/  IMAD.IADD R12, R27, 0x1, -R12 ;  /* 0x000000011b0c7824 */ /* 0x000fe200078e0a0c */
[----:B------:R-:W-:Y:S01]  /*1290*/  P2R R27, PR, RZ, 0x8 ;  /* 0x00000008ff1b7803 */ /* 0x000fe20000000000 */
[----:B------:R-:W-:-:S03]  /*12a0*/  IMAD R19, R20, UR5, R17 ;  /* 0x0000000514137c24 */ /* 0x000fc6000f8e0211 */
[----:B------:R-:W-:Y:S02]  /*12b0*/  LOP3.LUT R18, R12, 0x3, RZ, 0xc0, !PT ;  /* 0x000000030c127812 */ /* 0x000fe400078ec0ff */
[----:B------:R-:W-:Y:S02]  /*12c0*/  ISETP.GE.U32.AND P2, PT, R19, UR5, PT ;  /* 0x0000000513007c0c */ /* 0x000fe4000bf46070 */
[----:B------:R-:W-:Y:S02]  /*12d0*/  ISETP.NE.AND P0, PT, R18, RZ, PT ;  /* 0x000000ff1200720c */ /* 0x000fe40003f05270 */
[----:B------:R-:W-:-:S09]  /*12e0*/  IADD3 R12, -R22, RZ, RZ ;  /* 0x000000ff160c7210 */ /* 0x000fd20007ffe1ff */
        /* <DEDUP_REMOVED lines=15> */
[----:B0-----:R-:W-:Y:S02]  /*13e0*/  IADD3 R18, R21, 0xffffffe, RZ ;  /* 0x0ffffffe15127810 */ /* 0x001fe40007ffe0ff */
[----:B------:R-:W-:-:S04]  /*13f0*/  LOP3.LUT R21, RZ, UR5, RZ, 0x33, !PT ;  /* 0x00000005ff157c12 */ /* 0x000fc8000f8e33ff */
        /* <DEDUP_REMOVED lines=8> */
[----:B------:R-:W-:-:S04]  /*1480*/  ISETP.GE.U32.AND P3, PT, R32, UR5, PT ;  /* 0x0000000520007c0c */ /* 0x000fc8000bf66070 */
[----:B------:R-:W-:-:S09]  /*1490*/  P2R R33, PR, RZ, 0x8 ;  /* 0x00000008ff217803 */ /* 0x000fd20000000000 */
[----:B------:R-:W-:-:S05]  /*14a0*/  @P3 VIADD R32, R32, -UR5 ;  /* 0x8000000520203c36 */ /* 0x000fca0008000000 */
[----:B------:R-:W-:-:S13]  /*14b0*/  ISETP.GE.U32.AND P3, PT, R32, UR5, PT ;  /* 0x0000000520007c0c */ /* 0x000fda000bf66070 */
[----:B------:R-:W-:-:S05]  /*14c0*/  @P3 VIADD R32, R32, -UR5 ;  /* 0x8000000520203c36 */ /* 0x000fca0008000000 */
        /* <DEDUP_REMOVED lines=33> */
[----:B------:R-:W-:Y:S02]  /*16e0*/  @P5 IADD3 R20, R20, 0x1, RZ ;  /* 0x0000000114145810 */ /* 0x000fe40007ffe0ff */
[----:B------:R-:W-:-:S03]  /*16f0*/  ISETP.NE.AND P5, PT, R18, RZ, PT ;  /* 0x000000ff1200720c */ /* 0x000fc60003fa5270 */
[----:B------:R-:W-:Y:S01]  /*1700*/  @P3 VIADD R20, R20, 0x1 ;  /* 0x0000000114143836 */ /* 0x000fe20000000000 */
[----:B------:R-:W-:-:S04]  /*1710*/  ISETP.NE.AND P3, PT, R27, RZ, PT ;  /* 0x000000ff1b00720c */ /* 0x000fc80003f65270 */
[----:B------:R-:W-:Y:S01]  /*1720*/  SEL R18, R21, R20, !P0 ;  /* 0x0000001415127207 */ /* 0x000fe20004000000 */
[----:B------:R-:W-:Y:S01]  /*1730*/  VIADD R20, R25, 0x1 ;  /* 0x0000000119147836 */ /* 0x000fe20000000000 */
[----:B------:R-:W-:-:S03]  /*1740*/  ISETP.NE.AND P0, PT, R19, RZ, PT ;  /* 0x000000ff1300720c */ /* 0x000fc60003f05270 */
[----:B------:R-:W-:Y:S02]  /*1750*/  @P5 IADD3 R31, R31, 0x1, RZ ;  /* 0x000000011f1f5810 */ /* 0x000fe40007ffe0ff */
[----:B------:R-:W-:-:S04]  /*1760*/  SEL R19, R20, R25, P2 ;  /* 0x0000001914137207 */ /* 0x000fc80001000000 */
[----:B------:R-:W-:-:S04]  /*1770*/  @P1 IADD3 R19, R19, 0x1, RZ ;  /* 0x0000000113131810 */ /* 0x000fc80007ffe0ff */
[----:B------:R-:W-:-:S04]  /*1780*/  SEL R19, R28, R19, !P3 ;  /* 0x000000131c137207 */ /* 0x000fc80005800000 */
[----:B------:R-:W-:Y:S01]  /*1790*/  IADD3 R21, P3, R16, R19, RZ ;  /* 0x0000001310157210 */ /* 0x000fe20007f7e0ff */
[----:B------:R-:W-:-:S04]  /*17a0*/  IMAD.MOV.U32 R19, RZ, RZ, RZ ;  /* 0x000000ffff137224 */ /* 0x000fc800078e00ff */
[----:B------:R-:W-:Y:S02]  /*17b0*/  IMAD.X R20, RZ, RZ, RZ, P3 ;  /* 0x000000ffff147224 */ /* 0x000fe400018e06ff */
[----:B------:R-:W-:-:S04]  /*17c0*/  IMAD.WIDE.U32 R18, R21, UR5, R18 ;  /* 0x0000000515127c25 */ /* 0x000fc8000f8e0012 */
[----:B------:R-:W-:Y:S01]  /*17d0*/  IMAD R21, R20, UR5, RZ ;  /* 0x0000000514157c24 */ /* 0x000fe2000f8e02ff */
[----:B------:R-:W-:Y:S01]  /*17e0*/  SEL R20, R32, R31, !P6 ;  /* 0x0000001f20147207 */ /* 0x000fe20007000000 */
[----:B------:R-:W-:Y:S02]  /*17f0*/  ULDC UR5, c[0x0][0x238] ;  /* 0x00008e0000057ab9 */ /* 0x000fe40000000800 */
[----:B------:R-:W-:Y:S01]  /*1800*/  IMAD.IADD R19, R19, 0x1, R21 ;  /* 0x0000000113137824 */ /* 0x000fe200078e0215 */
[----:B------:R-:W-:-:S03]  /*1810*/  MOV R21, RZ ;  /* 0x000000ff00157202 */ /* 0x000fc60000000f00 */
[----:B------:R-:W-:Y:S02]  /*1820*/  IMAD R19, R19, UR5, RZ ;  /* 0x0000000513137c24 */ /* 0x000fe4000f8e02ff */
[----:B------:R-:W-:-:S04]  /*1830*/  IMAD.WIDE.U32 R20, R18, UR5, R20 ;  /* 0x0000000512147c25 */ /* 0x000fc8000f8e0014 */
[----:B------:R-:W-:Y:S01]  /*1840*/  IMAD.IADD R31, R21, 0x1, R19 ;  /* 0x00000001151f7824 */ /* 0x000fe200078e0213 */
[----:B------:R-:W-:Y:S01]  /*1850*/  HFMA2.MMA R19, -RZ, RZ, 0, 0 ;  /* 0x00000000ff137435 */ /* 0x000fe200000001ff */
[----:B------:R-:W-:Y:S02]  /*1860*/  IMAD.MOV.U32 R18, RZ, RZ, R10 ;  /* 0x000000ffff127224 */ /* 0x000fe400078e000a */
[----:B------:R-:W-:-:S05]  /*1870*/  IMAD R31, R31, UR6, RZ ;  /* 0x000000061f1f7c24 */ /* 0x000fca000f8e02ff */
[----:B------:R-:W-:-:S04]  /*1880*/  IMAD.WIDE.U32 R20, R20, UR6, R18 ;  /* 0x0000000614147c25 */ /* 0x000fc8000f8e0012 */
[----:B------:R-:W-:Y:S02]  /*1890*/  IMAD.IADD R31, R21, 0x1, R31 ;  /* 0x00000001151f7824 */ /* 0x000fe400078e021f */
[----:B------:R-:W-:Y:S02]  /*18a0*/  IMAD.MOV.U32 R18, RZ, RZ, R22 ;  /* 0x000000ffff127224 */ /* 0x000fe400078e0016 */
[----:B------:R-:W-:Y:S02]  /*18b0*/  IMAD R31, R31, UR7, RZ ;  /* 0x000000071f1f7c24 */ /* 0x000fe4000f8e02ff */
[----:B------:R-:W-:Y:S01]  /*18c0*/  IMAD.WIDE.U32 R20, R20, UR7, R18 ;  /* 0x0000000714147c25 */ /* 0x000fe2000f8e0012 */
[----:B------:R-:W-:-:S03]  /*18d0*/  ULDC.64 UR6, c[0x0][0x218] ;  /* 0x0000860000067ab9 */ /* 0x000fc60000000a00 */
[----:B------:R-:W-:Y:S01]  /*18e0*/  IMAD.MOV.U32 R18, RZ, RZ, R8 ;  /* 0x000000ffff127224 */ /* 0x000fe200078e0008 */
[----:B------:R-:W-:-:S03]  /*18f0*/  IADD3 R31, R21, R31, RZ ;  /* 0x0000001f151f7210 */ /* 0x000fc60007ffe0ff */
[----:B------:R-:W-:-:S04]  /*1900*/  IMAD.WIDE.U32 R20, R20, R24, R18 ;  /* 0x0000001814147225 */ /* 0x000fc800078e0012 */
[----:B------:R-:W-:Y:S01]  /*1910*/  IMAD R19, R31, R24, RZ ;  /* 0x000000181f137224 */ /* 0x000fe200078e02ff */
[----:B------:R-:W-:-:S03]  /*1920*/  LEA R18, P3, R20, UR6, 0x2 ;  /* 0x0000000614127c11 */ /* 0x000fc6000f8610ff */
[----:B------:R-:W-:-:S05]  /*1930*/  IMAD.IADD R19, R21, 0x1, R19 ;  /* 0x0000000115137824 */ /* 0x000fca00078e0213 */
[----:B------:R-:W-:-:S06]  /*1940*/  LEA.HI.X R19, R20, UR7, R19, 0x2, P3 ;  /* 0x0000000714137c11 */ /* 0x000fcc00098f1413 */
[----:B------:R-:W2:Y:S02]  /*1950*/  LDG.E R19, desc[UR8][R18.64] ;  /* 0x0000000812137981 */ /* 0x000ea4000c1e1900 */
[----:B--2---:R-:W-:-:S07]  /*1960*/  FADD.FTZ R30, R30, R19 ;  /* 0x000000131e1e7221 */ /* 0x004fce0000010000 */
.L_x_490:
[----:B------:R-:W-:Y:S05]  /*1970*/  BSYNC B4 ;  /* 0x0000000000047941 */ /* 0x000fea0003800000 */
.L_x_489:
        /* <DEDUP_REMOVED lines=74> */
[----:B------:R-:W-:-:S03]  /*1e20*/  MOV R21, RZ ;  /* 0x000000ff00157202 */ /* 0x000fc60000000f00 */
[----:B------:R-:W-:Y:S01]  /*1e30*/  IMAD R33, R33, UR5, RZ ;  /* 0x0000000521217c24 */ /* 0x000fe2000f8e02ff */
[----:B------:R-:W-:Y:S02]  /*1e40*/  ULDC UR5, c[0x0][0x238] ;  /* 0x00008e0000057ab9 */ /* 0x000fe40000000800 */
[----:B------:R-:W-:Y:S01]  /*1e50*/  IMAD.WIDE.U32 R20, R18, UR5, R20 ;  /* 0x0000000512147c25 */ /* 0x000fe2000f8e0014 */
[----:B------:R-:W-:-:S03]  /*1e60*/  MOV R18, R10 ;  /* 0x0000000a00127202 */ /* 0x000fc60000000f00 */
[----:B------:R-:W-:Y:S02]  /*1e70*/  IMAD.IADD R33, R19, 0x1, R33 ;  /* 0x0000000113217824 */ /* 0x000fe400078e0221 */
[----:B------:R-:W-:Y:S02]  /*1e80*/  IMAD.MOV.U32 R19, RZ, RZ, RZ ;  /* 0x000000ffff137224 */ /* 0x000fe400078e00ff */
        /* <DEDUP_REMOVED lines=16> */
[----:B------:R-:W-:-:S06]  /*1f90*/  LEA.HI.X R19, R32, UR7, R19, 0x2, P0 ;  /* 0x0000000720137c11 */ /* 0x000fcc00080f1413 */
[----:B------:R-:W2:Y:S02]  /*1fa0*/  LDG.E R19, desc[UR8][R18.64] ;  /* 0x0000000812137981 */ /* 0x000ea4000c1e1900 */
[----:B--2---:R-:W-:-:S07]  /*1fb0*/  FADD.FTZ R30, R30, R19 ;  /* 0x000000131e1e7221 */ /* 0x004fce0000010000 */
.L_x_492:
[----:B------:R-:W-:Y:S05]  /*1fc0*/  BSYNC B4 ;  /* 0x0000000000047941 */ /* 0x000fea0003800000 */
.L_x_491:
        /* <DEDUP_REMOVED lines=98> */
[----:B------:R-:W-:-:S06]  /*25f0*/  LEA.HI.X R21, R18, UR7, R19, 0x2, P0 ;  /* 0x0000000712157c11 */ /* 0x000fcc00080f1413 */
[----:B------:R-:W2:Y:S01]  /*2600*/  LDG.E R21, desc[UR8][R20.64] ;  /* 0x0000000814157981 */ /* 0x000ea2000c1e1900 */
[----:B------:R-:W-:Y:S01]  /*2610*/  MOV R32, R26 ;  /* 0x0000001a00207202 */ /* 0x000fe20000000f00 */
[----:B--2---:R-:W-:-:S07]  /*2620*/  FADD.FTZ R30, R30, R21 ;  /* 0x000000151e1e7221 */ /* 0x004fce0000010000 */
.L_x_488:
[----:B------:R-:W-:Y:S05]  /*2630*/  BSYNC B0 ;  /* 0x0000000000007941 */ /* 0x000fea0003800000 */
.L_x_487:
        /* <DEDUP_REMOVED lines=9> */
.L_x_501:
        /* <DEDUP_REMOVED lines=103> */
[----:B------:R-:W-:-:S06]  /*2d40*/  LEA.HI.X R19, R20, UR7, R19, 0x2, P0 ;  /* 0x0000000714137c11 */ /* 0x000fcc00080f1413 */
[----:B------:R-:W2:Y:S02]  /*2d50*/  LDG.E R19, desc[UR8][R18.64] ;  /* 0x0000000812137981 */ /* 0x000ea4000c1e1900 */
[----:B--2---:R-:W-:-:S07]  /*2d60*/  FADD.FTZ R30, R30, R19 ;  /* 0x000000131e1e7221 */ /* 0x004fce0000010000 */
.L_x_494:
[----:B------:R-:W-:Y:S05]  /*2d70*/  BSYNC B0 ;  /* 0x0000000000007941 */ /* 0x000fea0003800000 */
.L_x_493:
        /* <DEDUP_REMOVED lines=103> */
[----:B------:R-:W-:-:S06]  /*33f0*/  LEA.HI.X R19, R20, UR7, R19, 0x2, P0 ;  /* 0x0000000714137c11 */ /* 0x000fcc00080f1413 */
[----:B------:R-:W2:Y:S02]  /*3400*/  LDG.E R19, desc[UR8][R18.64] ;  /* 0x0000000812137981 */ /* 0x000ea4000c1e1900 */
[----:B--2---:R-:W-:-:S07]  /*3410*/  FADD.FTZ R30, R30, R19 ;  /* 0x000000131e1e7221 */ /* 0x004fce0000010000 */
.L_x_496:
[----:B------:R-:W-:Y:S05]  /*3420*/  BSYNC B0 ;  /* 0x0000000000007941 */ /* 0x000fea0003800000 */
.L_x_495:
        /* <DEDUP_REMOVED lines=103> */
[----:B------:R-:W-:-:S06]  /*3aa0*/  LEA.HI.X R19, R20, UR7, R19, 0x2, P0 ;  /* 0x0000000714137c11 */ /* 0x000fcc00080f1413 */
[----:B------:R-:W2:Y:S02]  /*3ab0*/  LDG.E R19, desc[UR8][R18.64] ;  /* 0x0000000812137981 */ /* 0x000ea4000c1e1900 */
[----:B--2---:R-:W-:-:S07]  /*3ac0*/  FADD.FTZ R30, R30, R19 ;  /* 0x000000131e1e7221 */ /* 0x004fce0000010000 */
.L_x_498:
[----:B------:R-:W-:Y:S05]  /*3ad0*/  BSYNC B0 ;  /* 0x0000000000007941 */ /* 0x000fea0003800000 */
.L_x_497:
        /* <DEDUP_REMOVED lines=105> */
.L_x_500:
[----:B------:R-:W-:Y:S05]  /*4170*/  BSYNC B0 ;  /* 0x0000000000007941 */ /* 0x000fea0003800000 */
.L_x_499:
[----:B------:R-:W-:-:S05]  /*4180*/  VIADD R32, R32, 0x4 ;  /* 0x0000000420207836 */ /* 0x000fca0000000000 */
[----:B------:R-:W-:-:S13]  /*4190*/  ISETP.GE.U32.AND P0, PT, R32, R23, PT ;  /* 0x000000172000720c */ /* 0x000fda0003f06070 */
[----:B------:R-:W-:Y:S05]  /*41a0*/  @!P0 BRA `(.L_x_501) ;  /* 0xffffffe400488947 */ /* 0x000fea000383ffff */
.L_x_486:
[----:B------:R-:W-:Y:S05]  /*41b0*/  BSYNC B1 ;  /* 0x0000000000017941 */ /* 0x000fea0003800000 */
.L_x_485:
[----:B------:R-:W-:-:S04]  /*41c0*/  IADD3 R22, R22, 0x1, RZ ;  /* 0x0000000116167810 */ /* 0x000fc80007ffe0ff */
[----:B------:R-:W-:-:S13]  /*41d0*/  ISETP.GE.U32.AND P0, PT, R22, R11, PT ;  /* 0x0000000b1600720c */ /* 0x000fda0003f06070 */
[----:B------:R-:W-:Y:S05]  /*41e0*/  @!P0 BRA `(.L_x_502) ;  /* 0xffffffcc00c08947 */ /* 0x000fea000383ffff */
.L_x_484:
[----:B------:R-:W-:Y:S05]  /*41f0*/  BSYNC B2 ;  /* 0x0000000000027941 */ /* 0x000fea0003800000 */
.L_x_483:
[----:B------:R-:W-:-:S05]  /*4200*/  VIADD R10, R10, 0x1 ;  /* 0x000000010a0a7836 */ /* 0x000fca0000000000 */
[----:B------:R-:W-:-:S13]  /*4210*/  ISETP.GE.U32.AND P0, PT, R10, R9, PT ;  /* 0x000000090a00720c */ /* 0x000fda0003f06070 */
[----:B------:R-:W-:Y:S05]  /*4220*/  @!P0 BRA `(.L_x_503) ;  /* 0xffffffcc008c8947 */ /* 0x000fea000383ffff */
.L_x_482:
[----:B------:R-:W-:Y:S05]  /*4230*/  BSYNC B3 ;  /* 0x0000000000037941 */ /* 0x000fea0003800000 */
.L_x_481:
[----:B------:R-:W-:Y:S01]  /*4240*/  SHF.R.S64 R4, RZ, 0x1e, R0 ;  /* 0x0000001eff047819 */ /* 0x000fe20000001000 */
[----:B------:R-:W-:-:S03]  /*4250*/  ULDC.64 UR6, c[0x0][0x270] ;  /* 0x00009c0000067ab9 */ /* 0x000fc60000000a00 */
[----:B------:R-:W-:-:S04]  /*4260*/  IADD3 R4, P0, R4, UR6, RZ ;  /* 0x0000000604047c10 */ /* 0x000fc8000ff1e0ff */
[C---:B------:R-:W-:Y:S01]  /*4270*/  LEA.HI.X.SX32 R5, R0.reuse, UR7, 0x2, P0 ;  /* 0x0000000700057c11 */ /* 0x040fe200080f16ff */
[----:B------:R-:W-:Y:S01]  /*4280*/  ULDC.64 UR6, c[0x0][0x210] ;  /* 0x0000840000067ab9 */ /* 0x000fe20000000a00 */
[----:B------:R-:W-:-:S03]  /*4290*/  IADD3 R0, P0, R0, UR4, RZ ;  /* 0x0000000400007c10 */ /* 0x000fc6000ff1e0ff */
[----:B------:R0:W-:Y:S01]  /*42a0*/  STG.E desc[UR8][R4.64], R30 ;  /* 0x0000001e04007986 */ /* 0x0001e2000c101908 */
[----:B------:R-:W-:Y:S02]  /*42b0*/  IADD3.X R3, RZ, R3, RZ, P0, !PT ;  /* 0x00000003ff037210 */ /* 0x000fe400007fe4ff */
[----:B------:R-:W-:-:S04]  /*42c0*/  ISETP.GE.U32.AND P0, PT, R0, UR6, PT ;  /* 0x0000000600007c0c */ /* 0x000fc8000bf06070 */
[----:B------:R-:W-:-:S13]  /*42d0*/  ISETP.GE.AND.EX P0, PT, R3, UR7, PT, P0 ;  /* 0x0000000703007c0c */ /* 0x000fda000bf06300 */
[----:B0-----:R-:W-:Y:S05]  /*42e0*/  @!P0 BRA `(.L_x_504) ;  /* 0xffffffbc00808947 */ /* 0x001fea000383ffff */
[----:B------:R-:W-:Y:S05]  /*42f0*/  EXIT ;  /* 0x000000000000794d */ /* 0x000fea0003800000 */
.L_x_505:
        /* <DEDUP_REMOVED lines=16> */
.L_x_749:


//--------------------- .text._ZN2at6native13im2col_kernelIfEEvlPKT_llllllllllllPS2_ --------------------------
	.section	.text._ZN2at6native13im2col_kernelIfEEvlPKT_llllllllllllPS2_,"ax",@progbits
	.align	128
        .global         _ZN2at6native13im2col_kernelIfEEvlPKT_llllllllllllPS2_
        .type           _ZN2at6native13im2col_kernelIfEEvlPKT_llllllllllllPS2_,@function
        .size           _ZN2at6native13im2col_kernelIfEEvlPKT_llllllllllllPS2_,(.L_x_734 - _ZN2at6native13im2col_kernelIfEEvlPKT_llllllllllllPS2_)
        .other          _ZN2at6native13im2col_kernelIfEEvlPKT_llllllllllllPS2_,@"STO_CUDA_ENTRY STV_DEFAULT"
_ZN2at6native13im2col_kernelIfEEvlPKT_llllllllllllPS2_:
.text._ZN2at6native13im2col_kernelIfEEvlPKT_llllllllllllPS2_:
        /* <DEDUP_REMOVED lines=14> */
[----:B------:R-:W-:-:S05]  /*00e0*/  ULDC.64 UR14, c[0x0][0x208] ;  /* 0x00008200000e7ab9 */ /* 0x000fca0000000a00 */
.L_x_517:
[----:B------:R-:W-:Y:S01]  /*00f0*/  ULDC UR4, c[0x0][0x27c] ;  /* 0x00009f0000047ab9 */ /* 0x000fe20000000800 */
[----:B------:R-:W-:Y:S01]  /*0100*/  BSSY B0, `(.L_x_506) ;  /* 0x000002c000007945 */ /* 0x000fe20003800000 */
[----:B------:R-:W-:-:S04]  /*0110*/  LOP3.LUT R0, R49, UR4, RZ, 0xfc, !PT ;  /* 0x0000000431007c12 */ /* 0x000fc8000f8efcff */
[----:B------:R-:W-:-:S13]  /*0120*/  ISETP.NE.U32.AND P0, PT, R0, RZ, PT ;  /* 0x000000ff0000720c */ /* 0x000fda0003f05070 */
[----:B01----:R-:W-:Y:S05]  /*0130*/  @!P0 BRA `(.L_x_507) ;  /* 0x0000000000448947 */ /* 0x003fea0003800000 */
[----:B------:R-:W-:Y:S01]  /*0140*/  ULDC.64 UR4, c[0x0][0x278] ;  /* 0x00009e0000047ab9 */ /* 0x000fe20000000a00 */
[----:B------:R-:W-:Y:S01]  /*0150*/  IMAD.MOV.U32 R12, RZ, RZ, R48 ;  /* 0x000000ffff0c7224 */ /* 0x000fe200078e0030 */
[----:B------:R-:W-:Y:S01]  /*0160*/  MOV R7, R49 ;  /* 0x0000003100077202 */ /* 0x000fe20000000f00 */
[----:B------:R-:W-:Y:S01]  /*0170*/  IMAD.U32 R5, RZ, RZ, UR4 ;  /* 0x00000004ff057e24 */ /* 0x000fe2000f8e00ff */
[----:B------:R-:W-:Y:S01]  /*0180*/  MOV R0, 0x1b0 ;  /* 0x000001b000007802 */ /* 0x000fe20000000f00 */
[----:B------:R-:W-:-:S07]  /*0190*/  IMAD.U32 R4, RZ, RZ, UR5 ;  /* 0x00000005ff047e24 */ /* 0x000fce000f8e00ff */
[----:B------:R-:W-:Y:S05]  /*01a0*/  CALL.REL.NOINC `($__internal_10_$__cuda_sm20_div_s64) ;  /* 0x0000001800087944 */ /* 0x000fea0003c00000 */
[----:B------:R-:W-:Y:S01]  /*01b0*/  IADD3 R3, P0, RZ, -R12, RZ ;  /* 0x8000000cff037210 */ /* 0x000fe20007f1e0ff */
[----:B------:R-:W-:Y:S01]  /*01c0*/  ULDC.64 UR4, c[0x0][0x278] ;  /* 0x00009e0000047ab9 */ /* 0x000fe20000000a00 */
[----:B------:R-:W-:Y:S02]  /*01d0*/  IMAD.MOV.U32 R44, RZ, RZ, R12 ;  /* 0x000000ffff2c7224 */ /* 0x000fe400078e000c */
[--C-:B------:R-:W-:Y:S02]  /*01e0*/  IMAD.MOV.U32 R45, RZ, RZ, R13.reuse ;  /* 0x000000ffff2d7224 */ /* 0x100fe400078e000d */
[----:B------:R-:W-:Y:S02]  /*01f0*/  IMAD.X R0, RZ, RZ, ~R13, P0 ;  /* 0x000000ffff007224 */ /* 0x000fe400000e0e0d */
[----:B------:R-:W-:-:S04]  /*0200*/  IMAD.WIDE.U32 R46, R3, UR4, R48 ;  /* 0x00000004032e7c25 */ /* 0x000fc8000f8e0030 */
[----:B------:R-:W-:-:S04]  /*0210*/  IMAD R0, R0, UR4, RZ ;  /* 0x0000000400007c24 */ /* 0x000fc8000f8e02ff */
[----:B------:R-:W-:-:S04]  /*0220*/  IMAD R3, R3, UR5, R0 ;  /* 0x0000000503037c24 */ /* 0x000fc8000f8e0200 */
[----:B------:R-:W-:Y:S01]  /*0230*/  IMAD.IADD R47, R47, 0x1, R3 ;  /* 0x000000012f2f7824 */ /* 0x000fe200078e0203 */
[----:B------:R-:W-:Y:S06]  /*0240*/  BRA `(.L_x_508) ;  /* 0x00000000005c7947 */ /* 0x000fec0003800000 */
.L_x_507:
[----:B------:R-:W-:Y:S01]  /*0250*/  ULDC UR4, c[0x0][0x278] ;  /* 0x00009e0000047ab9 */ /* 0x000fe20000000800 */
[----:B------:R-:W-:Y:S01]  /*0260*/  IMAD.MOV.U32 R47, RZ, RZ, RZ ;  /* 0x000000ffff2f7224 */ /* 0x000fe200078e00ff */
[----:B------:R-:W0:Y:S01]  /*0270*/  I2F.U32.RP R0, UR4 ;  /* 0x0000000400007d06 */ /* 0x000e220008209000 */
[----:B------:R-:W-:Y:S01]  /*0280*/  ISETP.NE.U32.AND P2, PT, RZ, UR4, PT ;  /* 0x00000004ff007c0c */ /* 0x000fe2000bf45070 */
[----:B------:R-:W-:-:S06]  /*0290*/  IMAD.MOV.U32 R45, RZ, RZ, RZ ;  /* 0x000000ffff2d7224 */ /* 0x000fcc00078e00ff */
        /* <DEDUP_REMOVED lines=15> */
[----:B------:R-:W-:-:S05]  /*0390*/  @!P2 LOP3.LUT R44, RZ, UR4, RZ, 0x33, !PT ;  /* 0x00000004ff2cac12 */ /* 0x000fca000f8e33ff */
[----:B------:R-:W-:-:S04]  /*03a0*/  IMAD.MOV R3, RZ, RZ, -R44 ;  /* 0x000000ffff037224 */ /* 0x000fc800078e0a2c */
[----:B------:R-:W-:-:S07]  /*03b0*/  IMAD R46, R3, UR4, R48 ;  /* 0x00000004032e7c24 */ /* 0x000fce000f8e0230 */
.L_x_508:
[----:B------:R-:W-:Y:S05]  /*03c0*/  BSYNC B0 ;  /* 0x0000000000007941 */ /* 0x000fea0003800000 */
.L_x_506:
[----:B------:R-:W-:Y:S01]  /*03d0*/  ULDC UR4, c[0x0][0x274] ;  /* 0x00009d0000047ab9 */ /* 0x000fe20000000800 */
[----:B------:R-:W-:Y:S01]  /*03e0*/  BSSY B0, `(.L_x_509) ;  /* 0x000002e000007945 */ /* 0x000fe20003800000 */
[----:B------:R-:W-:-:S04]  /*03f0*/  MOV R7, UR4 ;  /* 0x0000000400077c02 */ /* 0x000fc80008000f00 */
[----:B------:R-:W-:-:S04]  /*0400*/  LOP3.LUT R0, R45, R7, RZ, 0xfc, !PT ;  /* 0x000000072d007212 */ /* 0x000fc800078efcff */
[----:B------:R-:W-:-:S13]  /*0410*/  ISETP.NE.U32.AND P0, PT, R0, RZ, PT ;  /* 0x000000ff0000720c */ /* 0x000fda0003f05070 */
[----:B------:R-:W-:Y:S05]  /*0420*/  @!P0 BRA `(.L_x_510) ;  /* 0x0000000000448947 */ /* 0x000fea0003800000 */
[----:B------:R-:W-:Y:S01]  /*0430*/  ULDC.64 UR4, c[0x0][0x270] ;  /* 0x00009c0000047ab9 */ /* 0x000fe20000000a00 */
[----:B------:R-:W-:Y:S01]  /*0440*/  IMAD.MOV.U32 R12, RZ, RZ, R44 ;  /* 0x000000ffff0c7224 */ /* 0x000fe200078e002c */
[----:B------:R-:W-:Y:S01]  /*0450*/  MOV R0, 0x4a0 ;  /* 0x000004a000007802 */ /* 0x000fe20000000f00 */
[----:B------:R-:W-:Y:S02]  /*0460*/  IMAD.U32 R5, RZ, RZ, UR4 ;  /* 0x00000004ff057e24 */ /* 0x000fe4000f8e00ff */
[----:B------:R-:W-:Y:S02]  /*0470*/  IMAD.U32 R4, RZ, RZ, UR5 ;  /* 0x00000005ff047e24 */ /* 0x000fe4000f8e00ff */
[----:B------:R-:W-:-:S07]  /*0480*/  IMAD.MOV.U32 R7, RZ, RZ, R45 ;  /* 0x000000ffff077224 */ /* 0x000fce00078e002d */
[----:B------:R-:W-:Y:S05]  /*0490*/  CALL.REL.NOINC `($__internal_10_$__cuda_sm20_div_s64) ;  /* 0x00000014004c7944 */ /* 0x000fea0003c00000 */
[----:B------:R-:W-:Y:S01]  /*04a0*/  IADD3 R3, P0, RZ, -R12, RZ ;  /* 0x8000000cff037210 */ /* 0x000fe20007f1e0ff */
[----:B------:R-:W-:Y:S02]  /*04b0*/  ULDC.64 UR4, c[0x0][0x270] ;  /* 0x00009c0000047ab9 */ /* 0x000fe40000000a00 */
[----:B------:R-:W-:Y:S01]  /*04c0*/  MOV R11, UR4 ;  /* 0x00000004000b7c02 */ /* 0x000fe20008000f00 */
[----:B------:R-:W-:Y:S02]  /*04d0*/  IMAD.U32 R7, RZ, RZ, UR5 ;  /* 0x00000005ff077e24 */ /* 0x000fe4000f8e00ff */
[----:B------:R-:W-:Y:S02]  /*04e0*/  IMAD.X R0, RZ, RZ, ~R13, P0 ;  /* 0x000000ffff007224 */ /* 0x000fe400000e0e0d */
[----:B------:R-:W-:-:S04]  /*04f0*/  IMAD.WIDE.U32 R44, R3, R11, R44 ;  /* 0x0000000b032c7225 */ /* 0x000fc800078e002c */
[----:B------:R-:W-:-:S04]  /*0500*/  IMAD R0, R0, R11, RZ ;  /* 0x0000000b00007224 */ /* 0x000fc800078e02ff */
[----:B------:R-:W-:-:S04]  /*0510*/  IMAD R3, R3, R7, R0 ;  /* 0x0000000703037224 */ /* 0x000fc800078e0200 */
[----:B------:R-:W-:Y:S01]  /*0520*/  IMAD.IADD R45, R45, 0x1, R3 ;  /* 0x000000012d2d7824 */ /* 0x000fe200078e0203 */
[----:B------:R-:W-:Y:S06]  /*0530*/  BRA `(.L_x_511) ;  /* 0x0000000000607947 */ /* 0x000fec0003800000 */
.L_x_510:
[----:B------:R-:W-:Y:S01]  /*0540*/  ULDC UR4, c[0x0][0x270] ;  /* 0x00009c0000047ab9 */ /* 0x000fe20000000800 */
[----:B------:R-:W-:Y:S01]  /*0550*/  HFMA2.MMA R13, -RZ, RZ, 0, 0 ;  /* 0x00000000ff0d7435 */ /* 0x000fe200000001ff */
[----:B------:R-:W-:Y:S02]  /*0560*/  IMAD.U32 R11, RZ, RZ, UR4 ;  /* 0x00000004ff0b7e24 */ /* 0x000fe4000f8e00ff */
[----:B------:R-:W-:Y:S02]  /*0570*/  IMAD.MOV.U32 R45, RZ, RZ, RZ ;  /* 0x000000ffff2d7224 */ /* 0x000fe400078e00ff */
[----:B------:R-:W0:Y:S01]  /*0580*/  I2F.U32.RP R0, R11 ;  /* 0x0000000b00007306 */ /* 0x000e220000209000 */
[----:B------:R-:W-:-:S07]  /*0590*/  ISETP.NE.U32.AND P2, PT, R11, RZ, PT ;  /* 0x000000ff0b00720c */ /* 0x000fce0003f45070 */
[----:B0-----:R-:W0:Y:S02]  /*05a0*/  MUFU.RCP R0, R0 ;  /* 0x0000000000007308 */ /* 0x001e240000001000 */
[----:B0-----:R-:W-:-:S06]  /*05b0*/  IADD3 R2, R0, 0xffffffe, RZ ;  /* 0x0ffffffe00027810 */ /* 0x001fcc0007ffe0ff */
        /* <DEDUP_REMOVED lines=16> */
.L_x_511:
[----:B------:R-:W-:Y:S05]  /*06c0*/  BSYNC B0 ;  /* 0x0000000000007941 */ /* 0x000fea0003800000 */
.L_x_509:
[----:B------:R-:W0:Y:S01]  /*06d0*/  LDC.64 R4, c[0x0][0x238] ;  /* 0x00008e00ff047b82 */ /* 0x000e220000000a00 */
[----:B------:R-:W-:Y:S02]  /*06e0*/  ULDC.64 UR4, c[0x0][0x248] ;  /* 0x0000920000047ab9 */ /* 0x000fe40000000a00 */
[----:B------:R-:W-:-:S04]  /*06f0*/  UIADD3 UR4, UP0, URZ, -UR4, URZ ;  /* 0x800000043f047290 */ /* 0x000fc8000ff1e03f */
[----:B------:R-:W-:Y:S01]  /*0700*/  UIADD3.X UR5, URZ, ~UR5, URZ, UP0, !UPT ;  /* 0x800000053f057290 */ /* 0x000fe200087fe43f */
[----:B------:R-:W1:Y:S01]  /*0710*/  LDC.64 R8, c[0x0][0x258] ;  /* 0x00009600ff087b82 */ /* 0x000e620000000a00 */
[----:B0-----:R-:W-:-:S04]  /*0720*/  ISETP.GE.U32.AND P0, PT, R4, 0x1, PT ;  /* 0x000000010400780c */ /* 0x001fc80003f06070 */
[----:B------:R-:W-:Y:S01]  /*0730*/  ISETP.GE.AND.EX P0, PT, R5, RZ, PT, P0 ;  /* 0x000000ff0500720c */ /* 0x000fe20003f06300 */
[----:B-1----:R-:W-:-:S04]  /*0740*/  IMAD R0, R47, R8, RZ ;  /* 0x000000082f007224 */ /* 0x002fc800078e02ff */
[----:B------:R-:W-:-:S08]  /*0750*/  IMAD R41, R46, R9, R0 ;  /* 0x000000092e297224 */ /* 0x000fd000078e0200 */
[----:B------:R-:W-:Y:S05]  /*0760*/  @!P0 BRA `(.L_x_512) ;  /* 0x0000001000708947 */ /* 0x000fea0003800000 */
[----:B------:R-:W-:Y:S01]  /*0770*/  ULDC.64 UR6, c[0x0][0x230] ;  /* 0x00008c0000067ab9 */ /* 0x000fe20000000a00 */
[----:B------:R-:W-:Y:S01]  /*0780*/  ULDC.64 UR8, c[0x0][0x268] ;  /* 0x00009a0000087ab9 */ /* 0x000fe20000000a00 */
[----:B------:R-:W-:Y:S01]  /*0790*/  IMAD R5, R5, UR6, RZ ;  /* 0x0000000605057c24 */ /* 0x000fe2000f8e02ff */
[----:B------:R-:W-:Y:S01]  /*07a0*/  ULDC.64 UR10, c[0x0][0x278] ;  /* 0x00009e00000a7ab9 */ /* 0x000fe20000000a00 */
[----:B------:R-:W-:-:S04]  /*07b0*/  IMAD.WIDE.U32 R2, R4, UR6, RZ ;  /* 0x0000000604027c25 */ /* 0x000fc8000f8e00ff */
[----:B------:R-:W-:Y:S01]  /*07c0*/  IMAD R5, R4, UR7, R5 ;  /* 0x0000000704057c24 */ /* 0x000fe2000f8e0205 */
[----:B------:R-:W-:Y:S02]  /*07d0*/  UIMAD.WIDE.U32 UR6, UR8, 0x3, UR4 ;  /* 0x00000003080678a5 */ /* 0x000fe4000f8e0004 */
[----:B------:R-:W-:Y:S01]  /*07e0*/  UIMAD UR8, UR9, 0x3, URZ ;  /* 0x00000003090878a4 */ /* 0x000fe2000f8e023f */
[----:B------:R-:W-:Y:S02]  /*07f0*/  IMAD.IADD R0, R3, 0x1, R5 ;  /* 0x0000000103007824 */ /* 0x000fe400078e0205 */
[----:B------:R-:W-:Y:S01]  /*0800*/  IMAD.WIDE.U32 R4, R2, R11, RZ ;  /* 0x0000000b02047225 */ /* 0x000fe200078e00ff */
[----:B------:R-:W-:-:S03]  /*0810*/  UIADD3 UR7, UR7, UR8, URZ ;  /* 0x0000000807077290 */ /* 0x000fc6000fffe03f */
[----:B------:R-:W-:Y:S02]  /*0820*/  IMAD R3, R0, R11, RZ ;  /* 0x0000000b00037224 */ /* 0x000fe400078e02ff */
[----:B------:R-:W-:Y:S01]  /*0830*/  IMAD.WIDE.U32 R10, R46, R8, UR4 ;  /* 0x000000042e0a7e25 */ /* 0x000fe2000f8e0008 */
[----:B------:R-:W-:-:S03]  /*0840*/  ULDC.64 UR4, c[0x0][0x280] ;  /* 0x0000a00000047ab9 */ /* 0x000fc60000000a00 */
[----:B------:R-:W-:Y:S02]  /*0850*/  IMAD R3, R2, R7, R3 ;  /* 0x0000000702037224 */ /* 0x000fe400078e0203 */
[----:B------:R-:W-:Y:S01]  /*0860*/  IMAD.WIDE.U32 R8, R46, R8, UR6 ;  /* 0x000000062e087e25 */ /* 0x000fe2000f8e0008 */
[----:B------:R-:W-:Y:S01]  /*0870*/  UMOV UR6, URZ ;  /* 0x0000003f00067c82 */ /* 0x000fe20008000000 */
[----:B------:R-:W-:Y:S02]  /*0880*/  UMOV UR7, URZ ;  /* 0x0000003f00077c82 */ /* 0x000fe40008000000 */
[----:B------:R-:W-:Y:S02]  /*0890*/  IMAD.IADD R3, R5, 0x1, R3 ;  /* 0x0000000105037824 */ /* 0x000fe400078e0203 */
[----:B------:R-:W-:Y:S02]  /*08a0*/  IMAD.IADD R43, R11, 0x1, R41 ;  /* 0x000000010b2b7824 */ /* 0x000fe400078e0229 */
[----:B------:R-:W-:-:S02]  /*08b0*/  IMAD R5, R3, R12, RZ ;  /* 0x0000000c03057224 */ /* 0x000fc400078e02ff */
[----:B------:R-:W-:-:S04]  /*08c0*/  IMAD.WIDE.U32 R2, R12, R4, R44 ;  /* 0x000000040c027225 */ /* 0x000fc800078e002c */
[----:B------:R-:W-:Y:S02]  /*08d0*/  IMAD R5, R13, R4, R5 ;  /* 0x000000040d057224 */ /* 0x000fe400078e0205 */
[----:B------:R-:W-:Y:S02]  /*08e0*/  IMAD.IADD R41, R41, 0x1, R9 ;  /* 0x0000000129297824 */ /* 0x000fe400078e0209 */
[----:B------:R-:W-:Y:S02]  /*08f0*/  IMAD.IADD R0, R3, 0x1, R5 ;  /* 0x0000000103007824 */ /* 0x000fe400078e0205 */
[----:B------:R-:W-:-:S04]  /*0900*/  IMAD.WIDE.U32 R4, R2, UR10, R46 ;  /* 0x0000000a02047c25 */ /* 0x000fc8000f8e002e */
[----:B------:R-:W-:Y:S01]  /*0910*/  IMAD R3, R0, UR10, RZ ;  /* 0x0000000a00037c24 */ /* 0x000fe2000f8e02ff */
[----:B------:R-:W-:-:S03]  /*0920*/  LEA R24, P0, R4, UR4, 0x2 ;  /* 0x0000000404187c11 */ /* 0x000fc6000f8010ff */
[----:B------:R-:W-:-:S05]  /*0930*/  IMAD R3, R2, UR11, R3 ;  /* 0x0000000b02037c24 */ /* 0x000fca000f8e0203 */
[----:B------:R-:W-:-:S04]  /*0940*/  IADD3 R25, R5, R3, RZ ;  /* 0x0000000305197210 */ /* 0x000fc80007ffe0ff */
[----:B------:R-:W-:-:S07]  /*0950*/  LEA.HI.X R25, R4, UR5, R25, 0x2, P0 ;  /* 0x0000000504197c11 */ /* 0x000fce00080f1419 */
.L_x_516:
[----:B01----:R-:W0:Y:S01]  /*0960*/  LDC.64 R4, c[0x0][0x250] ;  /* 0x00009400ff047b82 */ /* 0x003e220000000a00 */
[----:B------:R-:W-:Y:S01]  /*0970*/  ULDC.64 UR4, c[0x0][0x240] ;  /* 0x0000900000047ab9 */ /* 0x000fe20000000a00 */
[----:B------:R-:W-:Y:S01]  /*0980*/  ULDC.64 UR16, c[0x0][0x220] ;  /* 0x0000880000107ab9 */ /* 0x000fe20000000a00 */
[----:B------:R-:W-:Y:S01]  /*0990*/  UIADD3 UR4, UP0, URZ, -UR4, URZ ;  /* 0x800000043f047290 */ /* 0x000fe2000ff1e03f */
[----:B------:R-:W-:Y:S01]  /*09a0*/  MOV R42, R10 ;  /* 0x0000000a002a7202 */ /* 0x000fe20000000f00 */
[----:B------:R-:W-:Y:S02]  /*09b0*/  ULDC.64 UR10, c[0x0][0x228] ;  /* 0x00008a00000a7ab9 */ /* 0x000fe40000000a00 */
[----:B------:R-:W-:Y:S01]  /*09c0*/  UIADD3.X UR5, URZ, ~UR5, URZ, UP0, !UPT ;  /* 0x800000053f057290 */ /* 0x000fe200087fe43f */
[----:B------:R-:W1:Y:S08]  /*09d0*/  LDC.64 R6, c[0x0][0x260] ;  /* 0x00009800ff067b82 */ /* 0x000e700000000a00 */
[----:B------:R-:W2:Y:S01]  /*09e0*/  LDC.64 R16, c[0x0][0x238] ;  /* 0x00008e00ff107b82 */ /* 0x000ea20000000a00 */
[----:B0-----:R-:W-:-:S07]  /*09f0*/  IMAD R0, R45, R4, RZ ;  /* 0x000000042d007224 */ /* 0x001fce00078e02ff */
[----:B------:R-:W0:Y:S01]  /*0a00*/  LDC.64 R14, c[0x0][0x230] ;  /* 0x00008c00ff0e7b82 */ /* 0x000e220000000a00 */
[C---:B------:R-:W-:Y:S01]  /*0a10*/  IMAD.WIDE.U32 R2, R44.reuse, R4, UR4 ;  /* 0x000000042c027e25 */ /* 0x040fe2000f8e0004 */
[----:B------:R-:W-:Y:S01]  /*0a20*/  UMOV UR4, URZ ;  /* 0x0000003f00047c82 */ /* 0x000fe20008000000 */
[----:B------:R-:W-:Y:S02]  /*0a30*/  UMOV UR5, URZ ;  /* 0x0000003f00057c82 */ /* 0x000fe40008000000 */
[----:B------:R-:W-:Y:S02]  /*0a40*/  IMAD R5, R44, R5, R0 ;  /* 0x000000052c057224 */ /* 0x000fe400078e0200 */
[----:B-1----:R-:W-:Y:S02]  /*0a50*/  IMAD R0, R6, UR7, RZ ;  /* 0x0000000706007c24 */ /* 0x002fe4000f8e02ff */
[----:B------:R-:W-:Y:S02]  /*0a60*/  IMAD.IADD R3, R3, 0x1, R5 ;  /* 0x0000000103037824 */ /* 0x000fe400078e0205 */
[----:B------:R-:W-:-:S02]  /*0a70*/  IMAD R5, R7, UR6, R0 ;  /* 0x0000000607057c24 */ /* 0x000fc4000f8e0200 */
[----:B------:R-:W-:Y:S01]  /*0a80*/  IMAD.WIDE.U32 R6, R6, UR6, R2 ;  /* 0x0000000606067c25 */ /* 0x000fe2000f8e0002 */
[----:B------:R-:W-:Y:S01]  /*0a90*/  UIADD3 UR6, UP0, UR6, 0x1, URZ ;  /* 0x0000000106067890 */ /* 0x000fe2000ff1e03f */
[----:B--2---:R-:W-:Y:S02]  /*0aa0*/  IADD3 R0, P2, R16, -0x1, RZ ;  /* 0xffffffff10007810 */ /* 0x004fe40007f5e0ff */
[----:B------:R-:W-:Y:S01]  /*0ab0*/  IMAD R3, R13, UR16, RZ ;  /* 0x000000100d037c24 */ /* 0x000fe2000f8e02ff */
[----:B------:R-:W-:Y:S01]  /*0ac0*/  IADD3 R5, R7, R5, RZ ;  /* 0x0000000507057210 */ /* 0x000fe20007ffe0ff */
[----:B------:R-:W-:Y:S01]  /*0ad0*/  IMAD.MOV.U32 R4, RZ, RZ, R6 ;  /* 0x000000ffff047224 */ /* 0x000fe200078e0006 */
[----:B------:R-:W-:Y:S01]  /*0ae0*/  ISETP.GE.U32.AND P1, PT, R0, 0x3, PT ;  /* 0x000000030000780c */ /* 0x000fe20003f26070 */
[C---:B------:R-:W-:Y:S01]  /*0af0*/  IMAD R3, R12.reuse, UR17, R3 ;  /* 0x000000110c037c24 */ /* 0x040fe2000f8e0203 */
[----:B------:R-:W-:Y:S01]  /*0b00*/  IADD3.X R2, R17, -0x1, RZ, P2, !PT ;  /* 0xffffffff11027810 */ /* 0x000fe200017fe4ff */
[----:B------:R-:W-:Y:S01]  /*0b10*/  IMAD.WIDE.U32 R18, R12, UR16, R4 ;  /* 0x000000100c127c25 */ /* 0x000fe2000f8e0004 */
[----:B------:R-:W-:Y:S01]  /*0b20*/  UIADD3.X UR7, URZ, UR7, URZ, UP0, !UPT ;  /* 0x000000073f077290 */ /* 0x000fe200087fe43f */
[----:B0-----:R-:W-:-:S02]  /*0b30*/  ISETP.LE.U32.AND P0, PT, R14, UR6, PT ;  /* 0x000000060e007c0c */ /* 0x001fc4000bf03070 */
[----:B------:R-:W-:Y:S01]  /*0b40*/  ISETP.GE.U32.AND.EX P1, PT, R2, RZ, PT, P1 ;  /* 0x000000ff0200720c */ /* 0x000fe20003f26110 */
[----:B------:R-:W-:Y:S02]  /*0b50*/  IMAD.IADD R3, R19, 0x1, R3 ;  /* 0x0000000113037824 */ /* 0x000fe400078e0203 */
[----:B------:R-:W-:Y:S02]  /*0b60*/  IMAD.U32 R0, RZ, RZ, UR7 ;  /* 0x00000007ff007e24 */ /* 0x000fe4000f8e00ff */
[----:B------:R-:W-:Y:S02]  /*0b70*/  IMAD R39, R3, UR10, RZ ;  /* 0x0000000a03277c24 */ /* 0x000fe4000f8e02ff */
[----:B------:R-:W-:Y:S01]  /*0b80*/  IMAD.WIDE.U32 R2, R18, UR10, R42 ;  /* 0x0000000a12027c25 */ /* 0x000fe2000f8e002a */
[----:B------:R-:W-:-:S03]  /*0b90*/  ISETP.GE.AND.EX P0, PT, R0, R15, PT, P0 ;  /* 0x0000000f0000720c */ /* 0x000fc60003f06300 */
[----:B------:R-:W-:Y:S02]  /*0ba0*/  IMAD R39, R18, UR11, R39 ;  /* 0x0000000b12277c24 */ /* 0x000fe4000f8e0227 */
[----:B------:R-:W-:Y:S08]  /*0bb0*/  @!P1 BRA `(.L_x_513) ;  /* 0x0000000800049947 */ /* 0x000ff00003800000 */
[----:B------:R-:W0:Y:S01]  /*0bc0*/  LDC.64 R14, c[0x0][0x268] ;  /* 0x00009a00ff0e7b82 */ /* 0x000e220000000a00 */
[----:B------:R-:W-:Y:S01]  /*0bd0*/  ULDC.64 UR4, c[0x0][0x258] ;  /* 0x0000960000047ab9 */ /* 0x000fe20000000a00 */
[----:B------:R-:W-:Y:S01]  /*0be0*/  IMAD.MOV.U32 R40, RZ, RZ, R8 ;  /* 0x000000ffff287224 */ /* 0x000fe200078e0008 */
[----:B------:R-:W-:Y:S01]  /*0bf0*/  ULDC.64 UR18, c[0x0][0x218] ;  /* 0x0000860000127ab9 */ /* 0x000fe20000000a00 */
[----:B------:R-:W-:Y:S01]  /*0c00*/  IMAD R19, R47, UR4, RZ ;  /* 0x000000042f137c24 */ /* 0x000fe2000f8e02ff */
[----:B------:R-:W-:Y:S01]  /*0c10*/  ULDC.64 UR12, c[0x0][0x270] ;  /* 0x00009c00000c7ab9 */ /* 0x000fe20000000a00 */
[----:B------:R-:W-:Y:S02]  /*0c20*/  IMAD.WIDE.U32 R20, R18, UR10, R40 ;  /* 0x0000000a12147c25 */ /* 0x000fe4000f8e0028 */
[----:B------:R-:W1:Y:S02]  /*0c30*/  LDC.64 R26, c[0x0][0x248] ;  /* 0x00009200ff1a7b82 */ /* 0x000e640000000a00 */
[----:B------:R-:W-:Y:S01]  /*0c40*/  IMAD R19, R46, UR5, R19 ;  /* 0x000000052e137c24 */ /* 0x000fe2000f8e0213 */
[----:B------:R-:W-:Y:S01]  /*0c50*/  LEA R38, P3, R20, UR18, 0x2 ;  /* 0x0000001214267c11 */ /* 0x000fe2000f8610ff */
[C---:B------:R-:W-:Y:S01]  /*0c60*/  IMAD.IADD R21, R39.reuse, 0x1, R21 ;  /* 0x0000000127157824 */ /* 0x040fe200078e0215 */
[----:B------:R-:W-:Y:S01]  /*0c70*/  UMOV UR5, URZ ;  /* 0x0000003f00057c82 */ /* 0x000fe20008000000 */
[----:B------:R-:W-:Y:S01]  /*0c80*/  IMAD.IADD R31, R39, 0x1, R3 ;  /* 0x00000001271f7824 */ /* 0x000fe200078e0203 */
[----:B0-----:R-:W-:-:S02]  /*0c90*/  SHF.L.U64.HI R0, R14, 0x1, R15 ;  /* 0x000000010e007819 */ /* 0x001fc4000001020f */
[----:B-1----:R-:W-:Y:S02]  /*0ca0*/  LEA R22, P1, R14, -R26, 0x1 ;  /* 0x8000001a0e167211 */ /* 0x002fe400078208ff */
[----:B------:R-:W-:-:S03]  /*0cb0*/  IADD3 R26, P2, -R26, R14, RZ ;  /* 0x0000000e1a1a7210 */ /* 0x000fc60007f5e1ff */
[--C-:B------:R-:W-:Y:S02]  /*0cc0*/  IMAD.X R23, R0, 0x1, ~R27.reuse, P1 ;  /* 0x0000000100177824 */ /* 0x100fe400008e0e1b */
[----:B------:R-:W-:Y:S02]  /*0cd0*/  IMAD.X R27, R15, 0x1, ~R27, P2 ;  /* 0x000000010f1b7824 */ /* 0x000fe400010e0e1b */
[----:B------:R-:W-:-:S04]  /*0ce0*/  IMAD.WIDE.U32 R22, R46, UR4, R22 ;  /* 0x000000042e167c25 */ /* 0x000fc8000f8e0016 */
[----:B------:R-:W-:Y:S01]  /*0cf0*/  IMAD.WIDE.U32 R26, R46, UR4, R26 ;  /* 0x000000042e1a7c25 */ /* 0x000fe2000f8e001a */
[----:B------:R-:W-:-:S03]  /*0d00*/  IADD3 R23, R19, R23, RZ ;  /* 0x0000001713177210 */ /* 0x000fc60007ffe0ff */
[----:B------:R-:W-:Y:S02]  /*0d10*/  IMAD.IADD R27, R19, 0x1, R27 ;  /* 0x00000001131b7824 */ /* 0x000fe400078e021b */
[----:B------:R-:W-:Y:S02]  /*0d20*/  IMAD.SHL.U32 R0, R14, 0x10, RZ ;  /* 0x000000100e007824 */ /* 0x000fe400078e00ff */
[----:B------:R-:W-:Y:S01]  /*0d30*/  IMAD.WIDE.U32 R34, R18, UR10, R26 ;  /* 0x0000000a12227c25 */ /* 0x000fe2000f8e001a */
[----:B------:R-:W-:Y:S02]  /*0d40*/  LOP3.LUT R27, R16, 0x3, RZ, 0xc0, !PT ;  /* 0x00000003101b7812 */ /* 0x000fe400078ec0ff */
[----:B------:R-:W-:Y:S01]  /*0d50*/  SHF.L.U64.HI R26, R14, 0x2, R15 ;  /* 0x000000020e1a7819 */ /* 0x000fe2000001020f */
[----:B------:R-:W-:Y:S01]  /*0d60*/  IMAD.WIDE.U32 R18, R18, UR10, R22 ;  /* 0x0000000a12127c25 */ /* 0x000fe2000f8e0016 */
[----:B------:R-:W-:Y:S01]  /*0d70*/  ULDC.64 UR10, c[0x0][0x278] ;  /* 0x00009e00000a7ab9 */ /* 0x000fe20000000a00 */
[----:B------:R-:W-:Y:S01]  /*0d80*/  LEA R37, P1, R34, UR18, 0x2 ;  /* 0x0000001222257c11 */ /* 0x000fe2000f8210ff */
[----:B------:R-:W-:Y:S01]  /*0d90*/  UIMAD UR4, UR11, UR12, URZ ;  /* 0x0000000c0b0472a4 */ /* 0x000fe2000f8e023f */
[C---:B------:R-:W-:Y:S01]  /*0da0*/  IMAD.IADD R29, R39.reuse, 0x1, R35 ;  /* 0x00000001271d7824 */ /* 0x040fe200078e0223 */
[----:B------:R-:W-:Y:S01]  /*0db0*/  LEA.HI.X R35, R20, UR19, R21, 0x2, P3 ;  /* 0x0000001314237c11 */ /* 0x000fe200098f1415 */
[----:B------:R-:W-:Y:S01]  /*0dc0*/  UIMAD.WIDE.U32 UR8, UR10, UR12, URZ ;  /* 0x0000000c0a0872a5 */ /* 0x000fe2000f8e003f */
[----:B------:R-:W-:Y:S01]  /*0dd0*/  IADD3 R19, R39, R19, RZ ;  /* 0x0000001327137210 */ /* 0x000fe20007ffe0ff */
[----:B------:R-:W-:Y:S01]  /*0de0*/  UIMAD UR10, UR10, UR13, UR4 ;  /* 0x0000000d0a0a72a4 */ /* 0x000fe2000f8e0204 */
[C---:B------:R-:W-:Y:S01]  /*0df0*/  LEA R33, P3, R18.reuse, UR18, 0x2 ;  /* 0x0000001212217c11 */ /* 0x040fe2000f8610ff */
[----:B------:R-:W-:Y:S01]  /*0e00*/  USHF.L.U32 UR12, UR8, 0x2, URZ ;  /* 0x00000002080c7899 */ /* 0x000fe2000800063f */
[----:B------:R-:W-:Y:S01]  /*0e10*/  IADD3 R36, P2, R27, -R16, RZ ;  /* 0x800000101b247210 */ /* 0x000fe20007f5e0ff */
[----:B------:R-:W-:Y:S01]  /*0e20*/  UIADD3 UR9, UR9, UR10, URZ ;  /* 0x0000000a09097290 */ /* 0x000fe2000fffe03f */
[----:B------:R-:W-:Y:S01]  /*0e30*/  LEA.HI.X R32, R18, UR19, R19, 0x2, P3 ;  /* 0x0000001312207c11 */ /* 0x000fe200098f1413 */
[----:B------:R-:W-:Y:S01]  /*0e40*/  UMOV UR4, URZ ;  /* 0x0000003f00047c82 */ /* 0x000fe20008000000 */
[----:B------:R-:W-:Y:S01]  /*0e50*/  LEA R30, P3, R2, UR18, 0x2 ;  /* 0x00000012021e7c11 */ /* 0x000fe2000f8610ff */
[----:B------:R-:W-:Y:S01]  /*0e60*/  IMAD.X R28, RZ, RZ, ~R17, P2 ;  /* 0x000000ffff1c7224 */ /* 0x000fe200010e0e11 */
[----:B------:R-:W-:Y:S01]  /*0e70*/  LEA.HI.X R34, R34, UR19, R29, 0x2, P1 ;  /* 0x0000001322227c11 */ /* 0x000fe200088f141d */
[----:B------:R-:W-:Y:S01]  /*0e80*/  IMAD.MOV.U32 R29, RZ, RZ, R10 ;  /* 0x000000ffff1d7224 */ /* 0x000fe200078e000a */
[----:B------:R-:W-:Y:S01]  /*0e90*/  ISETP.GE.U32.AND P1, PT, R6, UR16, PT ;  /* 0x0000001006007c0c */ /* 0x000fe2000bf26070 */
[----:B------:R-:W-:Y:S01]  /*0ea0*/  USHF.L.U64.HI UR8, UR8, 0x2, UR9 ;  /* 0x0000000208087899 */ /* 0x000fe20008010209 */
[----:B------:R-:W-:Y:S01]  /*0eb0*/  LEA.HI.X R31, R2, UR19, R31, 0x2, P3 ;  /* 0x00000013021f7c11 */ /* 0x000fe200098f141f */
[----:B------:R-:W-:Y:S01]  /*0ec0*/  ULDC.64 UR10, c[0x0][0x228] ;  /* 0x00008a00000a7ab9 */ /* 0x000fe20000000a00 */
[----:B------:R-:W-:-:S02]  /*0ed0*/  MOV R27, R43 ;  /* 0x0000002b001b7202 */ /* 0x000fc40000000f00 */
[----:B------:R-:W-:Y:S02]  /*0ee0*/  SHF.L.U64.HI R15, R14, 0x4, R15 ;  /* 0x000000040e0f7819 */ /* 0x000fe4000001020f */
[----:B------:R-:W-:Y:S01]  /*0ef0*/  ISETP.GE.AND.EX P1, PT, R5, UR17, PT, P1 ;  /* 0x0000001105007c0c */ /* 0x000fe2000bf26310 */
[----:B------:R-:W-:-:S12]  /*0f00*/  ULDC.64 UR16, c[0x0][0x278] ;  /* 0x00009e0000107ab9 */ /* 0x000fd80000000a00 */
.L_x_514:
[----:B-1----:R-:W-:Y:S01]  /*0f10*/  LOP3.LUT R16, R27, R5, RZ, 0xfc, !PT ;  /* 0x000000051b107212 */ /* 0x002fe200078efcff */
[----:B------:R-:W-:Y:S01]  /*0f20*/  IMAD.MOV.U32 R53, RZ, RZ, RZ ;  /* 0x000000ffff357224 */ /* 0x000fe200078e00ff */
[----:B------:R-:W-:Y:S02]  /*0f30*/  ISETP.GE.U32.AND P3, PT, R29, UR10, PT ;  /* 0x0000000a1d007c0c */ /* 0x000fe4000bf66070 */
[----:B------:R-:W-:Y:S02]  /*0f40*/  ISETP.LT.OR P2, PT, R16, RZ, P1 ;  /* 0x000000ff1000720c */ /* 0x000fe40000f41670 */
[----:B------:R-:W0:Y:S02]  /*0f50*/  LDC.64 R16, c[0x0][0x268] ;  /* 0x00009a00ff107b82 */ /* 0x000e240000000a00 */
[----:B------:R-:W-:-:S13]  /*0f60*/  ISETP.GE.OR.EX P2, PT, R27, UR11, P2, P3 ;  /* 0x0000000b1b007c0c */ /* 0x000fda0009746730 */
[----:B------:R-:W2:Y:S01]  /*0f70*/  @!P2 LDG.E R53, desc[UR14][R30.64] ;  /* 0x0000000e1e35a981 */ /* 0x000ea2000c1e1900 */
[----:B------:R-:W-:Y:S01]  /*0f80*/  IMAD.MOV.U32 R22, RZ, RZ, R24 ;  /* 0x000000ffff167224 */ /* 0x000fe200078e0018 */
[----:B------:R-:W-:Y:S01]  /*0f90*/  HFMA2.MMA R51, -RZ, RZ, 0, 0 ;  /* 0x00000000ff337435 */ /* 0x000fe200000001ff */
[----:B------:R-:W-:Y:S01]  /*0fa0*/  IMAD.MOV.U32 R23, RZ, RZ, R25 ;  /* 0x000000ffff177224 */ /* 0x000fe200078e0019 */
[----:B0-----:R-:W-:-:S04]  /*0fb0*/  IADD3 R19, P2, R29, R16, RZ ;  /* 0x000000101d137210 */ /* 0x001fc80007f5e0ff */
[----:B------:R-:W-:Y:S01]  /*0fc0*/  ISETP.GE.U32.AND P3, PT, R19, UR10, PT ;  /* 0x0000000a13007c0c */ /* 0x000fe2000bf66070 */
[----:B------:R-:W-:-:S05]  /*0fd0*/  IMAD.X R21, R27, 0x1, R17, P2 ;  /* 0x000000011b157824 */ /* 0x000fca00010e0611 */
[----:B------:R-:W-:-:S04]  /*0fe0*/  LOP3.LUT R18, R21, R5, RZ, 0xfc, !PT ;  /* 0x0000000515127212 */ /* 0x000fc800078efcff */
[----:B------:R-:W-:-:S04]  /*0ff0*/  ISETP.LT.OR P2, PT, R18, RZ, P1 ;  /* 0x000000ff1200720c */ /* 0x000fc80000f41670 */
[----:B------:R-:W-:Y:S02]  /*1000*/  ISETP.GE.OR.EX P2, PT, R21, UR11, P2, P3 ;  /* 0x0000000b15007c0c */ /* 0x000fe40009746730 */
[----:B------:R-:W0:Y:S01]  /*1010*/  LDC.64 R20, c[0x0][0x270] ;  /* 0x00009c00ff147b82 */ /* 0x000e220000000a00 */
[----:B--2---:R1:W-:Y:S10]  /*1020*/  STG.E desc[UR14][R22.64], R53 ;  /* 0x0000003516007986 */ /* 0x0043f4000c10190e */
[----:B-1----:R-:W-:Y:S01]  /*1030*/  @!P2 IMAD.MOV.U32 R22, RZ, RZ, R37 ;  /* 0x000000ffff16a224 */ /* 0x002fe200078e0025 */
[----:B------:R-:W-:-:S05]  /*1040*/  @!P2 MOV R23, R34 ;  /* 0x000000220017a202 */ /* 0x000fca0000000f00 */
[----:B------:R1:W2:Y:S01]  /*1050*/  @!P2 LDG.E R51, desc[UR14][R22.64] ;  /* 0x0000000e1633a981 */ /* 0x0002a2000c1e1900 */
[----:B------:R-:W-:Y:S01]  /*1060*/  LEA R19, P2, R16, R29, 0x1 ;  /* 0x0000001d10137211 */ /* 0x000fe200078408ff */
[----:B0-----:R-:W-:Y:S02]  /*1070*/  IMAD R40, R20, UR17, RZ ;  /* 0x0000001114287c24 */ /* 0x001fe4000f8e02ff */
[----:B------:R-:W-:Y:S01]  /*1080*/  IMAD.MOV.U32 R53, RZ, RZ, RZ ;  /* 0x000000ffff357224 */ /* 0x000fe200078e00ff */
[----:B------:R-:W-:Y:S01]  /*1090*/  LEA.HI.X R55, R16, R27, R17, 0x1, P2 ;  /* 0x0000001b10377211 */ /* 0x000fe200010f0c11 */
[----:B------:R-:W-:Y:S01]  /*10a0*/  IMAD R21, R21, UR16, R40 ;  /* 0x0000001015157c24 */ /* 0x000fe2000f8e0228 */
[----:B------:R-:W-:Y:S02]  /*10b0*/  ISETP.GE.U32.AND P3, PT, R19, UR10, PT ;  /* 0x0000000a13007c0c */ /* 0x000fe4000bf66070 */
[----:B------:R-:W-:-:S04]  /*10c0*/  LOP3.LUT R18, R55, R5, RZ, 0xfc, !PT ;  /* 0x0000000537127212 */ /* 0x000fc800078efcff */
[----:B------:R-:W-:Y:S01]  /*10d0*/  ISETP.LT.OR P2, PT, R18, RZ, P1 ;  /* 0x000000ff1200720c */ /* 0x000fe20000f41670 */
[----:B------:R-:W-:-:S03]  /*10e0*/  IMAD.WIDE.U32 R18, R20, UR16, RZ ;  /* 0x0000001014127c25 */ /* 0x000fc6000f8e00ff */
[----:B------:R-:W-:Y:S01]  /*10f0*/  ISETP.GE.OR.EX P2, PT, R55, UR11, P2, P3 ;  /* 0x0000000b37007c0c */ /* 0x000fe20009746730 */
[----:B------:R-:W-:Y:S01]  /*1100*/  IMAD.IADD R19, R19, 0x1, R21 ;  /* 0x0000000113137824 */ /* 0x000fe200078e0215 */
[----:B------:R-:W-:-:S04]  /*1110*/  LEA R20, P3, R18, R24, 0x2 ;  /* 0x0000001812147211 */ /* 0x000fc800078610ff */
[----:B------:R-:W-:-:S07]  /*1120*/  LEA.HI.X R21, R18, R25, R19, 0x2, P3 ;  /* 0x0000001912157211 */ /* 0x000fce00018f1413 */
[----:B-1----:R-:W-:Y:S01]  /*1130*/  @!P2 IMAD.MOV.U32 R22, RZ, RZ, R33 ;  /* 0x000000ffff16a224 */ /* 0x002fe200078e0021 */
[----:B------:R-:W-:Y:S01]  /*1140*/  @!P2 MOV R23, R32 ;  /* 0x000000200017a202 */ /* 0x000fe20000000f00 */
[----:B------:R-:W-:Y:S01]  /*1150*/  IMAD R17, R17, 0x3, RZ ;  /* 0x0000000311117824 */ /* 0x000fe200078e02ff */
[----:B--2---:R0:W-:Y:S04]  /*1160*/  STG.E desc[UR14][R20.64], R51 ;  /* 0x0000003314007986 */ /* 0x0041e8000c10190e */
[----:B------:R1:W2:Y:S02]  /*1170*/  @!P2 LDG.E R53, desc[UR14][R22.64] ;  /* 0x0000000e1635a981 */ /* 0x0002a4000c1e1900 */
[----:B-1----:R-:W-:Y:S02]  /*1180*/  IMAD.MOV.U32 R22, RZ, RZ, R29 ;  /* 0x000000ffff167224 */ /* 0x002fe400078e001d */
[----:B------:R-:W-:-:S02]  /*1190*/  IMAD.MOV.U32 R23, RZ, RZ, R27 ;  /* 0x000000ffff177224 */ /* 0x000fc400078e001b */
[----:B------:R-:W-:Y:S01]  /*11a0*/  IMAD.WIDE.U32 R24, R16, 0x3, R22 ;  /* 0x0000000310187825 */ /* 0x000fe200078e0016 */
[----:B------:R-:W-:-:S03]  /*11b0*/  HFMA2.MMA R23, -RZ, RZ, 0, 0 ;  /* 0x00000000ff177435 */ /* 0x000fc600000001ff */
[----:B------:R-:W-:Y:S01]  /*11c0*/  IMAD.IADD R17, R17, 0x1, R25 ;  /* 0x0000000111117824 */ /* 0x000fe200078e0219 */
[----:B------:R-:W-:-:S04]  /*11d0*/  ISETP.GE.U32.AND P3, PT, R24, UR10, PT ;  /* 0x0000000a18007c0c */ /* 0x000fc8000bf66070 */
[----:B------:R-:W-:-:S04]  /*11e0*/  LOP3.LUT R16, R17, R5, RZ, 0xfc, !PT ;  /* 0x0000000511107212 */ /* 0x000fc800078efcff */
[----:B------:R-:W-:-:S04]  /*11f0*/  ISETP.LT.OR P2, PT, R16, RZ, P1 ;  /* 0x000000ff1000720c */ /* 0x000fc80000f41670 */
[----:B------:R-:W-:Y:S02]  /*1200*/  ISETP.GE.OR.EX P2, PT, R17, UR11, P2, P3 ;  /* 0x0000000b11007c0c */ /* 0x000fe40009746730 */
[----:B------:R-:W-:-:S04]  /*1210*/  LEA R16, P3, R18, R20, 0x2 ;  /* 0x0000001412107211 */ /* 0x000fc800078610ff */
[----:B------:R-:W-:-:S07]  /*1220*/  LEA.HI.X R17, R18, R21, R19, 0x2, P3 ;  /* 0x0000001512117211 */ /* 0x000fce00018f1413 */
[----:B------:R-:W-:Y:S02]  /*1230*/  @!P2 IMAD.MOV.U32 R18, RZ, RZ, R38 ;  /* 0x000000ffff12a224 */ /* 0x000fe400078e0026 */
[----:B------:R-:W-:Y:S01]  /*1240*/  @!P2 IMAD.MOV.U32 R19, RZ, RZ, R35 ;  /* 0x000000ffff13a224 */ /* 0x000fe200078e0023 */
[----:B--2---:R1:W-:Y:S04]  /*1250*/  STG.E desc[UR14][R16.64], R53 ;  /* 0x0000003510007986 */ /* 0x0043e8000c10190e */
[----:B------:R-:W2:Y:S01]  /*1260*/  @!P2 LDG.E R23, desc[UR14][R18.64] ;  /* 0x0000000e1217a981 */ /* 0x000ea2000c1e1900 */
[----:B------:R-:W-:Y:S01]  /*1270*/  UIADD3 UR4, UP0, UR4, 0x4, URZ ;  /* 0x0000000404047890 */ /* 0x000fe2000ff1e03f */
[----:B0-----:R-:W-:Y:S02]  /*1280*/  IADD3 R20, P2, R16, UR12, RZ ;  /* 0x0000000c10147c10 */ /* 0x001fe4000ff5e0ff */
[----:B------:R-:W-:Y:S01]  /*1290*/  IADD3 R38, P6, R38, R0, RZ ;  /* 0x0000000026267210 */ /* 0x000fe20007fde0ff */
[----:B------:R-:W-:Y:S01]  /*12a0*/  UIADD3.X UR5, URZ, UR5, URZ, UP0, !UPT ;  /* 0x000000053f057290 */ /* 0x000fe200087fe43f */
[----:B------:R-:W-:-:S02]  /*12b0*/  IADD3.X R21, R17, UR8, RZ, P2, !PT ;  /* 0x0000000811157c10 */ /* 0x000fc400097fe4ff */
[----:B------:R-:W-:Y:S01]  /*12c0*/  IADD3 R22, P3, R36, UR4, RZ ;  /* 0x0000000424167c10 */ /* 0x000fe2000ff7e0ff */
[----:B------:R-:W-:Y:S01]  /*12d0*/  IMAD.X R35, R35, 0x1, R15, P6 ;  /* 0x0000000123237824 */ /* 0x000fe200030e060f */
[----:B------:R-:W-:Y:S02]  /*12e0*/  IADD3 R24, P5, R20, UR12, RZ ;  /* 0x0000000c14187c10 */ /* 0x000fe4000ffbe0ff */
[----:B------:R-:W-:Y:S02]  /*12f0*/  ISETP.NE.U32.AND P2, PT, R22, RZ, PT ;  /* 0x000000ff1600720c */ /* 0x000fe40003f45070 */
[----:B------:R-:W-:Y:S02]  /*1300*/  IADD3.X R22, R28, UR5, RZ, P3, !PT ;  /* 0x000000051c167c10 */ /* 0x000fe40009ffe4ff */
[----:B------:R-:W-:Y:S02]  /*1310*/  LEA R29, P3, R14, R29, 0x2 ;  /* 0x0000001d0e1d7211 */ /* 0x000fe400078610ff */
[----:B------:R-:W-:-:S02]  /*1320*/  ISETP.NE.AND.EX P2, PT, R22, RZ, PT, P2 ;  /* 0x000000ff1600720c */ /* 0x000fc40003f45320 */
[----:B------:R-:W-:Y:S01]  /*1330*/  IADD3.X R25, R21, UR8, RZ, P5, !PT ;  /* 0x0000000815197c10 */ /* 0x000fe2000affe4ff */
[----:B------:R-:W-:Y:S01]  /*1340*/  IMAD.X R27, R27, 0x1, R26, P3 ;  /* 0x000000011b1b7824 */ /* 0x000fe200018e061a */
[-C--:B------:R-:W-:Y:S02]  /*1350*/  IADD3 R37, P3, R37, R0.reuse, RZ ;  /* 0x0000000025257210 */ /* 0x080fe40007f7e0ff */
[-C--:B------:R-:W-:Y:S02]  /*1360*/  IADD3 R33, P5, R33, R0.reuse, RZ ;  /* 0x0000000021217210 */ /* 0x080fe40007fbe0ff */
[----:B------:R-:W-:Y:S01]  /*1370*/  IADD3 R30, P4, R30, R0, RZ ;  /* 0x000000001e1e7210 */ /* 0x000fe20007f9e0ff */
[--C-:B------:R-:W-:Y:S02]  /*1380*/  IMAD.X R34, R34, 0x1, R15.reuse, P3 ;  /* 0x0000000122227824 */ /* 0x100fe400018e060f */
[----:B------:R-:W-:Y:S01]  /*1390*/  IMAD.X R32, R32, 0x1, R15, P5 ;  /* 0x0000000120207824 */ /* 0x000fe200028e060f */
[----:B------:R-:W-:Y:S01]  /*13a0*/  IADD3.X R31, R31, R15, RZ, P4, !PT ;  /* 0x0000000f1f1f7210 */ /* 0x000fe200027fe4ff */
[----:B--2---:R1:W-:Y:S01]  /*13b0*/  STG.E desc[UR14][R20.64], R23 ;  /* 0x0000001714007986 */ /* 0x0043e2000c10190e */
[----:B------:R-:W-:Y:S07]  /*13c0*/  @P2 BRA `(.L_x_514) ;  /* 0xfffffff800d02947 */ /* 0x000fee000383ffff */
.L_x_513:
[----:B-1----:R-:W0:Y:S01]  /*13d0*/  LDC R20, c[0x0][0x238] ;  /* 0x00008e00ff147b82 */ /* 0x002e220000000800 */
[----:B------:R-:W-:Y:S02]  /*13e0*/  IADD3 R39, R3, R39, RZ ;  /* 0x0000002703277210 */ /* 0x000fe40007ffe0ff */
[----:B0-----:R-:W-:-:S13]  /*13f0*/  LOP3.LUT P1, RZ, R20, 0x3, RZ, 0xc0, !PT ;  /* 0x0000000314ff7812 */ /* 0x001fda000782c0ff */
[----:B------:R-:W-:Y:S05]  /*1400*/  @!P1 BRA `(.L_x_515) ;  /* 0x0000000400449947 */ /* 0x000fea0003800000 */
[----:B------:R-:W0:Y:S01]  /*1410*/  LDC.64 R14, c[0x0][0x268] ;  /* 0x00009a00ff0e7b82 */ /* 0x000e220000000a00 */
[----:B------:R-:W-:Y:S01]  /*1420*/  IMAD.MOV.U32 R42, RZ, RZ, R10 ;  /* 0x000000ffff2a7224 */ /* 0x000fe200078e000a */
[----:B------:R-:W-:Y:S01]  /*1430*/  ULDC.64 UR8, c[0x0][0x220] ;  /* 0x0000880000087ab9 */ /* 0x000fe20000000a00 */
[----:B------:R-:W-:Y:S01]  /*1440*/  IMAD.MOV.U32 R21, RZ, RZ, RZ ;  /* 0x000000ffff157224 */ /* 0x000fe200078e00ff */
[----:B------:R-:W-:-:S04]  /*1450*/  ISETP.GE.U32.AND P1, PT, R6, UR8, PT ;  /* 0x0000000806007c0c */ /* 0x000fc8000bf26070 */
[----:B------:R-:W-:Y:S01]  /*1460*/  ISETP.GE.AND.EX P1, PT, R5, UR9, PT, P1 ;  /* 0x0000000905007c0c */ /* 0x000fe2000bf26310 */
[----:B------:R-:W-:Y:S01]  /*1470*/  ULDC.64 UR8, c[0x0][0x278] ;  /* 0x00009e0000087ab9 */ /* 0x000fe20000000a00 */
[C---:B0-----:R-:W-:Y:S02]  /*1480*/  IMAD R0, R14.reuse, UR5, RZ ;  /* 0x000000050e007c24 */ /* 0x041fe4000f8e02ff */
[----:B------:R-:W-:-:S04]  /*1490*/  IMAD.WIDE.U32 R16, R14, UR4, R42 ;  /* 0x000000040e107c25 */ /* 0x000fc8000f8e002a */
[----:B------:R-:W-:Y:S01]  /*14a0*/  IMAD R23, R15, UR4, R0 ;  /* 0x000000040f177c24 */ /* 0x000fe2000f8e0200 */
[----:B------:R-:W-:-:S03]  /*14b0*/  ISETP.GE.U32.AND P3, PT, R16, UR10, PT ;  /* 0x0000000a10007c0c */ /* 0x000fc6000bf66070 */
[----:B------:R-:W-:-:S05]  /*14c0*/  IMAD.IADD R7, R17, 0x1, R23 ;  /* 0x0000000111077824 */ /* 0x000fca00078e0217 */
[----:B------:R-:W-:-:S04]  /*14d0*/  LOP3.LUT R0, R7, R5, RZ, 0xfc, !PT ;  /* 0x0000000507007212 */ /* 0x000fc800078efcff */
[----:B------:R-:W-:-:S04]  /*14e0*/  ISETP.LT.OR P2, PT, R0, RZ, P1 ;  /* 0x000000ff0000720c */ /* 0x000fc80000f41670 */
[----:B------:R-:W-:-:S13]  /*14f0*/  ISETP.GE.OR.EX P2, PT, R7, UR11, P2, P3 ;  /* 0x0000000b07007c0c */ /* 0x000fda0009746730 */
[----:B------:R-:W0:Y:S01]  /*1500*/  @!P2 LDC.64 R18, c[0x0][0x218] ;  /* 0x00008600ff12ab82 */ /* 0x000e220000000a00 */
[----:B------:R-:W-:-:S04]  /*1510*/  @!P2 IMAD.MOV.U32 R38, RZ, RZ, R2 ;  /* 0x000000ffff26a224 */ /* 0x000fc800078e0002 */
[----:B------:R-:W-:-:S05]  /*1520*/  @!P2 IMAD.WIDE.U32 R6, R14, UR4, R38 ;  /* 0x000000040e06ac25 */ /* 0x000fca000f8e0026 */
[----:B------:R-:W-:Y:S02]  /*1530*/  @!P2 IADD3 R0, R23, R7, RZ ;  /* 0x000000071700a210 */ /* 0x000fe40007ffe0ff */
[----:B0-----:R-:W-:-:S04]  /*1540*/  @!P2 LEA R18, P3, R6, R18, 0x2 ;  /* 0x000000120612a211 */ /* 0x001fc800078610ff */
[----:B------:R-:W-:Y:S02]  /*1550*/  @!P2 LEA.HI.X R19, R6, R19, R0, 0x2, P3 ;  /* 0x000000130613a211 */ /* 0x000fe400018f1400 */
[----:B------:R-:W0:Y:S03]  /*1560*/  LDC.64 R6, c[0x0][0x270] ;  /* 0x00009c00ff067b82 */ /* 0x000e260000000a00 */
[----:B------:R-:W2:Y:S01]  /*1570*/  @!P2 LDG.E R21, desc[UR14][R18.64] ;  /* 0x0000000e1215a981 */ /* 0x000ea2000c1e1900 */
[----:B------:R-:W-:-:S04]  /*1580*/  LOP3.LUT R30, R20, 0x3, RZ, 0xc0, !PT ;  /* 0x00000003141e7812 */ /* 0x000fc800078ec0ff */
[----:B------:R-:W-:-:S04]  /*1590*/  ISETP.NE.U32.AND P2, PT, R30, 0x1, PT ;  /* 0x000000011e00780c */ /* 0x000fc80003f45070 */
[----:B------:R-:W-:Y:S01]  /*15a0*/  ISETP.NE.AND.EX P2, PT, RZ, RZ, PT, P2 ;  /* 0x000000ffff00720c */ /* 0x000fe20003f45320 */
[C---:B0-----:R-:W-:Y:S02]  /*15b0*/  IMAD R0, R6.reuse, UR9, RZ ;  /* 0x0000000906007c24 */ /* 0x041fe4000f8e02ff */
[----:B------:R-:W-:-:S04]  /*15c0*/  IMAD.WIDE.U32 R16, R6, UR8, RZ ;  /* 0x0000000806107c25 */ /* 0x000fc8000f8e00ff */
[----:B------:R-:W-:Y:S02]  /*15d0*/  IMAD R7, R7, UR8, R0 ;  /* 0x0000000807077c24 */ /* 0x000fe4000f8e0200 */
[----:B------:R-:W-:Y:S02]  /*15e0*/  IMAD.MOV.U32 R6, RZ, RZ, R24 ;  /* 0x000000ffff067224 */ /* 0x000fe400078e0018 */
[----:B------:R-:W-:Y:S01]  /*15f0*/  IMAD.IADD R31, R17, 0x1, R7 ;  /* 0x00000001111f7824 */ /* 0x000fe200078e0207 */
[----:B------:R-:W-:Y:S01]  /*1600*/  MOV R7, R25 ;  /* 0x0000001900077202 */ /* 0x000fe20000000f00 */
[----:B--2---:R0:W-:Y:S02]  /*1610*/  STG.E desc[UR14][R24.64], R21 ;  /* 0x0000001518007986 */ /* 0x0041e4000c10190e */
[----:B0-----:R-:W-:-:S04]  /*1620*/  LEA R24, P3, R16, R24, 0x2 ;  /* 0x0000001810187211 */ /* 0x001fc800078610ff */
[----:B------:R-:W-:Y:S01]  /*1630*/  LEA.HI.X R25, R16, R25, R31, 0x2, P3 ;  /* 0x0000001910197211 */ /* 0x000fe200018f141f */
[----:B------:R-:W-:Y:S08]  /*1640*/  @!P2 BRA `(.L_x_515) ;  /* 0x0000000000b4a947 */ /* 0x000ff00003800000 */
[----:B------:R-:W0:Y:S01]  /*1650*/  LDC.64 R18, c[0x0][0x268] ;  /* 0x00009a00ff127b82 */ /* 0x000e220000000a00 */
[----:B------:R-:W-:Y:S01]  /*1660*/  HFMA2.MMA R29, -RZ, RZ, 0, 0 ;  /* 0x00000000ff1d7435 */ /* 0x000fe200000001ff */
[----:B0-----:R-:W-:-:S04]  /*1670*/  IMAD.WIDE.U32 R18, R14, UR4, R18 ;  /* 0x000000040e127c25 */ /* 0x001fc8000f8e0012 */
[----:B------:R-:W-:Y:S01]  /*1680*/  IMAD.IADD R28, R23, 0x1, R19 ;  /* 0x00000001171c7824 */ /* 0x000fe200078e0213 */
[----:B------:R-:W-:-:S04]  /*1690*/  IADD3 R20, P2, R10, R18, RZ ;  /* 0x000000120a147210 */ /* 0x000fc80007f5e0ff */
[----:B------:R-:W-:Y:S01]  /*16a0*/  ISETP.GE.U32.AND P3, PT, R20, UR10, PT ;  /* 0x0000000a14007c0c */ /* 0x000fe2000bf66070 */
[----:B------:R-:W-:-:S05]  /*16b0*/  IMAD.X R21, R28, 0x1, R43, P2 ;  /* 0x000000011c157824 */ /* 0x000fca00010e062b */
[----:B------:R-:W-:-:S04]  /*16c0*/  LOP3.LUT R0, R21, R5, RZ, 0xfc, !PT ;  /* 0x0000000515007212 */ /* 0x000fc800078efcff */
[----:B------:R-:W-:-:S04]  /*16d0*/  ISETP.LT.OR P2, PT, R0, RZ, P1 ;  /* 0x000000ff0000720c */ /* 0x000fc80000f41670 */
[----:B------:R-:W-:-:S13]  /*16e0*/  ISETP.GE.OR.EX P2, PT, R21, UR11, P2, P3 ;  /* 0x0000000b15007c0c */ /* 0x000fda0009746730 */
[----:B------:R-:W0:Y:S01]  /*16f0*/  @!P2 LDC.64 R22, c[0x0][0x218] ;  /* 0x00008600ff16ab82 */ /* 0x000e220000000a00 */
[----:B------:R-:W-:-:S05]  /*1700*/  @!P2 IADD3 R0, P3, R2, R18, RZ ;  /* 0x000000120200a210 */ /* 0x000fca0007f7e0ff */
[----:B------:R-:W-:Y:S01]  /*1710*/  @!P2 IMAD.X R20, R28, 0x1, R39, P3 ;  /* 0x000000011c14a824 */ /* 0x000fe200018e0627 */
[----:B0-----:R-:W-:-:S04]  /*1720*/  @!P2 LEA R22, P3, R0, R22, 0x2 ;  /* 0x000000160016a211 */ /* 0x001fc800078610ff */
[----:B------:R-:W-:-:S05]  /*1730*/  @!P2 LEA.HI.X R23, R0, R23, R20, 0x2, P3 ;  /* 0x000000170017a211 */ /* 0x000fca00018f1414 */
[----:B------:R-:W2:Y:S01]  /*1740*/  @!P2 LDG.E R29, desc[UR14][R22.64] ;  /* 0x0000000e161da981 */ /* 0x000ea2000c1e1900 */
[CC--:B------:R-:W-:Y:S02]  /*1750*/  LEA R26, P2, R16.reuse, R6.reuse, 0x2 ;  /* 0x00000006101a7211 */ /* 0x0c0fe400078410ff */
[C---:B------:R-:W-:Y:S02]  /*1760*/  LEA R20, P3, R16.reuse, R6, 0x3 ;  /* 0x0000000610147211 */ /* 0x040fe400078618ff */
[-CC-:B------:R-:W-:Y:S02]  /*1770*/  LEA.HI.X R27, R16, R7.reuse, R31.reuse, 0x2, P2 ;  /* 0x00000007101b7211 */ /* 0x180fe400010f141f */
[----:B------:R-:W-:Y:S01]  /*1780*/  ISETP.NE.U32.AND P2, PT, R30, 0x2, PT ;  /* 0x000000021e00780c */ /* 0x000fe20003f45070 */
[----:B------:R-:W-:Y:S01]  /*1790*/  IMAD.MOV.U32 R24, RZ, RZ, R20 ;  /* 0x000000ffff187224 */ /* 0x000fe200078e0014 */
[----:B------:R-:W-:Y:S02]  /*17a0*/  LEA.HI.X R21, R16, R7, R31, 0x3, P3 ;  /* 0x0000000710157211 */ /* 0x000fe400018f1c1f */
[----:B------:R-:W-:-:S03]  /*17b0*/  ISETP.NE.AND.EX P2, PT, RZ, RZ, PT, P2 ;  /* 0x000000ffff00720c */ /* 0x000fc60003f45320 */
[----:B------:R-:W-:Y:S01]  /*17c0*/  IMAD.MOV.U32 R25, RZ, RZ, R21 ;  /* 0x000000ffff197224 */ /* 0x000fe200078e0015 */
[----:B--2---:R0:W-:Y:S09]  /*17d0*/  STG.E desc[UR14][R26.64], R29 ;  /* 0x0000001d1a007986 */ /* 0x0041f2000c10190e */
[----:B------:R-:W-:Y:S05]  /*17e0*/  @!P2 BRA `(.L_x_515) ;  /* 0x00000000004ca947 */ /* 0x000fea0003800000 */
[----:B------:R-:W-:-:S05]  /*17f0*/  IADD3 R19, P2, R18, R14, RZ ;  /* 0x0000000e12137210 */ /* 0x000fca0007f5e0ff */
[----:B------:R-:W-:Y:S01]  /*1800*/  IMAD.X R0, R28, 0x1, R15, P2 ;  /* 0x000000011c007824 */ /* 0x000fe200010e060f */
[----:B------:R-:W-:-:S04]  /*1810*/  IADD3 R14, P2, R19, R10, RZ ;  /* 0x0000000a130e7210 */ /* 0x000fc80007f5e0ff */
[----:B------:R-:W-:Y:S02]  /*1820*/  IADD3.X R3, R0, R43, RZ, P2, !PT ;  /* 0x0000002b00037210 */ /* 0x000fe400017fe4ff */
[----:B------:R-:W-:Y:S02]  /*1830*/  ISETP.GE.U32.AND P2, PT, R14, UR10, PT ;  /* 0x0000000a0e007c0c */ /* 0x000fe4000bf46070 */
[----:B------:R-:W-:-:S04]  /*1840*/  LOP3.LUT R4, R3, R5, RZ, 0xfc, !PT ;  /* 0x0000000503047212 */ /* 0x000fc800078efcff */
[----:B------:R-:W-:-:S04]  /*1850*/  ISETP.LT.OR P1, PT, R4, RZ, P1 ;  /* 0x000000ff0400720c */ /* 0x000fc80000f21670 */
[----:B------:R-:W-:-:S13]  /*1860*/  ISETP.GE.OR.EX P1, PT, R3, UR11, P1, P2 ;  /* 0x0000000b03007c0c */ /* 0x000fda0008f26720 */
[----:B------:R-:W1:Y:S01]  /*1870*/  @!P1 LDC.64 R4, c[0x0][0x218] ;  /* 0x00008600ff049b82 */ /* 0x000e620000000a00 */
[----:B------:R-:W-:-:S05]  /*1880*/  @!P1 IADD3 R3, P2, R19, R2, RZ ;  /* 0x0000000213039210 */ /* 0x000fca0007f5e0ff */
[----:B------:R-:W-:Y:S01]  /*1890*/  @!P1 IMAD.X R0, R0, 0x1, R39, P2 ;  /* 0x0000000100009824 */ /* 0x000fe200010e0627 */
[----:B-1----:R-:W-:-:S04]  /*18a0*/  @!P1 LEA R2, P2, R3, R4, 0x2 ;  /* 0x0000000403029211 */ /* 0x002fc800078410ff */
[----:B------:R-:W-:Y:S01]  /*18b0*/  @!P1 LEA.HI.X R3, R3, R5, R0, 0x2, P2 ;  /* 0x0000000503039211 */ /* 0x000fe200010f1400 */
[----:B------:R-:W-:-:S06]  /*18c0*/  IMAD.MOV.U32 R5, RZ, RZ, RZ ;  /* 0x000000ffff057224 */ /* 0x000fcc00078e00ff */
[----:B------:R-:W2:Y:S01]  /*18d0*/  @!P1 LDG.E R5, desc[UR14][R2.64] ;  /* 0x0000000e02059981 */ /* 0x000ea2000c1e1900 */
[----:B------:R-:W-:Y:S02]  /*18e0*/  IMAD R15, R31, 0xc, RZ ;  /* 0x0000000c1f0f7824 */ /* 0x000fe400078e02ff */
[----:B------:R-:W-:-:S04]  /*18f0*/  IMAD.WIDE.U32 R24, R16, 0xc, R6 ;  /* 0x0000000c10187825 */ /* 0x000fc800078e0006 */
[----:B------:R-:W-:Y:S01]  /*1900*/  IMAD.IADD R25, R25, 0x1, R15 ;  /* 0x0000000119197824 */ /* 0x000fe200078e020f */
[----:B--2---:R1:W-:Y:S06]  /*1910*/  STG.E desc[UR14][R20.64], R5 ;  /* 0x0000000514007986 */ /* 0x0043ec000c10190e */
.L_x_515:
[----:B------:R-:W-:Y:S05]  /*1920*/  @!P0 BRA `(.L_x_516) ;  /* 0xfffffff0000c8947 */ /* 0x000fea000383ffff */
.L_x_512:
[----:B------:R-:W-:Y:S01]  /*1930*/  ULDC UR4, c[0x0][0x0] ;  /* 0x0000000000047ab9 */ /* 0x000fe20000000800 */
[----:B------:R-:W2:Y:S02]  /*1940*/  LDC R0, c[0x0][0xc] ;  /* 0x00000300ff007b82 */ /* 0x000ea40000000800 */
[----:B--2---:R-:W-:Y:S01]  /*1950*/  IMAD R3, R0, UR4, RZ ;  /* 0x0000000400037c24 */ /* 0x004fe2000f8e02ff */
[----:B------:R-:W-:-:S04]  /*1960*/  ULDC.64 UR4, c[0x0][0x210] ;  /* 0x0000840000047ab9 */ /* 0x000fc80000000a00 */
[----:B------:R-:W-:-:S04]  /*1970*/  IADD3 R48, P0, R3, R48, RZ ;  /* 0x0000003003307210 */ /* 0x000fc80007f1e0ff */
[----:B------:R-:W-:Y:S02]  /*1980*/  IADD3.X R49, RZ, R49, RZ, P0, !PT ;  /* 0x00000031ff317210 */ /* 0x000fe400007fe4ff */
[----:B------:R-:W-:-:S04]  /*1990*/  ISETP.GE.U32.AND P0, PT, R48, UR4, PT ;  /* 0x0000000430007c0c */ /* 0x000fc8000bf06070 */
[----:B------:R-:W-:-:S13]  /*19a0*/  ISETP.GE.AND.EX P0, PT, R49, UR5, PT, P0 ;  /* 0x0000000531007c0c */ /* 0x000fda000bf06300 */
[----:B------:R-:W-:Y:S05]  /*19b0*/  @!P0 BRA `(.L_x_517) ;  /* 0xffffffe400cc8947 */ /* 0x000fea000383ffff */
[----:B------:R-:W-:Y:S05]  /*19c0*/  EXIT ;  /* 0x000000000000794d */ /* 0x000fea0003800000 */
        .weak           $__internal_10_$__cuda_sm20_div_s64
        .type           $__internal_10_$__cuda_sm20_div_s64,@function
        .size           $__internal_10_$__cuda_sm20_div_s64,(.L_x_734 - $__internal_10_$__cuda_sm20_div_s64)
$__internal_10_$__cuda_sm20_div_s64:
        /* <DEDUP_REMOVED lines=14> */
[----:B------:R-:W-:-:S04]  /*1ab0*/  IMAD.HI.U32 R10, R8, R13, RZ ;  /* 0x0000000d080a7227 */ /* 0x000fc800078e00ff */
[----:B------:R-:W-:Y:S01]  /*1ac0*/  IMAD.X R15, RZ, RZ, ~R11, P0 ;  /* 0x000000ffff0f7224 */ /* 0x000fe200000e0e0b */
[----:B------:R-:W-:-:S03]  /*1ad0*/  MOV R11, R8 ;  /* 0x00000008000b7202 */ /* 0x000fc60000000f00 */
[-C--:B------:R-:W-:Y:S02]  /*1ae0*/  IMAD R17, R9, R15.reuse, RZ ;  /* 0x0000000f09117224 */ /* 0x080fe400078e02ff */
[----:B------:R-:W-:-:S04]  /*1af0*/  IMAD.WIDE.U32 R10, P0, R8, R15, R10 ;  /* 0x0000000f080a7225 */ /* 0x000fc8000780000a */
[----:B------:R-:W-:-:S04]  /*1b00*/  IMAD.HI.U32 R15, R9, R15, RZ ;  /* 0x0000000f090f7227 */ /* 0x000fc800078e00ff */
[----:B------:R-:W-:-:S04]  /*1b10*/  IMAD.HI.U32 R10, P1, R9, R13, R10 ;  /* 0x0000000d090a7227 */ /* 0x000fc8000782000a */
[----:B------:R-:W-:Y:S01]  /*1b20*/  IMAD.X R6, R15, 0x1, R9, P0 ;  /* 0x000000010f067824 */ /* 0x000fe200000e0609 */
[----:B------:R-:W-:Y:S02]  /*1b30*/  IADD3 R11, P2, R17, R10, RZ ;  /* 0x0000000a110b7210 */ /* 0x000fe40007f5e0ff */
[----:B------:R-:W-:Y:S02]  /*1b40*/  IADD3 R17, P4, RZ, -R12, RZ ;  /* 0x8000000cff117210 */ /* 0x000fe40007f9e0ff */
[----:B------:R-:W-:Y:S01]  /*1b50*/  IADD3.X R13, RZ, RZ, R6, P2, P1 ;  /* 0x000000ffff0d7210 */ /* 0x000fe200017e2406 */
[----:B------:R-:W-:Y:S01]  /*1b60*/  IMAD.WIDE.U32 R8, R11, R2, RZ ;  /* 0x000000020b087225 */ /* 0x000fe200078e00ff */
[----:B------:R-:W-:-:S03]  /*1b70*/  SEL R17, R17, R12, !P3 ;  /* 0x0000000c11117207 */ /* 0x000fc60005800000 */
[----:B------:R-:W-:Y:S01]  /*1b80*/  IMAD R6, R11, R3, R9 ;  /* 0x000000030b067224 */ /* 0x000fe200078e0209 */
[----:B------:R-:W-:-:S03]  /*1b90*/  IADD3 R9, P0, RZ, -R8, RZ ;  /* 0x80000008ff097210 */ /* 0x000fc60007f1e0ff */
[----:B------:R-:W-:Y:S02]  /*1ba0*/  IMAD R6, R13, R2, R6 ;  /* 0x000000020d067224 */ /* 0x000fe400078e0206 */
[----:B------:R-:W-:-:S04]  /*1bb0*/  IMAD.HI.U32 R10, R11, R9, RZ ;  /* 0x000000090b0a7227 */ /* 0x000fc800078e00ff */
[----:B------:R-:W-:-:S04]  /*1bc0*/  IMAD.X R6, RZ, RZ, ~R6, P0 ;  /* 0x000000ffff067224 */ /* 0x000fc800000e0e06 */
[----:B------:R-:W-:-:S04]  /*1bd0*/  IMAD.WIDE.U32 R10, P0, R11, R6, R10 ;  /* 0x000000060b0a7225 */ /* 0x000fc8000780000a */
[C---:B------:R-:W-:Y:S02]  /*1be0*/  IMAD R8, R13.reuse, R6, RZ ;  /* 0x000000060d087224 */ /* 0x040fe400078e02ff */
[----:B------:R-:W-:-:S04]  /*1bf0*/  IMAD.HI.U32 R11, P1, R13, R9, R10 ;  /* 0x000000090d0b7227 */ /* 0x000fc8000782000a */
[----:B------:R-:W-:Y:S01]  /*1c00*/  IMAD.X R10, RZ, RZ, ~R7, P4 ;  /* 0x000000ffff0a7224 */ /* 0x000fe200020e0e07 */
[----:B------:R-:W-:Y:S01]  /*1c10*/  IADD3 R11, P2, R8, R11, RZ ;  /* 0x0000000b080b7210 */ /* 0x000fe20007f5e0ff */
[----:B------:R-:W-:-:S03]  /*1c20*/  IMAD.HI.U32 R6, R13, R6, RZ ;  /* 0x000000060d067227 */ /* 0x000fc600078e00ff */
[----:B------:R-:W-:Y:S01]  /*1c30*/  SEL R10, R10, R7, !P3 ;  /* 0x000000070a0a7207 */ /* 0x000fe20005800000 */
[----:B------:R-:W-:Y:S01]  /*1c40*/  IMAD.HI.U32 R8, R11, R17, RZ ;  /* 0x000000110b087227 */ /* 0x000fe200078e00ff */
[----:B------:R-:W-:-:S03]  /*1c50*/  IADD3.X R13, R6, R13, RZ, P0, !PT ;  /* 0x0000000d060d7210 */ /* 0x000fc600007fe4ff */
[----:B------:R-:W-:Y:S01]  /*1c60*/  IMAD.MOV.U32 R9, RZ, RZ, RZ ;  /* 0x000000ffff097224 */ /* 0x000fe200078e00ff */
[----:B------:R-:W-:Y:S01]  /*1c70*/  IADD3.X R13, RZ, RZ, R13, P2, P1 ;  /* 0x000000ffff0d7210 */ /* 0x000fe200017e240d */
[----:B------:R-:W-:-:S04]  /*1c80*/  IMAD.WIDE.U32 R8, R11, R10, R8 ;  /* 0x0000000a0b087225 */ /* 0x000fc800078e0008 */
[C---:B------:R-:W-:Y:S02]  /*1c90*/  IMAD R11, R13.reuse, R10, RZ ;  /* 0x0000000a0d0b7224 */ /* 0x040fe400078e02ff */
[----:B------:R-:W-:-:S04]  /*1ca0*/  IMAD.HI.U32 R8, P0, R13, R17, R8 ;  /* 0x000000110d087227 */ /* 0x000fc80007800008 */
[----:B------:R-:W-:Y:S01]  /*1cb0*/  IMAD.HI.U32 R6, R13, R10, RZ ;  /* 0x0000000a0d067227 */ /* 0x000fe200078e00ff */
[----:B------:R-:W-:-:S03]  /*1cc0*/  IADD3 R11, P1, R11, R8, RZ ;  /* 0x000000080b0b7210 */ /* 0x000fc60007f3e0ff */
[----:B------:R-:W-:Y:S02]  /*1cd0*/  IMAD.X R6, RZ, RZ, R6, P0 ;  /* 0x000000ffff067224 */ /* 0x000fe400000e0606 */
[----:B------:R-:W-:-:S04]  /*1ce0*/  IMAD.WIDE.U32 R8, R11, R2, RZ ;  /* 0x000000020b087225 */ /* 0x000fc800078e00ff */
[----:B------:R-:W-:Y:S01]  /*1cf0*/  IMAD.X R13, RZ, RZ, R6, P1 ;  /* 0x000000ffff0d7224 */ /* 0x000fe200008e0606 */
[----:B------:R-:W-:Y:S01]  /*1d00*/  IADD3 R17, P1, -R8, R17, RZ ;  /* 0x0000001108117210 */ /* 0x000fe20007f3e1ff */
[----:B------:R-:W-:-:S03]  /*1d10*/  IMAD R6, R11, R3, R9 ;  /* 0x000000030b067224 */ /* 0x000fc600078e0209 */
[-C--:B------:R-:W-:Y:S01]  /*1d20*/  ISETP.GE.U32.AND P0, PT, R17, R2.reuse, PT ;  /* 0x000000021100720c */ /* 0x080fe20003f06070 */
[----:B------:R-:W-:-:S05]  /*1d30*/  IMAD R6, R13, R2, R6 ;  /* 0x000000020d067224 */ /* 0x000fca00078e0206 */
        /* <DEDUP_REMOVED lines=20> */
[-C--:B------:R-:W-:Y:S02]  /*1e80*/  IADD3.X R2, RZ, ~R13.reuse, RZ, P2, !PT ;  /* 0x8000000dff027210 */ /* 0x080fe400017fe4ff */
[----:B------:R-:W-:Y:S01]  /*1e90*/  SEL R12, R3, R12, !P1 ;  /* 0x0000000c030c7207 */ /* 0x000fe20004800000 */
[----:B------:R-:W-:Y:S01]  /*1ea0*/  IMAD.MOV.U32 R3, RZ, RZ, 0x0 ;  /* 0x00000000ff037424 */ /* 0x000fe200078e00ff */
[----:B------:R-:W-:Y:S01]  /*1eb0*/  SEL R13, R2, R13, !P1 ;  /* 0x0000000d020d7207 */ /* 0x000fe20004800000 */
[----:B------:R-:W-:Y:S01]  /*1ec0*/  IMAD.MOV.U32 R2, RZ, RZ, R0 ;  /* 0x000000ffff027224 */ /* 0x000fe200078e0000 */
[----:B------:R-:W-:-:S04]  /*1ed0*/  ISETP.NE.AND.EX P0, PT, R4, RZ, PT, P0 ;  /* 0x000000ff0400720c */ /* 0x000fc80003f05300 */
[----:B------:R-:W-:Y:S02]  /*1ee0*/  SEL R12, R12, 0xffffffff, P0 ;  /* 0xffffffff0c0c7807 */ /* 0x000fe40000000000 */
[----:B------:R-:W-:Y:S01]  /*1ef0*/  SEL R13, R13, 0xffffffff, P0 ;  /* 0xffffffff0d0d7807 */ /* 0x000fe20000000000 */
[----:B------:R-:W-:Y:S06]  /*1f00*/  RET.REL.NODEC R2 `(_ZN2at6native13im2col_kernelIfEEvlPKT_llllllllllllPS2_) ;  /* 0xffffffe0023c7950 */ /* 0x000fec0003c3ffff */
.L_x_518:
        /* <DEDUP_REMOVED lines=15> */
.L_x_734:


//--------------------- .text._ZN2at6native14vol2col_kernelIfEEvlPKT_iiiiiiiiiiiiiiiiiiPS2_ --------------------------
	.section	.text._ZN2at6native14vol2col_kernelIfEEvlPKT_iiiiiiiiiiiiiiiiiiPS2_,"ax",@progbits
	.align	128
        .global         _ZN2at6native14vol2col_kernelIfEEvlPKT_iiiiiiiiiiiiiiiiiiPS2_
        .type           _ZN2at6native14vol2col_kernelIfEEvlPKT_iiiiiiiiiiiiiiiiiiPS2_,@function
        .size           _ZN2at6native14vol2col_kernelIfEEvlPKT_iiiiiiiiiiiiiiiiiiPS2_,(.L_x_735 - _ZN2at6native14vol2col_kernelIfEEvlPKT_iiiiiiiiiiiiiiiiiiPS2_)
        .other          _ZN2at6native14vol2col_kernelIfEEvlPKT_iiiiiiiiiiiiiiiiiiPS2_,@"STO_CUDA_ENTRY STV_DEFAULT"
_ZN2at6native14vol2col_kernelIfEEvlPKT_iiiiiiiiiiiiiiiiiiPS2_:
.text._ZN2at6native14vol2col_kernelIfEEvlPKT_iiiiiiiiiiiiiiiiiiPS2_:
        /* <DEDUP_REMOVED lines=12> */
[----:B------:R-:W-:Y:S01]  /*00c0*/  IMAD.MOV.U32 R0, RZ, RZ, R16 ;  /* 0x000000ffff007224 */ /* 0x000fe200078e0010 */
[----:B------:R-:W-:Y:S01]  /*00d0*/  ULDC.64 UR8, c[0x0][0x218] ;  /* 0x0000860000087ab9 */ /* 0x000fe20000000a00 */
[----:B------:R-:W-:Y:S01]  /*00e0*/  ULDC.64 UR10, c[0x0][0x268] ;  /* 0x00009a00000a7ab9 */ /* 0x000fe20000000a00 */
[----:B------:R-:W-:Y:S01]  /*00f0*/  IMAD.U32 R3, RZ, RZ, UR9 ;  /* 0x00000009ff037e24 */ /* 0x000fe2000f8e00ff */
[----:B------:R-:W-:Y:S01]  /*0100*/  MOV R21, UR11 ;  /* 0x0000000b00157c02 */ /* 0x000fe20008000f00 */
[----:B------:R-:W-:Y:S01]  /*0110*/  IMAD.U32 R20, RZ, RZ, UR10 ;  /* 0x0000000aff147e24 */ /* 0x000fe2000f8e00ff */
[----:B------:R-:W1:Y:S01]  /*0120*/  LDC R2, c[0x0][0x25c] ;  /* 0x00009700ff027b82 */ /* 0x000e620000000800 */
[----:B------:R-:W-:Y:S01]  /*0130*/  ULDC.64 UR4, c[0x0][0x220] ;  /* 0x0000880000047ab9 */ /* 0x000fe20000000a00 */
[----:B------:R-:W-:Y:S01]  /*0140*/  ULDC.64 UR14, c[0x0][0x208] ;  /* 0x00008200000e7ab9 */ /* 0x000fe20000000a00 */
[----:B------:R-:W-:-:S02]  /*0150*/  USHF.R.S32.HI UR4, URZ, 0x1f, UR4 ;  /* 0x0000001f3f047899 */ /* 0x000fc40008011404 */
[----:B------:R-:W-:Y:S01]  /*0160*/  USHF.R.S32.HI UR5, URZ, 0x1f, UR5 ;  /* 0x0000001f3f057899 */ /* 0x000fe20008011405 */
[----:B0-----:R-:W-:-:S05]  /*0170*/  LOP3.LUT R18, R19, 0x3, RZ, 0xc0, !PT ;  /* 0x0000000313127812 */ /* 0x001fca00078ec0ff */
[----:B------:R-:W-:Y:S02]  /*0180*/  IMAD.IADD R19, R18, 0x1, -R19 ;  /* 0x0000000112137824 */ /* 0x000fe400078e0a13 */
[----:B-1----:R-:W-:Y:S01]  /*0190*/  IMAD R16, R2, UR6, RZ ;  /* 0x0000000602107c24 */ /* 0x002fe2000f8e02ff */
[----:B------:R-:W-:Y:S01]  /*01a0*/  MOV R2, UR8 ;  /* 0x0000000800027c02 */ /* 0x000fe20008000f00 */
[----:B------:R-:W-:Y:S02]  /*01b0*/  ULDC UR6, c[0x0][0x228] ;  /* 0x00008a0000067ab9 */ /* 0x000fe40000000800 */
[----:B------:R-:W-:Y:S01]  /*01c0*/  IMAD R16, R16, UR7, RZ ;  /* 0x0000000710107c24 */ /* 0x000fe2000f8e02ff */
[----:B------:R-:W-:-:S12]  /*01d0*/  USHF.R.S32.HI UR6, URZ, 0x1f, UR6 ;  /* 0x0000001f3f067899 */ /* 0x000fd80008011406 */
.L_x_541:
        /* <DEDUP_REMOVED lines=12> */
[----:B------:R-:W-:Y:S05]  /*02a0*/  CALL.REL.NOINC `($__internal_11_$__cuda_sm20_div_s64) ;  /* 0x0000001800407944 */ /* 0x000fea0003c00000 */
[----:B------:R-:W-:Y:S01]  /*02b0*/  IADD3 R9, P0, RZ, -R28, RZ ;  /* 0x8000001cff097210 */ /* 0x000fe20007f1e0ff */
[----:B------:R-:W-:Y:S01]  /*02c0*/  ULDC UR7, c[0x0][0x264] ;  /* 0x0000990000077ab9 */ /* 0x000fe20000000800 */
[----:B------:R-:W-:Y:S02]  /*02d0*/  IMAD.MOV.U32 R4, RZ, RZ, R0 ;  /* 0x000000ffff047224 */ /* 0x000fe400078e0000 */
[----:B------:R-:W-:Y:S01]  /*02e0*/  IADD3.X R7, RZ, ~R29, RZ, P0, !PT ;  /* 0x8000001dff077210 */ /* 0x000fe200007fe4ff */
[----:B------:R-:W-:Y:S02]  /*02f0*/  IMAD.MOV.U32 R5, RZ, RZ, R17 ;  /* 0x000000ffff057224 */ /* 0x000fe400078e0011 */
[----:B------:R-:W-:Y:S02]  /*0300*/  IMAD.MOV.U32 R14, RZ, RZ, R28 ;  /* 0x000000ffff0e7224 */ /* 0x000fe400078e001c */
[----:B------:R-:W-:Y:S02]  /*0310*/  IMAD R7, R7, UR7, RZ ;  /* 0x0000000707077c24 */ /* 0x000fe4000f8e02ff */
[----:B------:R-:W-:-:S04]  /*0320*/  IMAD.WIDE.U32 R12, R9, UR7, R4 ;  /* 0x00000007090c7c25 */ /* 0x000fc8000f8e0004 */
[----:B------:R-:W-:Y:S02]  /*0330*/  IMAD R7, R26, R9, R7 ;  /* 0x000000091a077224 */ /* 0x000fe400078e0207 */
[----:B------:R-:W-:-:S03]  /*0340*/  IMAD.MOV.U32 R15, RZ, RZ, R29 ;  /* 0x000000ffff0f7224 */ /* 0x000fc600078e001d */
[----:B------:R-:W-:Y:S01]  /*0350*/  IADD3 R27, R13, R7, RZ ;  /* 0x000000070d1b7210 */ /* 0x000fe20007ffe0ff */
[----:B------:R-:W-:Y:S06]  /*0360*/  BRA `(.L_x_521) ;  /* 0x0000000000587947 */ /* 0x000fec0003800000 */
.L_x_520:
[----:B------:R-:W0:Y:S01]  /*0370*/  I2F.U32.RP R6, R12 ;  /* 0x0000000c00067306 */ /* 0x000e220000209000 */
[----:B------:R-:W-:Y:S01]  /*0380*/  ISETP.NE.U32.AND P2, PT, R12, RZ, PT ;  /* 0x000000ff0c00720c */ /* 0x000fe20003f45070 */
[----:B------:R-:W-:Y:S01]  /*0390*/  HFMA2.MMA R15, -RZ, RZ, 0, 0 ;  /* 0x00000000ff0f7435 */ /* 0x000fe200000001ff */
[----:B------:R-:W-:-:S05]  /*03a0*/  IMAD.MOV.U32 R27, RZ, RZ, RZ ;  /* 0x000000ffff1b7224 */ /* 0x000fca00078e00ff */
[----:B0-----:R-:W0:Y:S02]  /*03b0*/  MUFU.RCP R6, R6 ;  /* 0x0000000600067308 */ /* 0x001e240000001000 */
[----:B0-----:R-:W-:-:S06]  /*03c0*/  IADD3 R4, R6, 0xffffffe, RZ ;  /* 0x0ffffffe06047810 */ /* 0x001fcc0007ffe0ff */
        /* <DEDUP_REMOVED lines=16> */
.L_x_521:
[----:B------:R-:W-:Y:S05]  /*04d0*/  BSYNC B0 ;  /* 0x0000000000007941 */ /* 0x000fea0003800000 */
.L_x_519:
        /* <DEDUP_REMOVED lines=14> */
[----:B------:R-:W-:-:S04]  /*05c0*/  ULDC UR7, c[0x0][0x260] ;  /* 0x0000980000077ab9 */ /* 0x000fc80000000800 */
[----:B------:R-:W-:Y:S02]  /*05d0*/  IMAD.X R4, RZ, RZ, ~R29, P0 ;  /* 0x000000ffff047224 */ /* 0x000fe400000e0e1d */
[----:B------:R-:W-:-:S04]  /*05e0*/  IMAD.WIDE.U32 R14, R5, UR7, R14 ;  /* 0x00000007050e7c25 */ /* 0x000fc8000f8e000e */
[----:B------:R-:W-:-:S04]  /*05f0*/  IMAD R4, R4, UR7, RZ ;  /* 0x0000000704047c24 */ /* 0x000fc8000f8e02ff */
[----:B------:R-:W-:Y:S02]  /*0600*/  IMAD R5, R13, R5, R4 ;  /* 0x000000050d057224 */ /* 0x000fe400078e0204 */
[----:B------:R-:W-:-:S03]  /*0610*/  IMAD.MOV.U32 R4, RZ, RZ, R28 ;  /* 0x000000ffff047224 */ /* 0x000fc600078e001c */
[----:B------:R-:W-:Y:S01]  /*0620*/  IADD3 R15, R15, R5, RZ ;  /* 0x000000050f0f7210 */ /* 0x000fe20007ffe0ff */
[----:B------:R-:W-:Y:S01]  /*0630*/  IMAD.MOV.U32 R5, RZ, RZ, R29 ;  /* 0x000000ffff057224 */ /* 0x000fe200078e001d */
[----:B------:R-:W-:Y:S06]  /*0640*/  BRA `(.L_x_524) ;  /* 0x0000000000587947 */ /* 0x000fec0003800000 */
.L_x_523:
[----:B------:R-:W0:Y:S01]  /*0650*/  I2F.U32.RP R6, R8 ;  /* 0x0000000800067306 */ /* 0x000e220000209000 */
[----:B------:R-:W-:Y:S01]  /*0660*/  ISETP.NE.U32.AND P2, PT, R8, RZ, PT ;  /* 0x000000ff0800720c */ /* 0x000fe20003f45070 */
[----:B------:R-:W-:-:S06]  /*0670*/  IMAD.MOV.U32 R15, RZ, RZ, RZ ;  /* 0x000000ffff0f7224 */ /* 0x000fcc00078e00ff */
        /* <DEDUP_REMOVED lines=19> */
.L_x_524:
[----:B------:R-:W-:Y:S05]  /*07b0*/  BSYNC B0 ;  /* 0x0000000000007941 */ /* 0x000fea0003800000 */
.L_x_522:
        /* <DEDUP_REMOVED lines=12> */
[----:B------:R-:W-:Y:S05]  /*0880*/  CALL.REL.NOINC `($__internal_11_$__cuda_sm20_div_s64) ;  /* 0x0000001000c87944 */ /* 0x000fea0003c00000 */
        /* <DEDUP_REMOVED lines=11> */
.L_x_526:
        /* <DEDUP_REMOVED lines=22> */
.L_x_527:
[----:B------:R-:W-:Y:S05]  /*0aa0*/  BSYNC B0 ;  /* 0x0000000000007941 */ /* 0x000fea0003800000 */
.L_x_525:
        /* <DEDUP_REMOVED lines=8> */
[----:B------:R-:W-:-:S02]  /*0b30*/  UIADD3 UR10, UP1, URZ, -UR11, URZ ;  /* 0x8000000b3f0a7290 */ /* 0x000fc4000ff3e03f */
[----:B------:R-:W-:Y:S01]  /*0b40*/  USHF.R.S32.HI UR11, URZ, 0x1f, UR13 ;  /* 0x0000001f3f0b7899 */ /* 0x000fe2000801140d */
[----:B------:R-:W-:Y:S01]  /*0b50*/  ULDC.64 UR18, c[0x0][0x248] ;  /* 0x0000920000127ab9 */ /* 0x000fe20000000a00 */
[----:B------:R-:W-:Y:S01]  /*0b60*/  ULDC.64 UR20, c[0x0][0x220] ;  /* 0x0000880000147ab9 */ /* 0x000fe20000000a00 */
[----:B------:R-:W-:Y:S02]  /*0b70*/  USHF.R.S32.HI UR16, URZ, 0x1f, UR18 ;  /* 0x0000001f3f107899 */ /* 0x000fe40008011412 */
[----:B------:R-:W-:Y:S01]  /*0b80*/  IMAD R33, R15, UR18, RZ ;  /* 0x000000120f217c24 */ /* 0x000fe2000f8e02ff */
[----:B------:R-:W-:Y:S01]  /*0b90*/  UIADD3.X UR8, URZ, ~UR8, URZ, UP1, !UPT ;  /* 0x800000083f087290 */ /* 0x000fe20008ffe43f */
[----:B------:R-:W-:Y:S02]  /*0ba0*/  IMAD R39, R29, UR20, RZ ;  /* 0x000000141d277c24 */ /* 0x000fe4000f8e02ff */
[----:B------:R-:W-:Y:S01]  /*0bb0*/  IMAD.U32 R30, RZ, RZ, UR10 ;  /* 0x0000000aff1e7e24 */ /* 0x000fe2000f8e00ff */
[----:B0-----:R-:W-:Y:S01]  /*0bc0*/  SHF.R.S32.HI R31, RZ, 0x1f, R25 ;  /* 0x0000001fff1f7819 */ /* 0x001fe20000011419 */
[----:B------:R-:W-:Y:S01]  /*0bd0*/  IMAD R37, R14, UR16, R33 ;  /* 0x000000100e257c24 */ /* 0x000fe2000f8e0221 */
        /* <DEDUP_REMOVED lines=11> */
[----:B------:R-:W-:Y:S01]  /*0c90*/  IMAD.U32 R4, RZ, RZ, UR9 ;  /* 0x00000009ff047e24 */ /* 0x000fe2000f8e00ff */
[----:B------:R-:W-:Y:S01]  /*0ca0*/  UIADD3 UR8, UP0, URZ, -UR12, URZ ;  /* 0x8000000c3f087290 */ /* 0x000fe2000ff1e03f */
[----:B------:R-:W-:Y:S02]  /*0cb0*/  IMAD R8, R8, R11, RZ ;  /* 0x0000000b08087224 */ /* 0x000fe400078e02ff */
[C---:B------:R-:W-:Y:S01]  /*0cc0*/  IMAD R25, R34.reuse, UR11, R25 ;  /* 0x0000000b22197c24 */ /* 0x040fe2000f8e0219 */
[----:B------:R-:W-:Y:S01]  /*0cd0*/  UIADD3.X UR7, URZ, ~UR7, URZ, UP0, !UPT ;  /* 0x800000073f077290 */ /* 0x000fe200087fe43f */
[----:B------:R-:W-:Y:S01]  /*0ce0*/  IMAD.WIDE.U32 R4, R34, UR13, R4 ;  /* 0x0000000d22047c25 */ /* 0x000fe2000f8e0004 */
[----:B------:R-:W-:-:S03]  /*0cf0*/  ULDC.64 UR10, c[0x0][0x260] ;  /* 0x00009800000a7ab9 */ /* 0x000fc60000000a00 */
[----:B------:R-:W-:-:S04]  /*0d00*/  IMAD.WIDE.U32 R10, R6, R11, RZ ;  /* 0x0000000b060a7225 */ /* 0x000fc800078e00ff */
[----:B------:R-:W-:Y:S02]  /*0d10*/  IMAD R9, R9, R6, R8 ;  /* 0x0000000609097224 */ /* 0x000fe400078e0208 */
[----:B------:R-:W-:Y:S02]  /*0d20*/  IMAD.IADD R7, R5, 0x1, R25 ;  /* 0x0000000105077824 */ /* 0x000fe400078e0219 */
[----:B------:R-:W-:Y:S01]  /*0d30*/  IMAD.MOV.U32 R6, RZ, RZ, R4 ;  /* 0x000000ffff067224 */ /* 0x000fe200078e0004 */
[----:B------:R-:W-:Y:S01]  /*0d40*/  IADD3 R11, R11, R9, RZ ;  /* 0x000000090b0b7210 */ /* 0x000fe20007ffe0ff */
        /* <DEDUP_REMOVED lines=44> */
.L_x_540:
        /* <DEDUP_REMOVED lines=8> */
.L_x_539:
        /* <DEDUP_REMOVED lines=9> */
[----:B------:R-:W-:Y:S01]  /*1120*/  IMAD R35, R35, R32, R29 ;  /* 0x0000002023237224 */ /* 0x000fe200078e021d */
[----:B------:R-:W-:Y:S01]  /*1130*/  ISETP.NE.AND P4, PT, R18, RZ, PT ;  /* 0x000000ff1200720c */ /* 0x000fe20003f85270 */
[----:B------:R-:W-:Y:S01]  /*1140*/  IMAD.U32 R28, RZ, RZ, UR7 ;  /* 0x00000007ff1c7e24 */ /* 0x000fe2000f8e00ff */
[----:B------:R-:W-:-:S02]  /*1150*/  LEA.HI.X.SX32 R29, R29, R11, 0x1, P1 ;  /* 0x0000000b1d1d7211 */ /* 0x000fc400008f0eff */
[----:B------:R-:W-:Y:S01]  /*1160*/  MOV R34, RZ ;  /* 0x000000ff00227202 */ /* 0x000fe20000000f00 */
        /* <DEDUP_REMOVED lines=12> */
[----:B------:R-:W-:Y:S01]  /*1230*/  ISETP.GE.AND.EX P0, PT, R26, UR4, PT, P0 ;  /* 0x000000041a007c0c */ /* 0x000fe2000bf06300 */
[----:B------:R-:W-:Y:S02]  /*1240*/  IMAD.MOV.U32 R45, RZ, RZ, RZ ;  /* 0x000000ffff2d7224 */ /* 0x000fe400078e00ff */
[----:B------:R-:W-:Y:S01]  /*1250*/  IMAD R37, R35, R28, UR8 ;  /* 0x0000000823257e24 */ /* 0x000fe2000f8e021c */
[----:B------:R-:W-:Y:S01]  /*1260*/  MOV R43, UR7 ;  /* 0x00000007002b7c02 */ /* 0x000fe20008000f00 */
[----:B------:R-:W-:-:S02]  /*1270*/  IMAD.U32 R39, RZ, RZ, UR9 ;  /* 0x00000009ff277e24 */ /* 0x000fc4000f8e00ff */
[----:B------:R-:W-:-:S07]  /*1280*/  IMAD R41, R35, R28, UR7 ;  /* 0x0000000723297e24 */ /* 0x000fce000f8e021c */
.L_x_531:
[C---:B0-----:R-:W-:Y:S01]  /*1290*/  IADD3 R23, P1, R45.reuse, R14, RZ ;  /* 0x0000000e2d177210 */ /* 0x041fe20007f3e0ff */
[----:B------:R-:W-:Y:S01]  /*12a0*/  ULDC UR7, c[0x0][0x224] ;  /* 0x0000890000077ab9 */ /* 0x000fe20000000800 */
[----:B------:R-:W-:Y:S01]  /*12b0*/  ULDC UR8, c[0x0][0x228] ;  /* 0x00008a0000087ab9 */ /* 0x000fe20000000800 */
[----:B------:R-:W-:Y:S01]  /*12c0*/  IMAD.U32 R32, RZ, RZ, UR7 ;  /* 0x00000007ff207e24 */ /* 0x000fe2000f8e00ff */
[----:B------:R-:W-:Y:S01]  /*12d0*/  LEA.HI.X.SX32 R22, R45, R13, 0x1, P1 ;  /* 0x0000000d2d167211 */ /* 0x000fe200008f0eff */
[----:B------:R-:W-:Y:S01]  /*12e0*/  IMAD.MOV.U32 R49, RZ, RZ, RZ ;  /* 0x000000ffff317224 */ /* 0x000fe200078e00ff */
[----:B------:R-:W-:Y:S02]  /*12f0*/  MOV R28, UR8 ;  /* 0x00000008001c7c02 */ /* 0x000fe40008000f00 */
[----:B------:R-:W-:Y:S01]  /*1300*/  MOV R47, RZ ;  /* 0x000000ff002f7202 */ /* 0x000fe20000000f00 */
[----:B------:R-:W-:Y:S01]  /*1310*/  IMAD.MOV.U32 R51, RZ, RZ, RZ ;  /* 0x000000ffff337224 */ /* 0x000fe200078e00ff */
[----:B------:R-:W-:Y:S01]  /*1320*/  LOP3.LUT R24, R31, R22, RZ, 0xfc, !PT ;  /* 0x000000161f187212 */ /* 0x000fe200078efcff */
[----:B------:R-:W0:Y:S01]  /*1330*/  LDC R42, c[0x0][0x258] ;  /* 0x00009600ff2a7b82 */ /* 0x000e220000000800 */
[----:B------:R-:W-:-:S02]  /*1340*/  ISETP.GE.U32.AND P1, PT, R33, R32, PT ;  /* 0x000000202100720c */ /* 0x000fc40003f26070 */
[----:B------:R-:W-:Y:S02]  /*1350*/  ISETP.LT.OR P5, PT, R24, RZ, P0 ;  /* 0x000000ff1800720c */ /* 0x000fe400007a1670 */
[----:B------:R-:W-:Y:S02]  /*1360*/  ISETP.GE.U32.AND P2, PT, R23, R28, PT ;  /* 0x0000001c1700720c */ /* 0x000fe40003f46070 */
[----:B------:R-:W-:-:S04]  /*1370*/  ISETP.GE.OR.EX P5, PT, R29, UR5, P5, P1 ;  /* 0x000000051d007c0c */ /* 0x000fc8000afa6710 */
[----:B------:R-:W-:-:S13]  /*1380*/  ISETP.GE.OR.EX P2, PT, R22, UR6, P5, P2 ;  /* 0x0000000616007c0c */ /* 0x000fda000af46720 */
[----:B------:R-:W-:-:S04]  /*1390*/  @!P2 IMAD R23, R35, R28, R45 ;  /* 0x0000001c2317a224 */ /* 0x000fc800078e022d */
[----:B------:R-:W-:-:S05]  /*13a0*/  @!P2 IMAD.WIDE R22, R23, 0x4, R2 ;  /* 0x000000041716a825 */ /* 0x000fca00078e0202 */
[----:B------:R-:W2:Y:S01]  /*13b0*/  @!P2 LDG.E R49, desc[UR14][R22.64] ;  /* 0x0000000e1631a981 */ /* 0x000ea2000c1e1900 */
[----:B------:R-:W-:-:S04]  /*13c0*/  IADD3 R25, P2, R39, R14, RZ ;  /* 0x0000000e27197210 */ /* 0x000fc80007f5e0ff */
[----:B------:R-:W-:Y:S02]  /*13d0*/  LEA.HI.X.SX32 R40, R39, R13, 0x1, P2 ;  /* 0x0000000d27287211 */ /* 0x000fe400010f0eff */
[----:B------:R-:W-:Y:S02]  /*13e0*/  ISETP.GE.U32.AND P2, PT, R25, R28, PT ;  /* 0x0000001c1900720c */ /* 0x000fe40003f46070 */
[----:B------:R-:W-:-:S04]  /*13f0*/  LOP3.LUT R24, R31, R40, RZ, 0xfc, !PT ;  /* 0x000000281f187212 */ /* 0x000fc800078efcff */
[----:B------:R-:W-:-:S04]  /*1400*/  ISETP.LT.OR P5, PT, R24, RZ, P0 ;  /* 0x000000ff1800720c */ /* 0x000fc800007a1670 */
[----:B------:R-:W-:-:S04]  /*1410*/  ISETP.GE.OR.EX P5, PT, R29, UR5, P5, P1 ;  /* 0x000000051d007c0c */ /* 0x000fc8000afa6710 */
[----:B------:R-:W-:-:S13]  /*1420*/  ISETP.GE.OR.EX P2, PT, R40, UR6, P5, P2 ;  /* 0x0000000628007c0c */ /* 0x000fda000af46720 */
[----:B------:R-:W-:Y:S01]  /*1430*/  @!P2 IMAD.WIDE R24, R37, 0x4, R2 ;  /* 0x000000042518a825 */ /* 0x000fe200078e0202 */
[----:B--2---:R1:W-:Y:S04]  /*1440*/  STG.E desc[UR14][R20.64], R49 ;  /* 0x0000003114007986 */ /* 0x0043e8000c10190e */
[----:B------:R0:W2:Y:S01]  /*1450*/  @!P2 LDG.E R47, desc[UR14][R24.64] ;  /* 0x0000000e182fa981 */ /* 0x0000a2000c1e1900 */
[----:B------:R-:W-:-:S04]  /*1460*/  IADD3 R23, P2, R43, R14, RZ ;  /* 0x0000000e2b177210 */ /* 0x000fc80007f5e0ff */
[----:B------:R-:W-:Y:S02]  /*1470*/  LEA.HI.X.SX32 R40, R43, R13, 0x1, P2 ;  /* 0x0000000d2b287211 */ /* 0x000fe400010f0eff */
[----:B------:R-:W-:Y:S02]  /*1480*/  ISETP.GE.U32.AND P2, PT, R23, R28, PT ;  /* 0x0000001c1700720c */ /* 0x000fe40003f46070 */
[----:B------:R-:W-:-:S04]  /*1490*/  LOP3.LUT R22, R31, R40, RZ, 0xfc, !PT ;  /* 0x000000281f167212 */ /* 0x000fc800078efcff */
[----:B------:R-:W-:Y:S01]  /*14a0*/  ISETP.LT.OR P5, PT, R22, RZ, P0 ;  /* 0x000000ff1600720c */ /* 0x000fe200007a1670 */
[----:B------:R-:W-:-:S03]  /*14b0*/  IMAD.WIDE R22, R16, 0x4, R20 ;  /* 0x0000000410167825 */ /* 0x000fc600078e0214 */
[----:B------:R-:W-:-:S04]  /*14c0*/  ISETP.GE.OR.EX P5, PT, R29, UR5, P5, P1 ;  /* 0x000000051d007c0c */ /* 0x000fc8000afa6710 */
[----:B------:R-:W-:-:S13]  /*14d0*/  ISETP.GE.OR.EX P2, PT, R40, UR6, P5, P2 ;  /* 0x0000000628007c0c */ /* 0x000fda000af46720 */
[----:B-1----:R-:W-:-:S04]  /*14e0*/  @!P2 IMAD.WIDE R20, R41, 0x4, R2 ;  /* 0x000000042914a825 */ /* 0x002fc800078e0202 */
[----:B0-----:R-:W-:Y:S01]  /*14f0*/  IMAD R25, R42, 0x3, R45 ;  /* 0x000000032a197824 */ /* 0x001fe200078e022d */
[----:B--2---:R0:W-:Y:S04]  /*1500*/  STG.E desc[UR14][R22.64], R47 ;  /* 0x0000002f16007986 */ /* 0x0041e8000c10190e */
[----:B------:R1:W2:Y:S01]  /*1510*/  @!P2 LDG.E R51, desc[UR14][R20.64] ;  /* 0x0000000e1433a981 */ /* 0x0002a2000c1e1900 */
[----:B------:R-:W-:-:S04]  /*1520*/  IADD3 R49, P2, R25, R14, RZ ;  /* 0x0000000e19317210 */ /* 0x000fc80007f5e0ff */
[----:B------:R-:W-:Y:S02]  /*1530*/  LEA.HI.X.SX32 R40, R25, R13, 0x1, P2 ;  /* 0x0000000d19287211 */ /* 0x000fe400010f0eff */
[----:B------:R-:W-:Y:S01]  /*1540*/  ISETP.GE.U32.AND P2, PT, R49, R28, PT ;  /* 0x0000001c3100720c */ /* 0x000fe20003f46070 */
[----:B0-----:R-:W-:Y:S01]  /*1550*/  IMAD.MOV.U32 R47, RZ, RZ, RZ ;  /* 0x000000ffff2f7224 */ /* 0x001fe200078e00ff */
[----:B------:R-:W-:Y:S01]  /*1560*/  LOP3.LUT R24, R31, R40, RZ, 0xfc, !PT ;  /* 0x000000281f187212 */ /* 0x000fe200078efcff */
[----:B------:R-:W-:-:S03]  /*1570*/  IMAD.WIDE R22, R16, 0x4, R22 ;  /* 0x0000000410167825 */ /* 0x000fc600078e0216 */
[----:B------:R-:W-:-:S04]  /*1580*/  ISETP.LT.OR P5, PT, R24, RZ, P0 ;  /* 0x000000ff1800720c */ /* 0x000fc800007a1670 */
[----:B------:R-:W-:-:S04]  /*1590*/  ISETP.GE.OR.EX P5, PT, R29, UR5, P5, P1 ;  /* 0x000000051d007c0c */ /* 0x000fc8000afa6710 */
[----:B------:R-:W-:-:S13]  /*15a0*/  ISETP.GE.OR.EX P2, PT, R40, UR6, P5, P2 ;  /* 0x0000000628007c0c */ /* 0x000fda000af46720 */
[----:B------:R-:W-:-:S05]  /*15b0*/  @!P2 IMAD R24, R42, 0x3, R30 ;  /* 0x000000032a18a824 */ /* 0x000fca00078e021e */
[----:B-1----:R-:W-:-:S05]  /*15c0*/  @!P2 IADD3 R21, R24, R45, RZ ;  /* 0x0000002d1815a210 */ /* 0x002fca0007ffe0ff */
[----:B------:R-:W-:Y:S01]  /*15d0*/  @!P2 IMAD.WIDE R20, R21, 0x4, R2 ;  /* 0x000000041514a825 */ /* 0x000fe200078e0202 */
[----:B--2---:R0:W-:Y:S04]  /*15e0*/  STG.E desc[UR14][R22.64], R51 ;  /* 0x0000003316007986 */ /* 0x0041e8000c10190e */
[----:B------:R1:W2:Y:S01]  /*15f0*/  @!P2 LDG.E R47, desc[UR14][R20.64] ;  /* 0x0000000e142fa981 */ /* 0x0002a2000c1e1900 */
[----:B------:R-:W-:Y:S01]  /*1600*/  IMAD.WIDE R24, R16, 0x4, R22 ;  /* 0x0000000410187825 */ /* 0x000fe200078e0216 */
[----:B------:R-:W-:Y:S02]  /*1610*/  IADD3 R34, R34, 0x4, RZ ;  /* 0x0000000422227810 */ /* 0x000fe40007ffe0ff */
[C---:B------:R-:W-:Y:S01]  /*1620*/  LEA R39, R42.reuse, R39, 0x2 ;  /* 0x000000272a277211 */ /* 0x040fe200078e10ff */
[C---:B------:R-:W-:Y:S01]  /*1630*/  IMAD R43, R42.reuse, 0x4, R43 ;  /* 0x000000042a2b7824 */ /* 0x040fe200078e022b */
[C---:B------:R-:W-:Y:S01]  /*1640*/  LEA R37, R42.reuse, R37, 0x2 ;  /* 0x000000252a257211 */ /* 0x040fe200078e10ff */
[----:B------:R-:W-:Y:S01]  /*1650*/  IMAD.IADD R40, R19, 0x1, R34 ;  /* 0x0000000113287824 */ /* 0x000fe200078e0222 */
[C---:B------:R-:W-:Y:S01]  /*1660*/  LEA R45, R42.reuse, R45, 0x2 ;  /* 0x0000002d2a2d7211 */ /* 0x040fe200078e10ff */
[----:B------:R-:W-:-:S02]  /*1670*/  IMAD R41, R42, 0x4, R41 ;  /* 0x000000042a297824 */ /* 0x000fc400078e0229 */
[----:B-1----:R-:W-:Y:S01]  /*1680*/  IMAD.WIDE R20, R16, 0x4, R24 ;  /* 0x0000000410147825 */ /* 0x002fe200078e0218 */
[----:B------:R-:W-:Y:S01]  /*1690*/  ISETP.NE.AND P1, PT, R40, RZ, PT ;  /* 0x000000ff2800720c */ /* 0x000fe20003f25270 */
[----:B--2---:R0:W-:-:S12]  /*16a0*/  STG.E desc[UR14][R24.64], R47 ;  /* 0x0000002f18007986 */ /* 0x0041d8000c10190e */
[----:B------:R-:W-:Y:S05]  /*16b0*/  @P1 BRA `(.L_x_531) ;  /* 0xfffffff800f41947 */ /* 0x000fea000383ffff */
.L_x_530:
[----:B------:R-:W-:Y:S05]  /*16c0*/  @!P4 BRA `(.L_x_532) ;  /* 0x0000000000fcc947 */ /* 0x000fea0003800000 */
[----:B------:R-:W1:Y:S01]  /*16d0*/  LDC R40, c[0x0][0x258] ;  /* 0x00009600ff287b82 */ /* 0x000e620000000800 */
[----:B------:R-:W-:Y:S01]  /*16e0*/  ULDC UR7, c[0x0][0x220] ;  /* 0x0000880000077ab9 */ /* 0x000fe20000000800 */
[----:B------:R-:W-:Y:S01]  /*16f0*/  BSSY B0, `(.L_x_533) ;  /* 0x0000011000007945 */ /* 0x000fe20003800000 */
[----:B------:R-:W-:Y:S01]  /*1700*/  ISETP.GE.U32.AND P0, PT, R38, UR7, PT ;  /* 0x0000000726007c0c */ /* 0x000fe2000bf06070 */
[----:B0-----:R-:W-:-:S03]  /*1710*/  IMAD.MOV.U32 R25, RZ, RZ, RZ ;  /* 0x000000ffff197224 */ /* 0x001fc600078e00ff */
[----:B------:R-:W-:Y:S01]  /*1720*/  ISETP.GE.AND.EX P0, PT, R26, UR4, PT, P0 ;  /* 0x000000041a007c0c */ /* 0x000fe2000bf06300 */
[----:B-1----:R-:W-:-:S05]  /*1730*/  IMAD R35, R34, R40, RZ ;  /* 0x0000002822237224 */ /* 0x002fca00078e02ff */
[----:B------:R-:W-:-:S04]  /*1740*/  IADD3 R23, P1, R35, R14, RZ ;  /* 0x0000000e23177210 */ /* 0x000fc80007f3e0ff */
[----:B------:R-:W-:Y:S02]  /*1750*/  LEA.HI.X.SX32 R22, R35, R13, 0x1, P1 ;  /* 0x0000000d23167211 */ /* 0x000fe400008f0eff */
[----:B------:R-:W-:Y:S02]  /*1760*/  ISETP.GE.U32.AND P1, PT, R33, R32, PT ;  /* 0x000000202100720c */ /* 0x000fe40003f26070 */
[----:B------:R-:W-:Y:S02]  /*1770*/  LOP3.LUT R24, R31, R22, RZ, 0xfc, !PT ;  /* 0x000000161f187212 */ /* 0x000fe400078efcff */
[----:B------:R-:W-:Y:S02]  /*1780*/  ISETP.GE.U32.AND P4, PT, R23, R28, PT ;  /* 0x0000001c1700720c */ /* 0x000fe40003f86070 */
[----:B------:R-:W-:-:S04]  /*1790*/  ISETP.LT.OR P2, PT, R24, RZ, P0 ;  /* 0x000000ff1800720c */ /* 0x000fc80000741670 */
[----:B------:R-:W-:-:S04]  /*17a0*/  ISETP.GE.OR.EX P2, PT, R29, UR5, P2, P1 ;  /* 0x000000051d007c0c */ /* 0x000fc80009746710 */
[----:B------:R-:W-:-:S13]  /*17b0*/  ISETP.GE.OR.EX P2, PT, R22, UR6, P2, P4 ;  /* 0x0000000616007c0c */ /* 0x000fda0009746740 */
[----:B------:R-:W-:Y:S05]  /*17c0*/  @P2 BRA `(.L_x_534) ;  /* 0x00000000000c2947 */ /* 0x000fea0003800000 */
[----:B------:R-:W-:-:S05]  /*17d0*/  IADD3 R23, R30, R35, RZ ;  /* 0x000000231e177210 */ /* 0x000fca0007ffe0ff */
[----:B------:R-:W-:-:S05]  /*17e0*/  IMAD.WIDE R22, R23, 0x4, R2 ;  /* 0x0000000417167825 */ /* 0x000fca00078e0202 */
[----:B------:R0:W5:Y:S02]  /*17f0*/  LDG.E R25, desc[UR14][R22.64] ;  /* 0x0000000e16197981 */ /* 0x000164000c1e1900 */
.L_x_534:
[----:B------:R-:W-:Y:S05]  /*1800*/  BSYNC B0 ;  /* 0x0000000000007941 */ /* 0x000fea0003800000 */
.L_x_533:
[----:B------:R-:W-:Y:S01]  /*1810*/  ISETP.NE.AND P2, PT, R18, 0x1, PT ;  /* 0x000000011200780c */ /* 0x000fe20003f45270 */
[----:B-----5:R1:W-:Y:S01]  /*1820*/  STG.E desc[UR14][R20.64], R25 ;  /* 0x0000001914007986 */ /* 0x0203e2000c10190e */
[--C-:B0-----:R-:W-:Y:S01]  /*1830*/  IMAD.MOV.U32 R22, RZ, RZ, R20.reuse ;  /* 0x000000ffff167224 */ /* 0x101fe200078e0014 */
[----:B------:R-:W-:Y:S01]  /*1840*/  MOV R23, R21 ;  /* 0x0000001500177202 */ /* 0x000fe20000000f00 */
[----:B-1----:R-:W-:-:S09]  /*1850*/  IMAD.WIDE R20, R16, 0x4, R20 ;  /* 0x0000000410147825 */ /* 0x002fd200078e0214 */
[----:B------:R-:W-:Y:S05]  /*1860*/  @!P2 BRA `(.L_x_532) ;  /* 0x000000000094a947 */ /* 0x000fea0003800000 */
[----:B------:R-:W-:Y:S01]  /*1870*/  IMAD.IADD R35, R35, 0x1, R40 ;  /* 0x0000000123237824 */ /* 0x000fe200078e0228 */
[----:B------:R-:W-:Y:S01]  /*1880*/  BSSY B0, `(.L_x_535) ;  /* 0x000000e000007945 */ /* 0x000fe20003800000 */
[----:B------:R-:W-:-:S03]  /*1890*/  HFMA2.MMA R33, -RZ, RZ, 0, 0 ;  /* 0x00000000ff217435 */ /* 0x000fc600000001ff */
        /* <DEDUP_REMOVED lines=8> */
[----:B------:R-:W-:Y:S05]  /*1920*/  @P2 BRA `(.L_x_536) ;  /* 0x00000000000c2947 */ /* 0x000fea0003800000 */
[----:B------:R-:W-:-:S04]  /*1930*/  IMAD.IADD R21, R30, 0x1, R35 ;  /* 0x000000011e157824 */ /* 0x000fc800078e0223 */
[----:B------:R-:W-:-:S05]  /*1940*/  IMAD.WIDE R20, R21, 0x4, R2 ;  /* 0x0000000415147825 */ /* 0x000fca00078e0202 */
[----:B------:R0:W5:Y:S02]  /*1950*/  LDG.E R33, desc[UR14][R20.64] ;  /* 0x0000000e14217981 */ /* 0x000164000c1e1900 */
.L_x_536:
[----:B------:R-:W-:Y:S05]  /*1960*/  BSYNC B0 ;  /* 0x0000000000007941 */ /* 0x000fea0003800000 */
.L_x_535:
[----:B-----5:R1:W-:Y:S01]  /*1970*/  STG.E desc[UR14][R24.64], R33 ;  /* 0x0000002118007986 */ /* 0x0203e2000c10190e */
[----:B------:R-:W-:Y:S01]  /*1980*/  ISETP.NE.AND P2, PT, R18, 0x2, PT ;  /* 0x000000021200780c */ /* 0x000fe20003f45270 */
[----:B0-----:R-:W-:-:S12]  /*1990*/  IMAD.WIDE R20, R16, 0x8, R22 ;  /* 0x0000000810147825 */ /* 0x001fd800078e0216 */
[----:B-1----:R-:W-:Y:S05]  /*19a0*/  @!P2 BRA `(.L_x_532) ;  /* 0x000000000044a947 */ /* 0x002fea0003800000 */
[----:B------:R-:W-:Y:S01]  /*19b0*/  IADD3 R35, R35, R40, RZ ;  /* 0x0000002823237210 */ /* 0x000fe20007ffe0ff */
[----:B------:R-:W-:Y:S03]  /*19c0*/  BSSY B0, `(.L_x_537) ;  /* 0x000000d000007945 */ /* 0x000fe60003800000 */
[----:B------:R-:W-:-:S04]  /*19d0*/  IADD3 R25, P2, R35, R14, RZ ;  /* 0x0000000e23197210 */ /* 0x000fc80007f5e0ff */
[----:B------:R-:W-:Y:S02]  /*19e0*/  LEA.HI.X.SX32 R24, R35, R13, 0x1, P2 ;  /* 0x0000000d23187211 */ /* 0x000fe400010f0eff */
[----:B------:R-:W-:Y:S01]  /*19f0*/  ISETP.GE.U32.AND P2, PT, R25, R28, PT ;  /* 0x0000001c1900720c */ /* 0x000fe20003f46070 */
[----:B------:R-:W-:Y:S01]  /*1a00*/  IMAD.MOV.U32 R25, RZ, RZ, RZ ;  /* 0x000000ffff197224 */ /* 0x000fe200078e00ff */
[----:B------:R-:W-:-:S04]  /*1a10*/  LOP3.LUT R31, R31, R24, RZ, 0xfc, !PT ;  /* 0x000000181f1f7212 */ /* 0x000fc800078efcff */
[----:B------:R-:W-:-:S04]  /*1a20*/  ISETP.LT.OR P0, PT, R31, RZ, P0 ;  /* 0x000000ff1f00720c */ /* 0x000fc80000701670 */
[----:B------:R-:W-:-:S04]  /*1a30*/  ISETP.GE.OR.EX P0, PT, R29, UR5, P0, P1 ;  /* 0x000000051d007c0c */ /* 0x000fc80008706710 */
[----:B------:R-:W-:-:S13]  /*1a40*/  ISETP.GE.OR.EX P0, PT, R24, UR6, P0, P2 ;  /* 0x0000000618007c0c */ /* 0x000fda0008706720 */
[----:B------:R-:W-:Y:S05]  /*1a50*/  @P0 BRA `(.L_x_538) ;  /* 0x00000000000c0947 */ /* 0x000fea0003800000 */
[----:B------:R-:W-:-:S05]  /*1a60*/  IADD3 R25, R30, R35, RZ ;  /* 0x000000231e197210 */ /* 0x000fca0007ffe0ff */
[----:B------:R-:W-:-:S06]  /*1a70*/  IMAD.WIDE R24, R25, 0x4, R2 ;  /* 0x0000000419187825 */ /* 0x000fcc00078e0202 */
[----:B------:R0:W5:Y:S02]  /*1a80*/  LDG.E R25, desc[UR14][R24.64] ;  /* 0x0000000e18197981 */ /* 0x000164000c1e1900 */
.L_x_538:
[----:B------:R-:W-:Y:S05]  /*1a90*/  BSYNC B0 ;  /* 0x0000000000007941 */ /* 0x000fea0003800000 */
.L_x_537:
[----:B-----5:R1:W-:Y:S02]  /*1aa0*/  STG.E desc[UR14][R20.64], R25 ;  /* 0x0000001914007986 */ /* 0x0203e4000c10190e */
[----:B-1----:R-:W-:-:S07]  /*1ab0*/  IMAD.WIDE R20, R16, 0xc, R22 ;  /* 0x0000000c10147825 */ /* 0x002fce00078e0216 */
.L_x_532:
[----:B------:R-:W-:Y:S05]  /*1ac0*/  @!P3 BRA `(.L_x_539) ;  /* 0xfffffff40070b947 */ /* 0x000fea000383ffff */
.L_x_529:
[----:B------:R-:W-:Y:S01]  /*1ad0*/  VIADD R36, R36, 0x1 ;  /* 0x0000000124247836 */ /* 0x000fe20000000000 */
[----:B------:R-:W-:-:S04]  /*1ae0*/  ULDC UR7, c[0x0][0x22c] ;  /* 0x00008b0000077ab9 */ /* 0x000fc80000000800 */
[----:B------:R-:W-:-:S13]  /*1af0*/  ISETP.GE.AND P0, PT, R36, UR7, PT ;  /* 0x0000000724007c0c */ /* 0x000fda000bf06270 */
[----:B------:R-:W-:Y:S05]  /*1b00*/  @!P0 BRA `(.L_x_540) ;  /* 0xfffffff400408947 */ /* 0x000fea000383ffff */
.L_x_528:
[----:B------:R-:W-:Y:S01]  /*1b10*/  ULDC UR7, c[0x0][0x0] ;  /* 0x0000000000077ab9 */ /* 0x000fe20000000800 */
[----:B------:R-:W1:Y:S01]  /*1b20*/  LDC R4, c[0x0][0xc] ;  /* 0x00000300ff047b82 */ /* 0x000e620000000800 */
[----:B------:R-:W-:Y:S01]  /*1b30*/  ULDC.64 UR8, c[0x0][0x210] ;  /* 0x0000840000087ab9 */ /* 0x000fe20000000a00 */
[----:B-1----:R-:W-:-:S05]  /*1b40*/  IMAD R5, R4, UR7, RZ ;  /* 0x0000000704057c24 */ /* 0x002fca000f8e02ff */
[----:B------:R-:W-:-:S04]  /*1b50*/  IADD3 R0, P0, R5, R0, RZ ;  /* 0x0000000005007210 */ /* 0x000fc80007f1e0ff */
[----:B------:R-:W-:Y:S02]  /*1b60*/  IADD3.X R17, RZ, R17, RZ, P0, !PT ;  /* 0x00000011ff117210 */ /* 0x000fe400007fe4ff */
[----:B------:R-:W-:-:S04]  /*1b70*/  ISETP.GE.U32.AND P0, PT, R0, UR8, PT ;  /* 0x0000000800007c0c */ /* 0x000fc8000bf06070 */
[----:B------:R-:W-:-:S13]  /*1b80*/  ISETP.GE.AND.EX P0, PT, R17, UR9, PT, P0 ;  /* 0x0000000911007c0c */ /* 0x000fda000bf06300 */
[----:B------:R-:W-:Y:S05]  /*1b90*/  @!P0 BRA `(.L_x_541) ;  /* 0xffffffe400908947 */ /* 0x000fea000383ffff */
[----:B------:R-:W-:Y:S05]  /*1ba0*/  EXIT ;  /* 0x000000000000794d */ /* 0x000fea0003800000 */
        .weak           $__internal_11_$__cuda_sm20_div_s64
        .type           $__internal_11_$__cuda_sm20_div_s64,@function
        .size           $__internal_11_$__cuda_sm20_div_s64,(.L_x_735 - $__internal_11_$__cuda_sm20_div_s64)
$__internal_11_$__cuda_sm20_div_s64:
        /* <DEDUP_REMOVED lines=20> */
[----:B------:R-:W-:-:S05]  /*1cf0*/  IMAD.HI.U32 R24, P1, R23, R31, R24 ;  /* 0x0000001f17187227 */ /* 0x000fca0007820018 */
[----:B------:R-:W-:Y:S01]  /*1d00*/  IADD3 R25, P2, R29, R24, RZ ;  /* 0x000000181d197210 */ /* 0x000fe20007f5e0ff */
[----:B------:R-:W-:Y:S01]  /*1d10*/  IMAD.X R24, R33, 0x1, R23, P0 ;  /* 0x0000000121187824 */ /* 0x000fe200000e0617 */
[----:B------:R-:W-:-:S03]  /*1d20*/  IADD3 R33, P4, RZ, -R28, RZ ;  /* 0x8000001cff217210 */ /* 0x000fc60007f9e0ff */
[----:B------:R-:W-:Y:S01]  /*1d30*/  IMAD.WIDE.U32 R22, R25, R6, RZ ;  /* 0x0000000619167225 */ /* 0x000fe200078e00ff */
[----:B------:R-:W-:Y:S02]  /*1d40*/  IADD3.X R29, RZ, RZ, R24, P2, P1 ;  /* 0x000000ffff1d7210 */ /* 0x000fe400017e2418 */
[----:B------:R-:W-:Y:S01]  /*1d50*/  SEL R33, R33, R28, !P3 ;  /* 0x0000001c21217207 */ /* 0x000fe20005800000 */
[----:B------:R-:W-:Y:S01]  /*1d60*/  IMAD R23, R25, R7, R23 ;  /* 0x0000000719177224 */ /* 0x000fe200078e0217 */
[----:B------:R-:W-:Y:S01]  /*1d70*/  IADD3 R31, P0, RZ, -R22, RZ ;  /* 0x80000016ff1f7210 */ /* 0x000fe20007f1e0ff */
[----:B------:R-:W-:Y:S02]  /*1d80*/  IMAD.X R28, RZ, RZ, ~R11, P4 ;  /* 0x000000ffff1c7224 */ /* 0x000fe400020e0e0b */
[----:B------:R-:W-:Y:S02]  /*1d90*/  IMAD R23, R29, R6, R23 ;  /* 0x000000061d177224 */ /* 0x000fe400078e0217 */
[----:B------:R-:W-:Y:S01]  /*1da0*/  IMAD.HI.U32 R24, R25, R31, RZ ;  /* 0x0000001f19187227 */ /* 0x000fe200078e00ff */
[----:B------:R-:W-:-:S02]  /*1db0*/  SEL R28, R28, R11, !P3 ;  /* 0x0000000b1c1c7207 */ /* 0x000fc40005800000 */
[----:B------:R-:W-:Y:S01]  /*1dc0*/  IADD3.X R22, RZ, ~R23, RZ, P0, !PT ;  /* 0x80000017ff167210 */ /* 0x000fe200007fe4ff */
[----:B------:R-:W-:Y:S01]  /*1dd0*/  IMAD.MOV.U32 R23, RZ, RZ, RZ ;  /* 0x000000ffff177224 */ /* 0x000fe200078e00ff */
[----:B------:R-:W-:-:S03]  /*1de0*/  LOP3.LUT R11, R9, R11, RZ, 0x3c, !PT ;  /* 0x0000000b090b7212 */ /* 0x000fc600078e3cff */
        /* <DEDUP_REMOVED lines=12> */
[----:B------:R-:W-:-:S04]  /*1eb0*/  IADD3 R25, P1, R25, R22, RZ ;  /* 0x0000001619197210 */ /* 0x000fc80007f3e0ff */
[----:B------:R-:W-:Y:S01]  /*1ec0*/  IADD3.X R24, R24, RZ, RZ, P0, !PT ;  /* 0x000000ff18187210 */ /* 0x000fe200007fe4ff */
[----:B------:R-:W-:-:S04]  /*1ed0*/  IMAD.WIDE.U32 R22, R25, R6, RZ ;  /* 0x0000000619167225 */ /* 0x000fc800078e00ff */
[----:B------:R-:W-:Y:S01]  /*1ee0*/  IMAD.X R29, RZ, RZ, R24, P1 ;  /* 0x000000ffff1d7224 */ /* 0x000fe200008e0618 */
[----:B------:R-:W-:Y:S01]  /*1ef0*/  IADD3 R33, P1, -R22, R33, RZ ;  /* 0x0000002116217210 */ /* 0x000fe20007f3e1ff */
[C---:B------:R-:W-:Y:S01]  /*1f00*/  IMAD R23, R25.reuse, R7, R23 ;  /* 0x0000000719177224 */ /* 0x040fe200078e0217 */
[----:B------:R-:W-:Y:S02]  /*1f10*/  IADD3 R22, P2, R25, 0x1, RZ ;  /* 0x0000000119167810 */ /* 0x000fe40007f5e0ff */
[-C--:B------:R-:W-:Y:S01]  /*1f20*/  ISETP.GE.U32.AND P0, PT, R33, R6.reuse, PT ;  /* 0x000000062100720c */ /* 0x080fe20003f06070 */
[----:B------:R-:W-:Y:S01]  /*1f30*/  IMAD R23, R29, R6, R23 ;  /* 0x000000061d177224 */ /* 0x000fe200078e0217 */
[----:B------:R-:W-:-:S04]  /*1f40*/  IADD3.X R24, RZ, R29, RZ, P2, !PT ;  /* 0x0000001dff187210 */ /* 0x000fc800017fe4ff */
[----:B------:R-:W-:Y:S02]  /*1f50*/  IADD3.X R35, ~R23, R28, RZ, P1, !PT ;  /* 0x0000001c17237210 */ /* 0x000fe40000ffe5ff */
[----:B------:R-:W-:Y:S02]  /*1f60*/  IADD3 R23, P1, R33, -R6, RZ ;  /* 0x8000000621177210 */ /* 0x000fe40007f3e0ff */
[----:B------:R-:W-:-:S03]  /*1f70*/  ISETP.GE.U32.AND.EX P0, PT, R35, R7, PT, P0 ;  /* 0x000000072300720c */ /* 0x000fc60003f06100 */
[----:B------:R-:W-:Y:S01]  /*1f80*/  IMAD.X R31, R35, 0x1, ~R7, P1 ;  /* 0x00000001231f7824 */ /* 0x000fe200008e0e07 */
        /* <DEDUP_REMOVED lines=13> */
[-C--:B------:R-:W-:Y:S02]  /*2060*/  IADD3.X R6, RZ, ~R29.reuse, RZ, P2, !PT ;  /* 0x8000001dff067210 */ /* 0x080fe400017fe4ff */
[----:B------:R-:W-:Y:S01]  /*2070*/  SEL R28, R7, R28, !P1 ;  /* 0x0000001c071c7207 */ /* 0x000fe20004800000 */
[----:B------:R-:W-:Y:S01]  /*2080*/  HFMA2.MMA R7, -RZ, RZ, 0, 0 ;  /* 0x00000000ff077435 */ /* 0x000fe200000001ff */
[----:B------:R-:W-:Y:S01]  /*2090*/  SEL R29, R6, R29, !P1 ;  /* 0x0000001d061d7207 */ /* 0x000fe20004800000 */
[----:B------:R-:W-:Y:S01]  /*20a0*/  IMAD.MOV.U32 R6, RZ, RZ, R8 ;  /* 0x000000ffff067224 */ /* 0x000fe200078e0008 */
[----:B------:R-:W-:-:S04]  /*20b0*/  ISETP.NE.AND.EX P0, PT, R9, RZ, PT, P0 ;  /* 0x000000ff0900720c */ /* 0x000fc80003f05300 */
[----:B------:R-:W-:Y:S02]  /*20c0*/  SEL R28, R28, 0xffffffff, P0 ;  /* 0xffffffff1c1c7807 */ /* 0x000fe40000000000 */
[----:B------:R-:W-:Y:S01]  /*20d0*/  SEL R29, R29, 0xffffffff, P0 ;  /* 0xffffffff1d1d7807 */ /* 0x000fe20000000000 */
[----:B------:R-:W-:Y:S06]  /*20e0*/  RET.REL.NODEC R6 `(_ZN2at6native14vol2col_kernelIfEEvlPKT_iiiiiiiiiiiiiiiiiiPS2_) ;  /* 0xffffffdc06c47950 */ /* 0x000fec0003c3ffff */
.L_x_542:
        /* <DEDUP_REMOVED lines=9> */
.L_x_735:


//--------------------- .text._ZN2at6native13col2im_kernelIddEEvlPKT_llllllllllllPS2_ --------------------------
	.section	.text._ZN2at6native13col2im_kernelIddEEvlPKT_llllllllllllPS2_,"ax",@progbits
	.align	128
        .global         _ZN2at6native13col2im_kernelIddEEvlPKT_llllllllllllPS2_
        .type           _ZN2at6native13col2im_kernelIddEEvlPKT_llllllllllllPS2_,@function
        .size           _ZN2at6native13col2im_kernelIddEEvlPKT_llllllllllllPS2_,(.L_x_737 - _ZN2at6native13col2im_kernelIddEEvlPKT_llllllllllllPS2_)
        .other          _ZN2at6native13col2im_kernelIddEEvlPKT_llllllllllllPS2_,@"STO_CUDA_ENTRY STV_DEFAULT"
_ZN2at6native13col2im_kernelIddEEvlPKT_llllllllllllPS2_:
.text._ZN2at6native13col2im_kernelIddEEvlPKT_llllllllllllPS2_:
        /* <DEDUP_REMOVED lines=18> */
.L_x_654:
        /* <DEDUP_REMOVED lines=12> */
[----:B------:R-:W-:Y:S05]  /*01e0*/  CALL.REL.NOINC `($__internal_12_$__cuda_sm20_div_s64) ;  /* 0x0000005800987944 */ /* 0x000fea0003c00000 */
[----:B------:R-:W-:Y:S01]  /*01f0*/  IADD3 R7, P0, RZ, -R52, RZ ;  /* 0x80000034ff077210 */ /* 0x000fe20007f1e0ff */
[----:B------:R-:W-:Y:S01]  /*0200*/  ULDC.64 UR8, c[0x0][0x228] ;  /* 0x00008a0000087ab9 */ /* 0x000fe20000000a00 */
[----:B------:R-:W-:-:S03]  /*0210*/  IMAD.MOV.U32 R4, RZ, RZ, R0 ;  /* 0x000000ffff047224 */ /* 0x000fc600078e0000 */
[----:B------:R-:W-:Y:S02]  /*0220*/  IMAD.X R2, RZ, RZ, ~R53, P0 ;  /* 0x000000ffff027224 */ /* 0x000fe400000e0e35 */
[----:B------:R-:W-:-:S04]  /*0230*/  IMAD.WIDE.U32 R4, R7, UR8, R4 ;  /* 0x0000000807047c25 */ /* 0x000fc8000f8e0004 */
[----:B------:R-:W-:-:S04]  /*0240*/  IMAD R2, R2, UR8, RZ ;  /* 0x0000000802027c24 */ /* 0x000fc8000f8e02ff */
[----:B------:R-:W-:-:S05]  /*0250*/  IMAD R7, R7, UR9, R2 ;  /* 0x0000000907077c24 */ /* 0x000fca000f8e0202 */
[----:B------:R-:W-:Y:S01]  /*0260*/  IADD3 R2, R5, R7, RZ ;  /* 0x0000000705027210 */ /* 0x000fe20007ffe0ff */
[----:B------:R-:W-:Y:S06]  /*0270*/  BRA `(.L_x_545) ;  /* 0x00000000005c7947 */ /* 0x000fec0003800000 */
.L_x_544:
[----:B------:R-:W-:Y:S01]  /*0280*/  ULDC UR8, c[0x0][0x228] ;  /* 0x00008a0000087ab9 */ /* 0x000fe20000000800 */
[----:B------:R-:W-:Y:S01]  /*0290*/  IMAD.MOV.U32 R53, RZ, RZ, RZ ;  /* 0x000000ffff357224 */ /* 0x000fe200078e00ff */
[----:B------:R-:W0:Y:S01]  /*02a0*/  I2F.U32.RP R2, UR8 ;  /* 0x0000000800027d06 */ /* 0x000e220008209000 */
[----:B------:R-:W-:-:S07]  /*02b0*/  ISETP.NE.U32.AND P2, PT, RZ, UR8, PT ;  /* 0x00000008ff007c0c */ /* 0x000fce000bf45070 */
[----:B0-----:R-:W0:Y:S02]  /*02c0*/  MUFU.RCP R2, R2 ;  /* 0x0000000200027308 */ /* 0x001e240000001000 */
[----:B0-----:R-:W-:Y:S01]  /*02d0*/  VIADD R4, R2, 0xffffffe ;  /* 0x0ffffffe02047836 */ /* 0x001fe20000000000 */
[----:B------:R-:W-:-:S05]  /*02e0*/  MOV R2, RZ ;  /* 0x000000ff00027202 */ /* 0x000fca0000000f00 */
        /* <DEDUP_REMOVED lines=16> */
.L_x_545:
[----:B------:R-:W-:Y:S05]  /*03f0*/  BSYNC B0 ;  /* 0x0000000000007941 */ /* 0x000fea0003800000 */
.L_x_543:
        /* <DEDUP_REMOVED lines=11> */
[----:B------:R-:W-:Y:S01]  /*04b0*/  IMAD.U32 R49, RZ, RZ, UR9 ;  /* 0x00000009ff317e24 */ /* 0x000fe2000f8e00ff */
[----:B------:R-:W-:-:S07]  /*04c0*/  MOV R2, 0x4e0 ;  /* 0x000004e000027802 */ /* 0x000fce0000000f00 */
[----:B------:R-:W-:Y:S05]  /*04d0*/  CALL.REL.NOINC `($__internal_13_$__cuda_sm20_rem_s64) ;  /* 0x0000005c002c7944 */ /* 0x000fea0003c00000 */
[----:B------:R-:W-:Y:S01]  /*04e0*/  IMAD.MOV.U32 R4, RZ, RZ, R40 ;  /* 0x000000ffff047224 */ /* 0x000fe200078e0028 */
[----:B------:R-:W-:Y:S01]  /*04f0*/  MOV R5, R41 ;  /* 0x0000002900057202 */ /* 0x000fe20000000f00 */
[----:B------:R-:W-:Y:S06]  /*0500*/  BRA `(.L_x_548) ;  /* 0x0000000000507947 */ /* 0x000fec0003800000 */
.L_x_547:
        /* <DEDUP_REMOVED lines=20> */
.L_x_548:
[----:B------:R-:W-:Y:S05]  /*0650*/  BSYNC B0 ;  /* 0x0000000000007941 */ /* 0x000fea0003800000 */
.L_x_546:
        /* <DEDUP_REMOVED lines=16> */
[----:B------:R-:W-:Y:S05]  /*0760*/  CALL.REL.NOINC `($__internal_12_$__cuda_sm20_div_s64) ;  /* 0x0000005400387944 */ /* 0x000fea0003c00000 */
[----:B------:R-:W-:Y:S01]  /*0770*/  IMAD.MOV.U32 R32, RZ, RZ, R52 ;  /* 0x000000ffff207224 */ /* 0x000fe200078e0034 */
[----:B------:R-:W-:Y:S01]  /*0780*/  MOV R33, R53 ;  /* 0x0000003500217202 */ /* 0x000fe20000000f00 */
[----:B------:R-:W-:Y:S06]  /*0790*/  BRA `(.L_x_551) ;  /* 0x00000000004c7947 */ /* 0x000fec0003800000 */
.L_x_550:
        /* <DEDUP_REMOVED lines=19> */
.L_x_551:
[----:B------:R-:W-:Y:S05]  /*08d0*/  BSYNC B0 ;  /* 0x0000000000007941 */ /* 0x000fea0003800000 */
.L_x_549:
        /* <DEDUP_REMOVED lines=26> */
[----:B------:R-:W-:Y:S05]  /*0a80*/  CALL.REL.NOINC `($__internal_12_$__cuda_sm20_div_s64) ;  /* 0x0000005000707944 */ /* 0x000fea0003c00000 */
[----:B------:R-:W-:Y:S05]  /*0a90*/  BRA `(.L_x_556) ;  /* 0x0000000000507947 */ /* 0x000fea0003800000 */
.L_x_555:
        /* <DEDUP_REMOVED lines=12> */
[----:B------:R-:W-:Y:S02]  /*0b60*/  IMAD R5, R5, UR8, R53 ;  /* 0x0000000805057c24 */ /* 0x000fe4000f8e0235 */
[----:B------:R-:W-:-:S03]  /*0b70*/  IMAD.MOV.U32 R53, RZ, RZ, RZ ;  /* 0x000000ffff357224 */ /* 0x000fc600078e00ff */
[----:B------:R-:W-:-:S13]  /*0b80*/  ISETP.GE.U32.AND P0, PT, R5, UR8, PT ;  /* 0x0000000805007c0c */ /* 0x000fda000bf06070 */
[----:B------:R-:W-:Y:S01]  /*0b90*/  @P0 VIADD R5, R5, -UR8 ;  /* 0x8000000805050c36 */ /* 0x000fe20008000000 */
[----:B------:R-:W-:-:S04]  /*0ba0*/  @P0 IADD3 R52, R52, 0x1, RZ ;  /* 0x0000000134340810 */ /* 0x000fc80007ffe0ff */
[----:B------:R-:W-:-:S13]  /*0bb0*/  ISETP.GE.U32.AND P1, PT, R5, UR8, PT ;  /* 0x0000000805007c0c */ /* 0x000fda000bf26070 */
[----:B------:R-:W-:Y:S01]  /*0bc0*/  @P1 VIADD R52, R52, 0x1 ;  /* 0x0000000134341836 */ /* 0x000fe20000000000 */
[----:B------:R-:W-:-:S07]  /*0bd0*/  @!P2 LOP3.LUT R52, RZ, UR8, RZ, 0x33, !PT ;  /* 0x00000008ff34ac12 */ /* 0x000fce000f8e33ff */
.L_x_556:
[----:B------:R-:W-:Y:S05]  /*0be0*/  BSYNC B1 ;  /* 0x0000000000017941 */ /* 0x000fea0003800000 */
.L_x_554:
[----:B------:R-:W-:-:S04]  /*0bf0*/  IADD3 R4, P0, R52, 0x1, RZ ;  /* 0x0000000134047810 */ /* 0x000fc80007f1e0ff */
[----:B------:R-:W-:-:S09]  /*0c00*/  IADD3.X R5, RZ, R53, RZ, P0, !PT ;  /* 0x00000035ff057210 */ /* 0x000fd200007fe4ff */
.L_x_553:
[----:B------:R-:W-:Y:S05]  /*0c10*/  BSYNC B0 ;  /* 0x0000000000007941 */ /* 0x000fea0003800000 */
.L_x_552:
        /* <DEDUP_REMOVED lines=11> */
[----:B------:R-:W-:Y:S05]  /*0cd0*/  CALL.REL.NOINC `($__internal_12_$__cuda_sm20_div_s64) ;  /* 0x0000004c00dc7944 */ /* 0x000fea0003c00000 */
[----:B------:R-:W-:Y:S01]  /*0ce0*/  IMAD.MOV.U32 R30, RZ, RZ, R52 ;  /* 0x000000ffff1e7224 */ /* 0x000fe200078e0034 */
[----:B------:R-:W-:Y:S01]  /*0cf0*/  MOV R31, R53 ;  /* 0x00000035001f7202 */ /* 0x000fe20000000f00 */
[----:B------:R-:W-:Y:S06]  /*0d00*/  BRA `(.L_x_559) ;  /* 0x0000000000507947 */ /* 0x000fec0003800000 */
.L_x_558:
        /* <DEDUP_REMOVED lines=20> */
.L_x_559:
[----:B------:R-:W-:Y:S05]  /*0e50*/  BSYNC B0 ;  /* 0x0000000000007941 */ /* 0x000fea0003800000 */
.L_x_557:
        /* <DEDUP_REMOVED lines=28> */
.L_x_563:
        /* <DEDUP_REMOVED lines=20> */
.L_x_564:
[----:B------:R-:W-:Y:S05]  /*1160*/  BSYNC B1 ;  /* 0x0000000000017941 */ /* 0x000fea0003800000 */
.L_x_562:
[----:B------:R-:W-:-:S04]  /*1170*/  IADD3 R6, P0, R52, 0x1, RZ ;  /* 0x0000000134067810 */ /* 0x000fc80007f1e0ff */
[----:B------:R-:W-:-:S09]  /*1180*/  IADD3.X R7, RZ, R53, RZ, P0, !PT ;  /* 0x00000035ff077210 */ /* 0x000fd200007fe4ff */
.L_x_561:
[----:B------:R-:W-:Y:S05]  /*1190*/  BSYNC B0 ;  /* 0x0000000000007941 */ /* 0x000fea0003800000 */
.L_x_560:
        /* <DEDUP_REMOVED lines=12> */
[----:B------:R-:W-:Y:S05]  /*1260*/  BRA `(.L_x_567) ;  /* 0x0000000000507947 */ /* 0x000fea0003800000 */
.L_x_566:
        /* <DEDUP_REMOVED lines=20> */
.L_x_567:
[----:B------:R-:W-:Y:S05]  /*13b0*/  BSYNC B0 ;  /* 0x0000000000007941 */ /* 0x000fea0003800000 */
.L_x_565:
[----:B------:R-:W-:Y:S01]  /*13c0*/  IADD3 R9, P0, R52, 0x1, RZ ;  /* 0x0000000134097810 */ /* 0x000fe20007f1e0ff */
[----:B------:R-:W-:Y:S01]  /*13d0*/  ULDC.64 UR8, c[0x0][0x270] ;  /* 0x00009c0000087ab9 */ /* 0x000fe20000000a00 */
[----:B------:R-:W-:Y:S01]  /*13e0*/  BSSY B1, `(.L_x_568) ;  /* 0x0000477000017945 */ /* 0x000fe20003800000 */
[----:B------:R-:W-:Y:S02]  /*13f0*/  CS2R R28, SRZ ;  /* 0x00000000001c7805 */ /* 0x000fe4000001ff00 */
        /* <DEDUP_REMOVED lines=12> */
[----:B------:R-:W-:Y:S01]  /*14c0*/  IADD3 R14, P1, RZ, -R4, RZ ;  /* 0x80000004ff0e7210 */ /* 0x000fe20007f3e0ff */
[----:B------:R-:W-:Y:S01]  /*14d0*/  ULOP3.LUT UR9, URZ, UR9, URZ, 0x33, !UPT ;  /* 0x000000093f097292 */ /* 0x000fe2000f8e333f */
[----:B------:R-:W-:Y:S01]  /*14e0*/  IADD3.X R2, ~R31, -0x1, RZ, P0, !PT ;  /* 0xffffffff1f027810 */ /* 0x000fe200007fe5ff */
[----:B------:R-:W-:Y:S01]  /*14f0*/  ULDC.64 UR12, c[0x0][0x258] ;  /* 0x00009600000c7ab9 */ /* 0x000fe20000000a00 */
[----:B------:R-:W-:Y:S02]  /*1500*/  CS2R R28, SRZ ;  /* 0x00000000001c7805 */ /* 0x000fe4000001ff00 */
[----:B------:R-:W-:Y:S01]  /*1510*/  ISETP.GT.U32.AND P0, PT, R17, UR8, PT ;  /* 0x0000000811007c0c */ /* 0x000fe2000bf04070 */
[----:B------:R-:W-:-:S02]  /*1520*/  IMAD R15, R5, UR12, RZ ;  /* 0x0000000c050f7c24 */ /* 0x000fc4000f8e02ff */
[----:B------:R-:W-:Y:S01]  /*1530*/  IMAD.X R11, RZ, RZ, ~R5, P1 ;  /* 0x000000ffff0b7224 */ /* 0x000fe200008e0e05 */
[----:B------:R-:W-:Y:S01]  /*1540*/  ISETP.GT.AND.EX P0, PT, R2, UR9, PT, P0 ;  /* 0x0000000902007c0c */ /* 0x000fe2000bf04300 */
[----:B------:R-:W-:Y:S01]  /*1550*/  IMAD R15, R4, UR13, R15 ;  /* 0x0000000d040f7c24 */ /* 0x000fe2000f8e020f */
[----:B------:R-:W-:Y:S01]  /*1560*/  LOP3.LUT R2, RZ, R4, RZ, 0x33, !PT ;  /* 0x00000004ff027212 */ /* 0x000fe200078e33ff */
[----:B------:R-:W-:Y:S01]  /*1570*/  IMAD R11, R11, UR12, RZ ;  /* 0x0000000c0b0b7c24 */ /* 0x000fe2000f8e02ff */
[----:B------:R-:W-:Y:S01]  /*1580*/  SEL R17, R17, UR8, P0 ;  /* 0x0000000811117c07 */ /* 0x000fe20008000000 */
[----:B------:R-:W-:-:S04]  /*1590*/  IMAD.WIDE.U32 R26, R14, UR12, R36 ;  /* 0x0000000c0e1a7c25 */ /* 0x000fc8000f8e0024 */
[----:B------:R-:W-:Y:S02]  /*15a0*/  IMAD.IADD R2, R2, 0x1, -R17 ;  /* 0x0000000102027824 */ /* 0x000fe400078e0a11 */
[----:B0-----:R-:W-:-:S05]  /*15b0*/  IMAD.WIDE.U32 R12, R4, UR12, R12 ;  /* 0x0000000c040c7c25 */ /* 0x001fca000f8e000c */
[----:B------:R-:W-:Y:S01]  /*15c0*/  IADD3 R15, R13, R15, RZ ;  /* 0x0000000f0d0f7210 */ /* 0x000fe20007ffe0ff */
[----:B------:R-:W-:Y:S01]  /*15d0*/  IMAD R13, R14, UR13, R11 ;  /* 0x0000000d0e0d7c24 */ /* 0x000fe2000f8e020b */
[C---:B------:R-:W-:Y:S02]  /*15e0*/  IADD3 R10, P1, P2, R36.reuse, -UR12, -R12 ;  /* 0x8000000c240a7c10 */ /* 0x040fe4000fa3e80c */
[----:B------:R-:W-:Y:S01]  /*15f0*/  IADD3 R11, P0, R36, -R12, RZ ;  /* 0x8000000c240b7210 */ /* 0x000fe20007f1e0ff */
[----:B------:R-:W-:Y:S01]  /*1600*/  IMAD.IADD R13, R27, 0x1, R13 ;  /* 0x000000011b0d7824 */ /* 0x000fe200078e020d */
[----:B------:R-:W-:Y:S02]  /*1610*/  IADD3.X R12, R37, ~UR13, ~R15, P1, P2 ;  /* 0x8000000d250c7c10 */ /* 0x000fe40008fe4c0f */
[----:B------:R-:W-:Y:S02]  /*1620*/  IADD3.X R14, ~R15, R37, RZ, P0, !PT ;  /* 0x000000250f0e7210 */ /* 0x000fe400007fe5ff */
[----:B------:R-:W-:-:S07]  /*1630*/  LOP3.LUT R15, R2, 0x3, RZ, 0xc0, !PT ;  /* 0x00000003020f7812 */ /* 0x000fce00078ec0ff */
.L_x_653:
        /* <DEDUP_REMOVED lines=29> */
[----:B------:R-:W-:Y:S05]  /*1810*/  CALL.REL.NOINC `($__internal_13_$__cuda_sm20_rem_s64) ;  /* 0x00000048005c7944 */ /* 0x000fea0003c00000 */
[----:B------:R-:W-:Y:S01]  /*1820*/  IMAD.MOV.U32 R22, RZ, RZ, R40 ;  /* 0x000000ffff167224 */ /* 0x000fe200078e0028 */
[----:B------:R-:W-:Y:S01]  /*1830*/  MOV R23, R41 ;  /* 0x0000002900177202 */ /* 0x000fe20000000f00 */
[----:B------:R-:W-:Y:S06]  /*1840*/  BRA `(.L_x_574) ;  /* 0x00000000004c7947 */ /* 0x000fec0003800000 */
.L_x_573:
        /* <DEDUP_REMOVED lines=19> */
.L_x_574:
[----:B------:R-:W-:Y:S05]  /*1980*/  BSYNC B2 ;  /* 0x0000000000027941 */ /* 0x000fea0003800000 */
.L_x_572:
        /* <DEDUP_REMOVED lines=22> */
[----:B------:R-:W-:-:S04]  /*1af0*/  ISETP.NE.U32.AND P2, PT, R40, RZ, PT ;  /* 0x000000ff2800720c */ /* 0x000fc80003f45070 */
[----:B------:R-:W-:Y:S01]  /*1b00*/  ISETP.NE.AND.EX P2, PT, R41, RZ, PT, P2 ;  /* 0x000000ff2900720c */ /* 0x000fe20003f45320 */
[----:B------:R-:W-:-:S12]  /*1b10*/  BRA `(.L_x_581) ;  /* 0x0000000000507947 */ /* 0x000fd80003800000 */
.L_x_580:
        /* <DEDUP_REMOVED lines=20> */
.L_x_581:
[----:B------:R-:W-:Y:S05]  /*1c60*/  BSYNC B4 ;  /* 0x0000000000047941 */ /* 0x000fea0003800000 */
.L_x_579:
        /* <DEDUP_REMOVED lines=10> */
[----:B------:R-:W-:Y:S01]  /*1d10*/  MOV R18, R52 ;  /* 0x0000003400127202 */ /* 0x000fe20000000f00 */
[----:B------:R-:W-:Y:S01]  /*1d20*/  IMAD.MOV.U32 R19, RZ, RZ, R53 ;  /* 0x000000ffff137224 */ /* 0x000fe200078e0035 */
[----:B------:R-:W-:Y:S06]  /*1d30*/  BRA `(.L_x_584) ;  /* 0x0000000000547947 */ /* 0x000fec0003800000 */
.L_x_583:
        /* <DEDUP_REMOVED lines=18> */
[----:B------:R-:W-:Y:S01]  /*1e60*/  @P3 VIADD R17, R17, 0x1 ;  /* 0x0000000111113836 */ /* 0x000fe20000000000 */
[----:B------:R-:W-:-:S04]  /*1e70*/  @!P4 LOP3.LUT R17, RZ, UR8, RZ, 0x33, !PT ;  /* 0x00000008ff11cc12 */ /* 0x000fc8000f8e33ff */
[----:B------:R-:W-:-:S07]  /*1e80*/  MOV R18, R17 ;  /* 0x0000001100127202 */ /* 0x000fce0000000f00 */
.L_x_584:
[----:B------:R-:W-:Y:S05]  /*1e90*/  BSYNC B4 ;  /* 0x0000000000047941 */ /* 0x000fea0003800000 */
.L_x_582:
        /* <DEDUP_REMOVED lines=10> */
.L_x_586:
[----:B------:R-:W-:Y:S01]  /*1f40*/  ULDC UR8, c[0x0][0x268] ;  /* 0x00009a0000087ab9 */ /* 0x000fe20000000800 */
[----:B------:R-:W-:Y:S01]  /*1f50*/  IMAD.MOV.U32 R53, RZ, RZ, RZ ;  /* 0x000000ffff357224 */ /* 0x000fe200078e00ff */
        /* <DEDUP_REMOVED lines=18> */
.L_x_587:
[----:B------:R-:W-:Y:S05]  /*2080*/  BSYNC B4 ;  /* 0x0000000000047941 */ /* 0x000fea0003800000 */
.L_x_585:
[----:B------:R-:W-:Y:S01]  /*2090*/  ULDC.64 UR8, c[0x0][0x230] ;  /* 0x00008c0000087ab9 */ /* 0x000fe20000000a00 */
[----:B------:R-:W-:Y:S01]  /*20a0*/  MOV R20, R52 ;  /* 0x0000003400147202 */ /* 0x000fe20000000f00 */
[----:B------:R-:W-:Y:S02]  /*20b0*/  IMAD R17, R33, UR8, RZ ;  /* 0x0000000821117c24 */ /* 0x000fe4000f8e02ff */
[----:B------:R-:W-:-:S04]  /*20c0*/  IMAD.WIDE.U32 R18, R32, UR8, R18 ;  /* 0x0000000820127c25 */ /* 0x000fc8000f8e0012 */
[----:B------:R-:W-:Y:S01]  /*20d0*/  IMAD R17, R32, UR9, R17 ;  /* 0x0000000920117c24 */ /* 0x000fe2000f8e0211 */
[----:B------:R-:W-:Y:S01]  /*20e0*/  ULDC.64 UR8, c[0x0][0x238] ;  /* 0x00008e0000087ab9 */ /* 0x000fe20000000a00 */
[----:B------:R-:W-:Y:S02]  /*20f0*/  IMAD.MOV.U32 R21, RZ, RZ, R53 ;  /* 0x000000ffff157224 */ /* 0x000fe400078e0035 */
[----:B------:R-:W-:Y:S02]  /*2100*/  IMAD.IADD R2, R19, 0x1, R17 ;  /* 0x0000000113027824 */ /* 0x000fe400078e0211 */
[----:B------:R-:W-:-:S04]  /*2110*/  IMAD.WIDE.U32 R20, R18, UR8, R20 ;  /* 0x0000000812147c25 */ /* 0x000fc8000f8e0014 */
[----:B------:R-:W-:-:S04]  /*2120*/  IMAD R17, R2, UR8, RZ ;  /* 0x0000000802117c24 */ /* 0x000fc8000f8e02ff */
[----:B------:R-:W-:Y:S01]  /*2130*/  IMAD R17, R18, UR9, R17 ;  /* 0x0000000912117c24 */ /* 0x000fe2000f8e0211 */
[----:B------:R-:W-:Y:S02]  /*2140*/  ULDC.64 UR8, c[0x0][0x270] ;  /* 0x00009c0000087ab9 */ /* 0x000fe40000000a00 */
[----:B------:R-:W-:-:S04]  /*2150*/  IMAD.WIDE.U32 R18, R20, UR8, R6 ;  /* 0x0000000814127c25 */ /* 0x000fc8000f8e0006 */
[----:B------:R-:W-:-:S04]  /*2160*/  IMAD.IADD R2, R21, 0x1, R17 ;  /* 0x0000000115027824 */ /* 0x000fc800078e0211 */
[----:B------:R-:W-:-:S04]  /*2170*/  IMAD R17, R2, UR8, RZ ;  /* 0x0000000802117c24 */ /* 0x000fc8000f8e02ff */
[----:B------:R-:W-:Y:S01]  /*2180*/  IMAD R17, R20, UR9, R17 ;  /* 0x0000000914117c24 */ /* 0x000fe2000f8e0211 */
[----:B------:R-:W-:Y:S02]  /*2190*/  ULDC.64 UR8, c[0x0][0x278] ;  /* 0x00009e0000087ab9 */ /* 0x000fe40000000a00 */
[----:B------:R-:W-:Y:S02]  /*21a0*/  IMAD.WIDE.U32 R20, R18, UR8, R4 ;  /* 0x0000000812147c25 */ /* 0x000fe4000f8e0004 */
[----:B------:R-:W-:-:S05]  /*21b0*/  IADD3 R2, R19, R17, RZ ;  /* 0x0000001113027210 */ /* 0x000fca0007ffe0ff */
[----:B------:R-:W-:-:S04]  /*21c0*/  IMAD R17, R2, UR8, RZ ;  /* 0x0000000802117c24 */ /* 0x000fc8000f8e02ff */
[----:B------:R-:W-:Y:S01]  /*21d0*/  IMAD R17, R18, UR9, R17 ;  /* 0x0000000912117c24 */ /* 0x000fe2000f8e0211 */
[----:B------:R-:W-:Y:S02]  /*21e0*/  ULDC.64 UR8, c[0x0][0x218] ;  /* 0x0000860000087ab9 */ /* 0x000fe40000000a00 */
[----:B------:R-:W-:Y:S01]  /*21f0*/  LEA R18, P1, R20, UR8, 0x3 ;  /* 0x0000000814127c11 */ /* 0x000fe2000f8218ff */
[----:B------:R-:W-:-:S05]  /*2200*/  IMAD.IADD R17, R21, 0x1, R17 ;  /* 0x0000000115117824 */ /* 0x000fca00078e0211 */
[----:B------:R-:W-:-:S06]  /*2210*/  LEA.HI.X R19, R20, UR9, R17, 0x3, P1 ;  /* 0x0000000914137c11 */ /* 0x000fcc00088f1c11 */
[----:B------:R-:W2:Y:S02]  /*2220*/  LDG.E.64 R18, desc[UR10][R18.64] ;  /* 0x0000000a12127981 */ /* 0x000ea4000c1e1b00 */
[----:B--2---:R-:W-:-:S11]  /*2230*/  DADD R28, R28, R18 ;  /* 0x000000001c1c7229 */ /* 0x004fd60000000012 */
.L_x_578:
[----:B------:R-:W-:Y:S05]  /*2240*/  BSYNC B3 ;  /* 0x0000000000037941 */ /* 0x000fea0003800000 */
.L_x_577:
        /* <DEDUP_REMOVED lines=20> */
[----:B------:R-:W-:Y:S05]  /*2390*/  CALL.REL.NOINC `($__internal_13_$__cuda_sm20_rem_s64) ;  /* 0x0000003c007c7944 */ /* 0x000fea0003c00000 */
[----:B------:R-:W-:-:S04]  /*23a0*/  ISETP.NE.U32.AND P2, PT, R40, RZ, PT ;  /* 0x000000ff2800720c */ /* 0x000fc80003f45070 */
[----:B------:R-:W-:Y:S01]  /*23b0*/  ISETP.NE.AND.EX P2, PT, R41, RZ, PT, P2 ;  /* 0x000000ff2900720c */ /* 0x000fe20003f45320 */
[----:B------:R-:W-:-:S12]  /*23c0*/  BRA `(.L_x_592) ;  /* 0x0000000000507947 */ /* 0x000fd80003800000 */
.L_x_591:
        /* <DEDUP_REMOVED lines=20> */
.L_x_592:
[----:B------:R-:W-:Y:S05]  /*2510*/  BSYNC B4 ;  /* 0x0000000000047941 */ /* 0x000fea0003800000 */
.L_x_590:
        /* <DEDUP_REMOVED lines=13> */
.L_x_594:
        /* <DEDUP_REMOVED lines=16> */
[----:B------:R-:W-:Y:S02]  /*26f0*/  ISETP.GE.U32.AND P3, PT, R19, UR8, PT ;  /* 0x0000000813007c0c */ /* 0x000fe4000bf66070 */
[----:B------:R-:W-:-:S11]  /*2700*/  MOV R19, RZ ;  /* 0x000000ff00137202 */ /* 0x000fd60000000f00 */
[----:B------:R-:W-:Y:S01]  /*2710*/  @P3 VIADD R17, R17, 0x1 ;  /* 0x0000000111113836 */ /* 0x000fe20000000000 */
[----:B------:R-:W-:-:S05]  /*2720*/  @!P4 LOP3.LUT R17, RZ, UR8, RZ, 0x33, !PT ;  /* 0x00000008ff11cc12 */ /* 0x000fca000f8e33ff */
[----:B------:R-:W-:-:S07]  /*2730*/  IMAD.MOV.U32 R18, RZ, RZ, R17 ;  /* 0x000000ffff127224 */ /* 0x000fce00078e0011 */
.L_x_595:
[----:B------:R-:W-:Y:S05]  /*2740*/  BSYNC B4 ;  /* 0x0000000000047941 */ /* 0x000fea0003800000 */
.L_x_593:
        /* <DEDUP_REMOVED lines=10> */
.L_x_597:
        /* <DEDUP_REMOVED lines=20> */
.L_x_598:
[----:B------:R-:W-:Y:S05]  /*2930*/  BSYNC B4 ;  /* 0x0000000000047941 */ /* 0x000fea0003800000 */
.L_x_596:
        /* <DEDUP_REMOVED lines=29> */
[----:B------:R-:W2:Y:S02]  /*2b10*/  LDG.E.64 R18, desc[UR10][R20.64] ;  /* 0x0000000a14127981 */ /* 0x000ea4000c1e1b00 */
[----:B--2---:R-:W-:-:S11]  /*2b20*/  DADD R28, R28, R18 ;  /* 0x000000001c1c7229 */ /* 0x004fd60000000012 */
.L_x_589:
[----:B------:R-:W-:Y:S05]  /*2b30*/  BSYNC B3 ;  /* 0x0000000000037941 */ /* 0x000fea0003800000 */
.L_x_588:
        /* <DEDUP_REMOVED lines=26> */
.L_x_600:
        /* <DEDUP_REMOVED lines=20> */
.L_x_601:
[----:B------:R-:W-:Y:S05]  /*2e20*/  BSYNC B3 ;  /* 0x0000000000037941 */ /* 0x000fea0003800000 */
.L_x_599:
        /* <DEDUP_REMOVED lines=15> */
.L_x_603:
        /* <DEDUP_REMOVED lines=21> */
.L_x_604:
[----:B------:R-:W-:Y:S05]  /*3070*/  BSYNC B3 ;  /* 0x0000000000037941 */ /* 0x000fea0003800000 */
.L_x_602:
        /* <DEDUP_REMOVED lines=10> */
.L_x_606:
        /* <DEDUP_REMOVED lines=20> */
.L_x_607:
[----:B------:R-:W-:Y:S05]  /*3260*/  BSYNC B3 ;  /* 0x0000000000037941 */ /* 0x000fea0003800000 */
.L_x_605:
        /* <DEDUP_REMOVED lines=29> */
[----:B------:R-:W2:Y:S01]  /*3440*/  LDG.E.64 R18, desc[UR10][R20.64] ;  /* 0x0000000a14127981 */ /* 0x000ea2000c1e1b00 */
[----:B------:R-:W-:Y:S01]  /*3450*/  IADD3 R17, P1, R4, 0x3, RZ ;  /* 0x0000000304117810 */ /* 0x000fe20007f3e0ff */
[----:B--2---:R-:W-:-:S04]  /*3460*/  DADD R28, R28, R18 ;  /* 0x000000001c1c7229 */ /* 0x004fc80000000012 */
[----:B------:R-:W-:-:S08]  /*3470*/  IMAD.X R18, RZ, RZ, R5, P1 ;  /* 0x000000ffff127224 */ /* 0x000fd000008e0605 */
.L_x_576:
[----:B------:R-:W-:Y:S05]  /*3480*/  BSYNC B2 ;  /* 0x0000000000027941 */ /* 0x000fea0003800000 */
.L_x_575:
        /* <DEDUP_REMOVED lines=22> */
[----:B------:R-:W-:Y:S01]  /*35f0*/  MOV R46, R36 ;  /* 0x00000024002e7202 */ /* 0x000fe20000000f00 */
[----:B------:R-:W-:Y:S01]  /*3600*/  IMAD R40, R40, UR8, RZ ;  /* 0x0000000828287c24 */ /* 0x000fe2000f8e02ff */
[----:B------:R-:W-:Y:S01]  /*3610*/  IADD3 R43, P3, RZ, -R19, RZ ;  /* 0x80000013ff2b7210 */ /* 0x000fe20007f7e0ff */
[----:B------:R-:W-:Y:S01]  /*3620*/  IMAD.X R19, RZ, RZ, R18, P1 ;  /* 0x000000ffff137224 */ /* 0x000fe200008e0612 */
[----:B------:R-:W-:-:S02]  /*3630*/  IADD3.X R20, RZ, R18, RZ, P4, !PT ;  /* 0x00000012ff147210 */ /* 0x000fc400027fe4ff */
[----:B------:R-:W-:Y:S01]  /*3640*/  IADD3 R45, P5, RZ, -R2, RZ ;  /* 0x80000002ff2d7210 */ /* 0x000fe20007fbe0ff */
[----:B------:R-:W-:Y:S01]  /*3650*/  IMAD.X R2, RZ, RZ, R18, P2 ;  /* 0x000000ffff027224 */ /* 0x000fe200010e0612 */
[----:B------:R-:W-:Y:S02]  /*3660*/  IADD3 R39, P4, RZ, -R39, RZ ;  /* 0x80000027ff277210 */ /* 0x000fe40007f9e0ff */
[----:B------:R-:W-:Y:S01]  /*3670*/  IADD3.X R38, RZ, ~R20, RZ, P3, !PT ;  /* 0x80000014ff267210 */ /* 0x000fe20001ffe4ff */
[----:B------:R-:W-:-:S04]  /*3680*/  IMAD.WIDE.U32 R20, R49, UR8, R46 ;  /* 0x0000000831147c25 */ /* 0x000fc8000f8e002e */
[----:B------:R-:W-:Y:S02]  /*3690*/  IMAD R49, R49, UR9, R40 ;  /* 0x0000000931317c24 */ /* 0x000fe4000f8e0228 */
[----:B------:R-:W-:Y:S02]  /*36a0*/  IMAD.X R40, RZ, RZ, ~R19, P5 ;  /* 0x000000ffff287224 */ /* 0x000fe400028e0e13 */
[----:B------:R-:W-:Y:S01]  /*36b0*/  IMAD.X R41, RZ, RZ, ~R2, P4 ;  /* 0x000000ffff297224 */ /* 0x000fe200020e0e02 */
[----:B------:R-:W-:Y:S01]  /*36c0*/  IADD3 R19, R21, R49, RZ ;  /* 0x0000003115137210 */ /* 0x000fe20007ffe0ff */
[----:B------:R-:W-:Y:S02]  /*36d0*/  IMAD R2, R38, UR8, RZ ;  /* 0x0000000826027c24 */ /* 0x000fe4000f8e02ff */
[----:B------:R-:W-:Y:S02]  /*36e0*/  IMAD R38, R40, UR8, RZ ;  /* 0x0000000828267c24 */ /* 0x000fe4000f8e02ff */
[----:B------:R-:W-:-:S02]  /*36f0*/  IMAD R21, R43, UR9, R2 ;  /* 0x000000092b157c24 */ /* 0x000fc4000f8e0202 */
[----:B------:R-:W-:Y:S02]  /*3700*/  IMAD R2, R41, UR8, RZ ;  /* 0x0000000829027c24 */ /* 0x000fe4000f8e02ff */
[----:B------:R-:W-:Y:S02]  /*3710*/  IMAD R41, R45, UR9, R38 ;  /* 0x000000092d297c24 */ /* 0x000fe4000f8e0226 */
[----:B------:R-:W-:-:S04]  /*3720*/  IMAD.WIDE.U32 R42, R43, UR8, R46 ;  /* 0x000000082b2a7c25 */ /* 0x000fc8000f8e002e */
[----:B------:R-:W-:-:S04]  /*3730*/  IMAD.WIDE.U32 R44, R45, UR8, R46 ;  /* 0x000000082d2c7c25 */ /* 0x000fc8000f8e002e */
[----:B------:R-:W-:-:S04]  /*3740*/  IMAD.WIDE.U32 R46, R39, UR8, R46 ;  /* 0x00000008272e7c25 */ /* 0x000fc8000f8e002e */
[----:B------:R-:W-:Y:S02]  /*3750*/  IMAD R39, R39, UR9, R2 ;  /* 0x0000000927277c24 */ /* 0x000fe4000f8e0202 */
[----:B------:R-:W-:Y:S02]  /*3760*/  IMAD.IADD R21, R43, 0x1, R21 ;  /* 0x000000012b157824 */ /* 0x000fe400078e0215 */
[----:B------:R-:W-:Y:S01]  /*3770*/  IMAD.IADD R43, R45, 0x1, R41 ;  /* 0x000000012d2b7824 */ /* 0x000fe200078e0229 */
[----:B------:R-:W-:Y:S02]  /*3780*/  IADD3 R45, R47, R39, RZ ;  /* 0x000000272f2d7210 */ /* 0x000fe40007ffe0ff */
[----:B------:R-:W-:-:S07]  /*3790*/  SHF.L.U64.HI R47, R17, 0x3, R18 ;  /* 0x00000003112f7819 */ /* 0x000fce0000010212 */
.L_x_652:
        /* <DEDUP_REMOVED lines=19> */
.L_x_611:
        /* <DEDUP_REMOVED lines=20> */
.L_x_612:
[----:B------:R-:W-:Y:S05]  /*3a10*/  BSYNC B3 ;  /* 0x0000000000037941 */ /* 0x000fea0003800000 */
.L_x_610:
        /* <DEDUP_REMOVED lines=10> */
[----:B------:R-:W-:Y:S02]  /*3ac0*/  IMAD.MOV.U32 R40, RZ, RZ, R52 ;  /* 0x000000ffff287224 */ /* 0x000fe400078e0034 */
[----:B------:R-:W-:Y:S01]  /*3ad0*/  IMAD.MOV.U32 R41, RZ, RZ, R53 ;  /* 0x000000ffff297224 */ /* 0x000fe200078e0035 */
[----:B------:R-:W-:Y:S06]  /*3ae0*/  BRA `(.L_x_615) ;  /* 0x0000000000507947 */ /* 0x000fec0003800000 */
.L_x_614:
        /* <DEDUP_REMOVED lines=20> */
.L_x_615:
[----:B------:R-:W-:Y:S05]  /*3c30*/  BSYNC B3 ;  /* 0x0000000000037941 */ /* 0x000fea0003800000 */
.L_x_613:
        /* <DEDUP_REMOVED lines=13> */
.L_x_617:
        /* <DEDUP_REMOVED lines=20> */
.L_x_618:
[----:B------:R-:W-:Y:S05]  /*3e50*/  BSYNC B3 ;  /* 0x0000000000037941 */ /* 0x000fea0003800000 */
.L_x_616:
        /* <DEDUP_REMOVED lines=26> */
[----:B------:R-:W2:Y:S02]  /*4000*/  LDG.E.64 R38, desc[UR10][R38.64] ;  /* 0x0000000a26267981 */ /* 0x000ea4000c1e1b00 */
[----:B--2---:R-:W-:-:S11]  /*4010*/  DADD R28, R28, R38 ;  /* 0x000000001c1c7229 */ /* 0x004fd60000000026 */
.L_x_609:
[----:B------:R-:W-:Y:S05]  /*4020*/  BSYNC B2 ;  /* 0x0000000000027941 */ /* 0x000fea0003800000 */
.L_x_608:
        /* <DEDUP_REMOVED lines=17> */
.L_x_622:
        /* <DEDUP_REMOVED lines=20> */
.L_x_623:
[----:B------:R-:W-:Y:S05]  /*4280*/  BSYNC B3 ;  /* 0x0000000000037941 */ /* 0x000fea0003800000 */
.L_x_621:
        /* <DEDUP_REMOVED lines=13> */
.L_x_625:
        /* <DEDUP_REMOVED lines=20> */
.L_x_626:
[----:B------:R-:W-:Y:S05]  /*44a0*/  BSYNC B3 ;  /* 0x0000000000037941 */ /* 0x000fea0003800000 */
.L_x_624:
        /* <DEDUP_REMOVED lines=13> */
.L_x_628:
[----:B------:R-:W-:Y:S01]  /*4580*/  ULDC UR8, c[0x0][0x268] ;  /* 0x00009a0000087ab9 */ /* 0x000fe20000000800 */
[----:B------:R-:W-:Y:S01]  /*4590*/  MOV R53, RZ ;  /* 0x000000ff00357202 */ /* 0x000fe20000000f00 */
        /* <DEDUP_REMOVED lines=18> */
.L_x_629:
[----:B------:R-:W-:Y:S05]  /*46c0*/  BSYNC B3 ;  /* 0x0000000000037941 */ /* 0x000fea0003800000 */
.L_x_627:
        /* <DEDUP_REMOVED lines=9> */
[----:B------:R-:W-:Y:S02]  /*4760*/  IMAD.MOV.U32 R41, RZ, RZ, R53 ;  /* 0x000000ffff297224 */ /* 0x000fe400078e0035 */
[----:B------:R-:W-:Y:S02]  /*4770*/  IMAD.MOV.U32 R49, RZ, RZ, R47 ;  /* 0x000000ffff317224 */ /* 0x000fe400078e002f */
        /* <DEDUP_REMOVED lines=10> */
[----:B------:R-:W-:Y:S02]  /*4820*/  IMAD.IADD R2, R39, 0x1, R51 ;  /* 0x0000000127027824 */ /* 0x000fe400078e0233 */
[----:B------:R-:W-:Y:S01]  /*4830*/  IMAD R39, R38, UR5, RZ ;  /* 0x0000000526277c24 */ /* 0x000fe2000f8e02ff */
[----:B------:R-:W-:-:S03]  /*4840*/  IADD3 R38, P2, R40, UR8, RZ ;  /* 0x0000000828267c10 */ /* 0x000fc6000ff5e0ff */
[----:B------:R-:W-:-:S05]  /*4850*/  IMAD R39, R2, UR6, R39 ;  /* 0x0000000602277c24 */ /* 0x000fca000f8e0227 */
[----:B------:R-:W-:-:S06]  /*4860*/  IADD3.X R39, R41, UR9, R39, P2, !PT ;  /* 0x0000000929277c10 */ /* 0x000fcc00097fe427 */
[----:B------:R-:W2:Y:S02]  /*4870*/  LDG.E.64 R38, desc[UR10][R38.64+0x8] ;  /* 0x0000080a26267981 */ /* 0x000ea4000c1e1b00 */
[----:B--2---:R-:W-:-:S11]  /*4880*/  DADD R28, R28, R38 ;  /* 0x000000001c1c7229 */ /* 0x004fd60000000026 */
.L_x_620:
[----:B------:R-:W-:Y:S05]  /*4890*/  BSYNC B2 ;  /* 0x0000000000027941 */ /* 0x000fea0003800000 */
.L_x_619:
        /* <DEDUP_REMOVED lines=17> */
.L_x_633:
        /* <DEDUP_REMOVED lines=20> */
.L_x_634:
[----:B------:R-:W-:Y:S05]  /*4af0*/  BSYNC B3 ;  /* 0x0000000000037941 */ /* 0x000fea0003800000 */
.L_x_632:
        /* <DEDUP_REMOVED lines=13> */
.L_x_636:
        /* <DEDUP_REMOVED lines=20> */
.L_x_637:
[----:B------:R-:W-:Y:S05]  /*4d10*/  BSYNC B3 ;  /* 0x0000000000037941 */ /* 0x000fea0003800000 */
.L_x_635:
        /* <DEDUP_REMOVED lines=11> */
[----:B------:R-:W-:Y:S05]  /*4dd0*/  CALL.REL.NOINC `($__internal_12_$__cuda_sm20_div_s64) ;  /* 0x0000000c009c7944 */ /* 0x000fea0003c00000 */
[----:B------:R-:W-:Y:S05]  /*4de0*/  BRA `(.L_x_640) ;  /* 0x0000000000507947 */ /* 0x000fea0003800000 */
.L_x_639:
        /* <DEDUP_REMOVED lines=20> */
.L_x_640:
[----:B------:R-:W-:Y:S05]  /*4f30*/  BSYNC B3 ;  /* 0x0000000000037941 */ /* 0x000fea0003800000 */
.L_x_638:
[----:B------:R-:W-:Y:S01]  /*4f40*/  ULDC.64 UR8, c[0x0][0x230] ;  /* 0x00008c0000087ab9 */ /* 0x000fe20000000a00 */
[----:B------:R-:W-:Y:S01]  /*4f50*/  MOV R39, R41 ;  /* 0x0000002900277202 */ /* 0x000fe20000000f00 */
[----:B------:R-:W-:Y:S02]  /*4f60*/  IMAD R49, R33, UR8, RZ ;  /* 0x0000000821317c24 */ /* 0x000fe4000f8e02ff */
[----:B------:R-:W-:Y:S01]  /*4f70*/  IMAD.MOV.U32 R38, RZ, RZ, R40 ;  /* 0x000000ffff267224 */ /* 0x000fe200078e0028 */
[----:B------:R-:W-:Y:S01]  /*4f80*/  MOV R40, R52 ;  /* 0x0000003400287202 */ /* 0x000fe20000000f00 */
        /* <DEDUP_REMOVED lines=9> */
[----:B------:R-:W-:-:S03]  /*5020*/  IMAD.MOV.U32 R49, RZ, RZ, R47 ;  /* 0x000000ffff317224 */ /* 0x000fc600078e002f */
[----:B------:R-:W-:Y:S01]  /*5030*/  IADD3 R2, R41, R39, RZ ;  /* 0x0000002729027210 */ /* 0x000fe20007ffe0ff */
        /* <DEDUP_REMOVED lines=11> */
.L_x_631:
[----:B------:R-:W-:Y:S05]  /*50f0*/  BSYNC B2 ;  /* 0x0000000000027941 */ /* 0x000fea0003800000 */
.L_x_630:
        /* <DEDUP_REMOVED lines=13> */
[----:B------:R-:W-:Y:S05]  /*51d0*/  CALL.REL.NOINC `($__internal_13_$__cuda_sm20_rem_s64) ;  /* 0x0000000c00ec7944 */ /* 0x000fea0003c00000 */
[----:B------:R-:W-:-:S04]  /*51e0*/  ISETP.NE.U32.AND P1, PT, R40, RZ, PT ;  /* 0x000000ff2800720c */ /* 0x000fc80003f25070 */
[----:B------:R-:W-:Y:S01]  /*51f0*/  ISETP.NE.AND.EX P1, PT, R41, RZ, PT, P1 ;  /* 0x000000ff2900720c */ /* 0x000fe20003f25310 */
[----:B------:R-:W-:-:S12]  /*5200*/  BRA `(.L_x_645) ;  /* 0x0000000000507947 */ /* 0x000fd80003800000 */
.L_x_644:
        /* <DEDUP_REMOVED lines=20> */
.L_x_645:
[----:B------:R-:W-:Y:S05]  /*5350*/  BSYNC B3 ;  /* 0x0000000000037941 */ /* 0x000fea0003800000 */
.L_x_643:
        /* <DEDUP_REMOVED lines=10> */
[----:B------:R-:W-:Y:S01]  /*5400*/  IMAD.MOV.U32 R40, RZ, RZ, R52 ;  /* 0x000000ffff287224 */ /* 0x000fe200078e0034 */
[----:B------:R-:W-:Y:S01]  /*5410*/  MOV R41, R53 ;  /* 0x0000003500297202 */ /* 0x000fe20000000f00 */
[----:B------:R-:W-:Y:S06]  /*5420*/  BRA `(.L_x_648) ;  /* 0x0000000000507947 */ /* 0x000fec0003800000 */
.L_x_647:
        /* <DEDUP_REMOVED lines=20> */
.L_x_648:
[----:B------:R-:W-:Y:S05]  /*5570*/  BSYNC B3 ;  /* 0x0000000000037941 */ /* 0x000fea0003800000 */
.L_x_646:
        /* <DEDUP_REMOVED lines=13> */
.L_x_650:
        /* <DEDUP_REMOVED lines=20> */
.L_x_651:
[----:B------:R-:W-:Y:S05]  /*5790*/  BSYNC B3 ;  /* 0x0000000000037941 */ /* 0x000fea0003800000 */
.L_x_649:
        /* <DEDUP_REMOVED lines=27> */
.L_x_642:
[----:B------:R-:W-:Y:S05]  /*5950*/  BSYNC B2 ;  /* 0x0000000000027941 */ /* 0x000fea0003800000 */
.L_x_641:
        /* <DEDUP_REMOVED lines=25> */
.L_x_571:
[----:B------:R-:W-:Y:S05]  /*5af0*/  BSYNC B0 ;  /* 0x0000000000007941 */ /* 0x000fea0003800000 */
.L_x_570:
[----:B------:R-:W-:-:S04]  /*5b00*/  IADD3 R6, P0, R6, 0x1, RZ ;  /* 0x0000000106067810 */ /* 0x000fc80007f1e0ff */
[----:B------:R-:W-:Y:S02]  /*5b10*/  IADD3.X R7, RZ, R7, RZ, P0, !PT ;  /* 0x00000007ff077210 */ /* 0x000fe400007fe4ff */
[----:B------:R-:W-:-:S04]  /*5b20*/  ISETP.GE.U32.AND P0, PT, R6, R9, PT ;  /* 0x000000090600720c */ /* 0x000fc80003f06070 */
[----:B------:R-:W-:-:S13]  /*5b30*/  ISETP.GE.AND.EX P0, PT, R7, R8, PT, P0 ;  /* 0x000000080700720c */ /* 0x000fda0003f06300 */
[----:B------:R-:W-:Y:S05]  /*5b40*/  @!P0 BRA `(.L_x_653) ;  /* 0xffffffb800bc8947 */ /* 0x000fea000383ffff */
.L_x_569:
[----:B------:R-:W-:Y:S05]  /*5b50*/  BSYNC B1 ;  /* 0x0000000000017941 */ /* 0x000fea0003800000 */
.L_x_568:
[----:B------:R-:W-:Y:S01]  /*5b60*/  ULDC UR8, c[0x0][0x0] ;  /* 0x0000000000087ab9 */ /* 0x000fe20000000800 */
[----:B------:R-:W0:Y:S01]  /*5b70*/  LDC R2, c[0x0][0xc] ;  /* 0x00000300ff027b82 */ /* 0x000e220000000800 */
[----:B------:R-:W-:Y:S01]  /*5b80*/  ULDC.64 UR12, c[0x0][0x280] ;  /* 0x0000a000000c7ab9 */ /* 0x000fe20000000a00 */
[----:B------:R-:W-:Y:S02]  /*5b90*/  SHF.R.S32.HI R5, RZ, 0x1f, R0 ;  /* 0x0000001fff057819 */ /* 0x000fe40000011400 */
[----:B------:R-:W-:-:S04]  /*5ba0*/  LEA R4, P0, R0, UR12, 0x3 ;  /* 0x0000000c00047c11 */ /* 0x000fc8000f8018ff */
[----:B------:R-:W-:-:S05]  /*5bb0*/  LEA.HI.X R5, R0, UR13, R5, 0x3, P0 ;  /* 0x0000000d00057c11 */ /* 0x000fca00080f1c05 */
[----:B------:R1:W-:Y:S01]  /*5bc0*/  STG.E.64 desc[UR10][R4.64], R28 ;  /* 0x0000001c04007986 */ /* 0x0003e2000c101b0a */
        /* <DEDUP_REMOVED lines=8> */
        .weak           $__internal_12_$__cuda_sm20_div_s64
        .type           $__internal_12_$__cuda_sm20_div_s64,@function
        .size           $__internal_12_$__cuda_sm20_div_s64,($__internal_13_$__cuda_sm20_rem_s64 - $__internal_12_$__cuda_sm20_div_s64)
$__internal_12_$__cuda_sm20_div_s64:
[-C--:B------:R-:W-:Y:S02]  /*5c50*/  IADD3 R39, P3, RZ, -R50.reuse, RZ ;  /* 0x80000032ff277210 */ /* 0x080fe40007f7e0ff */
[----:B------:R-:W-:Y:S02]  /*5c60*/  ISETP.GE.AND P2, PT, R49, RZ, PT ;  /* 0x000000ff3100720c */ /* 0x000fe40003f46270 */
[-C--:B------:R-:W-:Y:S02]  /*5c70*/  IADD3.X R54, RZ, ~R49.reuse, RZ, P3, !PT ;  /* 0x80000031ff367210 */ /* 0x080fe40001ffe4ff */
[----:B------:R-:W-:Y:S02]  /*5c80*/  SEL R38, R39, R50, !P2 ;  /* 0x0000003227267207 */ /* 0x000fe40005000000 */
[----:B------:R-:W-:Y:S02]  /*5c90*/  SEL R39, R54, R49, !P2 ;  /* 0x0000003136277207 */ /* 0x000fe40005000000 */
[----:B------:R-:W-:-:S02]  /*5ca0*/  ISETP.GE.AND P5, PT, R52, RZ, PT ;  /* 0x000000ff3400720c */ /* 0x000fc40003fa6270 */
        /* <DEDUP_REMOVED lines=20> */
[----:B------:R-:W-:-:S03]  /*5df0*/  IADD3 R54, P2, RZ, -R54, RZ ;  /* 0x80000036ff367210 */ /* 0x000fc60007f5e0ff */
[----:B------:R-:W-:Y:S02]  /*5e00*/  IMAD R56, R51, R38, R56 ;  /* 0x0000002633387224 */ /* 0x000fe400078e0238 */
[----:B------:R-:W-:-:S04]  /*5e10*/  IMAD.HI.U32 R58, R59, R54, RZ ;  /* 0x000000363b3a7227 */ /* 0x000fc800078e00ff */
[----:B------:R-:W-:-:S04]  /*5e20*/  IMAD.X R56, RZ, RZ, ~R56, P2 ;  /* 0x000000ffff387224 */ /* 0x000fc800010e0e38 */
[----:B------:R-:W-:-:S04]  /*5e30*/  IMAD.WIDE.U32 R58, P2, R59, R56, R58 ;  /* 0x000000383b3a7225 */ /* 0x000fc8000784003a */
[C---:B------:R-:W-:Y:S01]  /*5e40*/  IMAD.HI.U32 R55, P3, R51.reuse, R54, R58 ;  /* 0x0000003633377227 */ /* 0x040fe2000786003a */
[----:B------:R-:W-:Y:S02]  /*5e50*/  IADD3 R58, P6, RZ, -R53, RZ ;  /* 0x80000035ff3a7210 */ /* 0x000fe40007fde0ff */
[----:B------:R-:W-:Y:S01]  /*5e60*/  MOV R59, RZ ;  /* 0x000000ff003b7202 */ /* 0x000fe20000000f00 */
[CC--:B------:R-:W-:Y:S02]  /*5e70*/  IMAD R54, R51.reuse, R56.reuse, RZ ;  /* 0x0000003833367224 */ /* 0x0c0fe400078e02ff */
[----:B------:R-:W-:-:S03]  /*5e80*/  IMAD.HI.U32 R56, R51, R56, RZ ;  /* 0x0000003833387227 */ /* 0x000fc600078e00ff */
[----:B------:R-:W-:Y:S01]  /*5e90*/  IADD3 R54, P4, R54, R55, RZ ;  /* 0x0000003736367210 */ /* 0x000fe20007f9e0ff */
[----:B------:R-:W-:Y:S01]  /*5ea0*/  IMAD.X R56, R56, 0x1, R51, P2 ;  /* 0x0000000138387824 */ /* 0x000fe200010e0633 */
[----:B------:R-:W-:Y:S02]  /*5eb0*/  SEL R55, R58, R53, !P5 ;  /* 0x000000353a377207 */ /* 0x000fe40006800000 */
[----:B------:R-:W-:-:S03]  /*5ec0*/  IADD3.X R53, RZ, ~R52, RZ, P6, !PT ;  /* 0x80000034ff357210 */ /* 0x000fc600037fe4ff */
[----:B------:R-:W-:Y:S01]  /*5ed0*/  IMAD.HI.U32 R58, R54, R55, RZ ;  /* 0x00000037363a7227 */ /* 0x000fe200078e00ff */
[----:B------:R-:W-:-:S05]  /*5ee0*/  SEL R51, R53, R52, !P5 ;  /* 0x0000003435337207 */ /* 0x000fca0006800000 */
[----:B------:R-:W-:Y:S01]  /*5ef0*/  IMAD.WIDE.U32 R58, R54, R51, R58 ;  /* 0x00000033363a7225 */ /* 0x000fe200078e003a */
[----:B------:R-:W-:-:S05]  /*5f00*/  IADD3.X R54, RZ, RZ, R56, P4, P3 ;  /* 0x000000ffff367210 */ /* 0x000fca00027e6438 */
[----:B------:R-:W-:-:S04]  /*5f10*/  IMAD.HI.U32 R56, P3, R54, R55, R58 ;  /* 0x0000003736387227 */ /* 0x000fc8000786003a */
[CC--:B------:R-:W-:Y:S02]  /*5f20*/  IMAD R53, R54.reuse, R51.reuse, RZ ;  /* 0x0000003336357224 */ /* 0x0c0fe400078e02ff */
[----:B------:R-:W-:-:S03]  /*5f30*/  IMAD.HI.U32 R57, R54, R51, RZ ;  /* 0x0000003336397227 */ /* 0x000fc600078e00ff */
[----:B------:R-:W-:Y:S01]  /*5f40*/  IADD3 R53, P2, R53, R56, RZ ;  /* 0x0000003835357210 */ /* 0x000fe20007f5e0ff */
[----:B------:R-:W-:-:S04]  /*5f50*/  IMAD.X R57, RZ, RZ, R57, P3 ;  /* 0x000000ffff397224 */ /* 0x000fc800018e0639 */
[----:B------:R-:W-:Y:S01]  /*5f60*/  IMAD.WIDE.U32 R58, R53, R38, RZ ;  /* 0x00000026353a7225 */ /* 0x000fe200078e00ff */
[----:B------:R-:W-:-:S03]  /*5f70*/  IADD3.X R57, RZ, R57, RZ, P2, !PT ;  /* 0x00000039ff397210 */ /* 0x000fc600017fe4ff */
[----:B------:R-:W-:Y:S01]  /*5f80*/  IMAD R54, R53, R39, R59 ;  /* 0x0000002735367224 */ /* 0x000fe200078e023b */
[----:B------:R-:W-:-:S03]  /*5f90*/  IADD3 R55, P3, -R58, R55, RZ ;  /* 0x000000373a377210 */ /* 0x000fc60007f7e1ff */
[-C--:B------:R-:W-:Y:S01]  /*5fa0*/  IMAD R54, R57, R38.reuse, R54 ;  /* 0x0000002639367224 */ /* 0x080fe200078e0236 */
[----:B------:R-:W-:-:S03]  /*5fb0*/  ISETP.GE.U32.AND P2, PT, R55, R38, PT ;  /* 0x000000263700720c */ /* 0x000fc60003f46070 */
[----:B------:R-:W-:Y:S01]  /*5fc0*/  IMAD.X R51, R51, 0x1, ~R54, P3 ;  /* 0x0000000133337824 */ /* 0x000fe200018e0e36 */
[----:B------:R-:W-:-:S04]  /*5fd0*/  IADD3 R54, P3, R55, -R38, RZ ;  /* 0x8000002637367210 */ /* 0x000fc80007f7e0ff */
[----:B------:R-:W-:-:S04]  /*5fe0*/  ISETP.GE.U32.AND.EX P2, PT, R51, R39, PT, P2 ;  /* 0x000000273300720c */ /* 0x000fc80003f46120 */
[----:B------:R-:W-:Y:S02]  /*5ff0*/  SEL R55, R54, R55, P2 ;  /* 0x0000003736377207 */ /* 0x000fe40001000000 */
[----:B------:R-:W-:Y:S02]  /*6000*/  IADD3 R54, P4, R53, 0x1, RZ ;  /* 0x0000000135367810 */ /* 0x000fe40007f9e0ff */
[----:B------:R-:W-:Y:S02]  /*6010*/  ISETP.GE.U32.AND P5, PT, R55, R38, PT ;  /* 0x000000263700720c */ /* 0x000fe40003fa6070 */
[----:B------:R-:W-:Y:S01]  /*6020*/  IADD3.X R38, R51, ~R39, RZ, P3, !PT ;  /* 0x8000002733267210 */ /* 0x000fe20001ffe4ff */
[----:B------:R-:W-:Y:S01]  /*6030*/  IMAD.X R56, RZ, RZ, R57, P4 ;  /* 0x000000ffff387224 */ /* 0x000fe200020e0639 */
[----:B------:R-:W-:Y:S02]  /*6040*/  SEL R54, R54, R53, P2 ;  /* 0x0000003536367207 */ /* 0x000fe40001000000 */
[----:B------:R-:W-:-:S02]  /*6050*/  SEL R38, R38, R51, P2 ;  /* 0x0000003326267207 */ /* 0x000fc40001000000 */
[----:B------:R-:W-:Y:S02]  /*6060*/  SEL R56, R56, R57, P2 ;  /* 0x0000003938387207 */ /* 0x000fe40001000000 */
[----:B------:R-:W-:Y:S02]  /*6070*/  IADD3 R51, P2, R54, 0x1, RZ ;  /* 0x0000000136337810 */ /* 0x000fe40007f5e0ff */
[----:B------:R-:W-:Y:S02]  /*6080*/  ISETP.GE.U32.AND.EX P5, PT, R38, R39, PT, P5 ;  /* 0x000000272600720c */ /* 0x000fe40003fa6150 */
[----:B------:R-:W-:Y:S02]  /*6090*/  IADD3.X R39, RZ, R56, RZ, P2, !PT ;  /* 0x00000038ff277210 */ /* 0x000fe400017fe4ff */
[----:B------:R-:W-:Y:S02]  /*60a0*/  SEL R51, R51, R54, P5 ;  /* 0x0000003633337207 */ /* 0x000fe40002800000 */
[----:B------:R-:W-:-:S02]  /*60b0*/  LOP3.LUT R38, R49, R52, RZ, 0x3c, !PT ;  /* 0x0000003431267212 */ /* 0x000fc400078e3cff */
[----:B------:R-:W-:Y:S02]  /*60c0*/  SEL R39, R39, R56, P5 ;  /* 0x0000003827277207 */ /* 0x000fe40002800000 */
[-C--:B------:R-:W-:Y:S02]  /*60d0*/  IADD3 R52, P3, RZ, -R51.reuse, RZ ;  /* 0x80000033ff347210 */ /* 0x080fe40007f7e0ff */
[----:B------:R-:W-:Y:S02]  /*60e0*/  ISETP.GE.AND P4, PT, R38, RZ, PT ;  /* 0x000000ff2600720c */ /* 0x000fe40003f86270 */
[----:B------:R-:W-:Y:S01]  /*60f0*/  ISETP.NE.U32.AND P2, PT, R50, RZ, PT ;  /* 0x000000ff3200720c */ /* 0x000fe20003f45070 */
[----:B------:R-:W-:Y:S01]  /*6100*/  IMAD.X R38, RZ, RZ, ~R39, P3 ;  /* 0x000000ffff267224 */ /* 0x000fe200018e0e27 */
[----:B------:R-:W-:Y:S02]  /*6110*/  SEL R52, R52, R51, !P4 ;  /* 0x0000003334347207 */ /* 0x000fe40006000000 */
[----:B------:R-:W-:-:S02]  /*6120*/  ISETP.NE.AND.EX P2, PT, R49, RZ, PT, P2 ;  /* 0x000000ff3100720c */ /* 0x000fc40003f45320 */
[----:B------:R-:W-:Y:S01]  /*6130*/  SEL R38, R38, R39, !P4 ;  /* 0x0000002726267207 */ /* 0x000fe20006000000 */
[----:B------:R-:W-:Y:S01]  /*6140*/  IMAD.MOV.U32 R39, RZ, RZ, 0x0 ;  /* 0x00000000ff277424 */ /* 0x000fe200078e00ff */
[----:B------:R-:W-:Y:S02]  /*6150*/  SEL R52, R52, 0xffffffff, P2 ;  /* 0xffffffff34347807 */ /* 0x000fe40001000000 */
[----:B------:R-:W-:Y:S02]  /*6160*/  SEL R53, R38, 0xffffffff, P2 ;  /* 0xffffffff26357807 */ /* 0x000fe40001000000 */
[----:B------:R-:W-:-:S04]  /*6170*/  MOV R38, R2 ;  /* 0x0000000200267202 */ /* 0x000fc80000000f00 */
[----:B------:R-:W-:Y:S05]  /*6180*/  RET.REL.NODEC R38 `(_ZN2at6native13col2im_kernelIddEEvlPKT_llllllllllllPS2_) ;  /* 0xffffff9c269c7950 */ /* 0x000fea0003c3ffff */
        .weak           $__internal_13_$__cuda_sm20_rem_s64
        .type           $__internal_13_$__cuda_sm20_rem_s64,@function
        .size           $__internal_13_$__cuda_sm20_rem_s64,(.L_x_737 - $__internal_13_$__cuda_sm20_rem_s64)
$__internal_13_$__cuda_sm20_rem_s64:
        /* <DEDUP_REMOVED lines=17> */
[----:B------:R-:W-:-:S04]  /*62a0*/  IMAD.HI.U32 R55, R51, R59, RZ ;  /* 0x0000003b33377227 */ /* 0x000fc800078e00ff */
[----:B------:R-:W-:Y:S01]  /*62b0*/  IMAD.HI.U32 R40, P3, R51, R57, R40 ;  /* 0x0000003933287227 */ /* 0x000fe20007860028 */
[----:B------:R-:W-:-:S03]  /*62c0*/  IADD3.X R55, R55, R51, RZ, P2, !PT ;  /* 0x0000003337377210 */ /* 0x000fc600017fe4ff */
[----:B------:R-:W-:-:S05]  /*62d0*/  IMAD R41, R51, R59, RZ ;  /* 0x0000003b33297224 */ /* 0x000fca00078e02ff */
[----:B------:R-:W-:-:S04]  /*62e0*/  IADD3 R41, P4, R41, R40, RZ ;  /* 0x0000002829297210 */ /* 0x000fc80007f9e0ff */
[----:B------:R-:W-:Y:S01]  /*62f0*/  IADD3.X R55, RZ, RZ, R55, P4, P3 ;  /* 0x000000ffff377210 */ /* 0x000fe200027e6437 */
[----:B------:R-:W-:Y:S01]  /*6300*/  IMAD.WIDE.U32 R50, R41, R38, RZ ;  /* 0x0000002629327225 */ /* 0x000fe200078e00ff */
[----:B------:R-:W-:-:S03]  /*6310*/  ISETP.GE.AND P3, PT, R53, RZ, PT ;  /* 0x000000ff3500720c */ /* 0x000fc60003f66270 */
[----:B------:R-:W-:Y:S01]  /*6320*/  IMAD R40, R41, R39, R51 ;  /* 0x0000002729287224 */ /* 0x000fe200078e0233 */
[----:B------:R-:W-:-:S03]  /*6330*/  IADD3 R51, P2, RZ, -R50, RZ ;  /* 0x80000032ff337210 */ /* 0x000fc60007f5e0ff */
[----:B------:R-:W-:Y:S02]  /*6340*/  IMAD R50, R55, R38, R40 ;  /* 0x0000002637327224 */ /* 0x000fe400078e0228 */
[----:B------:R-:W-:-:S04]  /*6350*/  IMAD.HI.U32 R40, R41, R51, RZ ;  /* 0x0000003329287227 */ /* 0x000fc800078e00ff */
[----:B------:R-:W-:-:S04]  /*6360*/  IMAD.X R50, RZ, RZ, ~R50, P2 ;  /* 0x000000ffff327224 */ /* 0x000fc800010e0e32 */
[----:B------:R-:W-:-:S04]  /*6370*/  IMAD.WIDE.U32 R40, P2, R41, R50, R40 ;  /* 0x0000003229287225 */ /* 0x000fc80007840028 */
[----:B------:R-:W-:-:S04]  /*6380*/  IMAD.HI.U32 R56, R55, R50, RZ ;  /* 0x0000003237387227 */ /* 0x000fc800078e00ff */
[----:B------:R-:W-:Y:S01]  /*6390*/  IMAD.HI.U32 R40, P4, R55, R51, R40 ;  /* 0x0000003337287227 */ /* 0x000fe20007880028 */
[----:B------:R-:W-:-:S03]  /*63a0*/  IADD3 R51, P5, RZ, -R54, RZ ;  /* 0x80000036ff337210 */ /* 0x000fc60007fbe0ff */
[----:B------:R-:W-:Y:S01]  /*63b0*/  IMAD R41, R55, R50, RZ ;  /* 0x0000003237297224 */ /* 0x000fe200078e02ff */
[----:B------:R-:W-:Y:S01]  /*63c0*/  SEL R51, R51, R54, !P3 ;  /* 0x0000003633337207 */ /* 0x000fe20005800000 */
[----:B------:R-:W-:Y:S01]  /*63d0*/  IMAD.X R55, R56, 0x1, R55, P2 ;  /* 0x0000000138377824 */ /* 0x000fe200010e0637 */
[-C--:B------:R-:W-:Y:S02]  /*63e0*/  IADD3.X R54, RZ, ~R53.reuse, RZ, P5, !PT ;  /* 0x80000035ff367210 */ /* 0x080fe40002ffe4ff */
[----:B------:R-:W-:Y:S01]  /*63f0*/  IADD3 R50, P6, R41, R40, RZ ;  /* 0x0000002829327210 */ /* 0x000fe20007fde0ff */
[----:B------:R-:W-:Y:S01]  /*6400*/  HFMA2.MMA R41, -RZ, RZ, 0, 0 ;  /* 0x00000000ff297435 */ /* 0x000fe200000001ff */
[----:B------:R-:W-:Y:S02]  /*6410*/  SEL R53, R54, R53, !P3 ;  /* 0x0000003536357207 */ /* 0x000fe40005800000 */
        /* <DEDUP_REMOVED lines=36> */
[----:B------:R-:W-:Y:S06]  /*6660*/  RET.REL.NODEC R38 `(_ZN2at6native13col2im_kernelIddEEvlPKT_llllllllllllPS2_) ;  /* 0xffffff9826647950 */ /* 0x000fec0003c3ffff */
.L_x_655:
        /* <DEDUP_REMOVED lines=9> */
.L_x_737:


//--------------------- .text._ZN2at6native13vol2im_kernelIddEEvlPKT_jjjjjjjjjjjjjjjjjjjPS2_ --------------------------
	.section	.text._ZN2at6native13vol2im_kernelIddEEvlPKT_jjjjjjjjjjjjjjjjjjjPS2_,"ax",@progbits
	.align	128
        .global         _ZN2at6native13vol2im_kernelIddEEvlPKT_jjjjjjjjjjjjjjjjjjjPS2_
        .type           _ZN2at6native13vol2im_kernelIddEEvlPKT_jjjjjjjjjjjjjjjjjjjPS2_,@function
        .size           _ZN2at6native13vol2im_kernelIddEEvlPKT_jjjjjjjjjjjjjjjjjjjPS2_,(.L_x_753 - _ZN2at6native13vol2im_kernelIddEEvlPKT_jjjjjjjjjjjjjjjjjjjPS2_)
        .other          _ZN2at6native13vol2im_kernelIddEEvlPKT_jjjjjjjjjjjjjjjjjjjPS2_,@"STO_CUDA_ENTRY STV_DEFAULT"
_ZN2at6native13vol2im_kernelIddEEvlPKT_jjjjjjjjjjjjjjjjjjjPS2_:
.text._ZN2at6native13vol2im_kernelIddEEvlPKT_jjjjjjjjjjjjjjjjjjjPS2_:
        /* <DEDUP_REMOVED lines=15> */
.L_x_685:
        /* <DEDUP_REMOVED lines=96> */
.L_x_657:
[----:B------:R-:W-:Y:S05]  /*06f0*/  BSYNC B0 ;  /* 0x0000000000007941 */ /* 0x000fea0003800000 */
.L_x_656:
        /* <DEDUP_REMOVED lines=23> */
.L_x_659:
[----:B------:R-:W-:Y:S05]  /*0870*/  BSYNC B0 ;  /* 0x0000000000007941 */ /* 0x000fea0003800000 */
.L_x_658:
        /* <DEDUP_REMOVED lines=50> */
.L_x_661:
[----:B------:R-:W-:Y:S05]  /*0ba0*/  BSYNC B0 ;  /* 0x0000000000007941 */ /* 0x000fea0003800000 */
.L_x_660:
[----:B------:R-:W-:Y:S01]  /*0bb0*/  ULDC UR5, c[0x0][0x248] ;  /* 0x0000920000057ab9 */ /* 0x000fe20000000800 */
[----:B------:R-:W0:Y:S01]  /*0bc0*/  I2F.U32.RP R9, R15 ;  /* 0x0000000f00097306 */ /* 0x000e220000209000 */
[----:B------:R-:W-:Y:S01]  /*0bd0*/  ISETP.NE.U32.AND P3, PT, RZ, UR5, PT ;  /* 0x00000005ff007c0c */ /* 0x000fe2000bf65070 */
[----:B------:R-:W-:Y:S06]  /*0be0*/  BSSY B3, `(.L_x_662) ;  /* 0x0000365000037945 */ /* 0x000fec0003800000 */
        /* <DEDUP_REMOVED lines=35> */
[----:B0-----:R-:W-:Y:S02]  /*0e20*/  VIADDMNMX.U32 R9, R9, 0x1, R16, PT ;  /* 0x0000000109097846 */ /* 0x001fe40003800010 */
[----:B------:R-:W-:-:S02]  /*0e30*/  CS2R R16, SRZ ;  /* 0x0000000000107805 */ /* 0x000fc4000001ff00 */
[----:B------:R-:W-:Y:S01]  /*0e40*/  ISETP.GE.U32.AND P0, PT, R10, R9, PT ;  /* 0x000000090a00720c */ /* 0x000fe20003f06070 */
[----:B------:R-:W-:-:S06]  /*0e50*/  @P1 VIADD R7, R7, 0x1 ;  /* 0x0000000107071836 */ /* 0x000fcc0000000000 */
[----:B------:R-:W-:-:S06]  /*0e60*/  @!P2 LOP3.LUT R7, RZ, R15, RZ, 0x33, !PT ;  /* 0x0000000fff07a212 */ /* 0x000fcc00078e33ff */
[----:B------:R-:W-:Y:S05]  /*0e70*/  @P0 BRA `(.L_x_663) ;  /* 0x0000003000ec0947 */ /* 0x000fea0003800000 */
[----:B------:R-:W-:Y:S01]  /*0e80*/  ULDC.64 UR6, c[0x0][0x220] ;  /* 0x0000880000067ab9 */ /* 0x000fe20000000a00 */
[----:B------:R-:W-:Y:S01]  /*0e90*/  ULDC UR5, c[0x0][0x228] ;  /* 0x00008a0000057ab9 */ /* 0x000fe20000000800 */
[----:B------:R-:W-:Y:S01]  /*0ea0*/  UIMAD UR6, UR7, UR6, URZ ;  /* 0x00000006070672a4 */ /* 0x000fe2000f8e023f */
[----:B------:R-:W-:-:S03]  /*0eb0*/  IMAD R19, R8, R15, R15 ;  /* 0x0000000f08137224 */ /* 0x000fc600078e020f */
[----:B------:R-:W-:-:S03]  /*0ec0*/  UIMAD UR5, UR6, UR5, URZ ;  /* 0x00000005060572a4 */ /* 0x000fc6000f8e023f */
[----:B------:R-:W-:-:S03]  /*0ed0*/  ULDC UR6, c[0x0][0x230] ;  /* 0x00008c0000067ab9 */ /* 0x000fc60000000800 */
[----:B------:R-:W-:Y:S01]  /*0ee0*/  IMAD R17, RZ, RZ, -UR5 ;  /* 0x80000005ff117e24 */ /* 0x000fe2000f8e02ff */
[----:B------:R-:W-:Y:S02]  /*0ef0*/  ISETP.NE.U32.AND P2, PT, RZ, UR5, PT ;  /* 0x00000005ff007c0c */ /* 0x000fe4000bf45070 */
[----:B------:R-:W0:Y:S08]  /*0f00*/  I2F.U32.RP R14, UR5 ;  /* 0x00000005000e7d06 */ /* 0x000e300008209000 */
[----:B0-----:R-:W0:Y:S02]  /*0f10*/  MUFU.RCP R14, R14 ;  /* 0x0000000e000e7308 */ /* 0x001e240000001000 */
[----:B0-----:R-:W-:-:S02]  /*0f20*/  IADD3 R12, R14, 0xffffffe, RZ ;  /* 0x0ffffffe0e0c7810 */ /* 0x001fc40007ffe0ff */
[----:B------:R-:W-:-:S04]  /*0f30*/  IADD3 R14, R4, -R15, -R19 ;  /* 0x8000000f040e7210 */ /* 0x000fc80007ffe813 */
[----:B------:R0:W1:Y:S02]  /*0f40*/  F2I.FTZ.U32.TRUNC.NTZ R13, R12 ;  /* 0x0000000c000d7305 */ /* 0x000064000021f000 */
[----:B0-----:R-:W-:Y:S02]  /*0f50*/  IMAD.MOV.U32 R12, RZ, RZ, RZ ;  /* 0x000000ffff0c7224 */ /* 0x001fe400078e00ff */
[----:B-1----:R-:W-:-:S04]  /*0f60*/  IMAD R17, R17, R13, RZ ;  /* 0x0000000d11117224 */ /* 0x002fc800078e02ff */
[----:B------:R-:W-:Y:S01]  /*0f70*/  IMAD.HI.U32 R13, R13, R17, R12 ;  /* 0x000000110d0d7227 */ /* 0x000fe200078e000c */
[----:B------:R-:W-:-:S05]  /*0f80*/  CS2R R16, SRZ ;  /* 0x0000000000107805 */ /* 0x000fca000001ff00 */
[----:B------:R-:W-:-:S05]  /*0f90*/  IMAD.HI.U32 R22, R13, R0, RZ ;  /* 0x000000000d167227 */ /* 0x000fca00078e00ff */
        /* <DEDUP_REMOVED lines=10> */
[----:B------:R-:W-:-:S05]  /*1040*/  @!P2 LOP3.LUT R22, RZ, UR5, RZ, 0x33, !PT ;  /* 0x00000005ff16ac12 */ /* 0x000fca000f8e33ff */
[----:B------:R-:W-:-:S07]  /*1050*/  IMAD R22, R22, UR6, RZ ;  /* 0x0000000616167c24 */ /* 0x000fce000f8e02ff */
.L_x_684:
        /* <DEDUP_REMOVED lines=9> */
.L_x_683:
        /* <DEDUP_REMOVED lines=8> */
[----:B------:R-:W-:Y:S01]  /*1170*/  IMAD.MOV R30, RZ, RZ, -R24 ;  /* 0x000000ffff1e7224 */ /* 0x000fe200078e0a18 */
[----:B------:R-:W-:Y:S01]  /*1180*/  ISETP.NE.U32.AND P3, PT, RZ, UR5, PT ;  /* 0x00000005ff007c0c */ /* 0x000fe2000bf65070 */
[----:B------:R-:W-:Y:S01]  /*1190*/  BSSY B0, `(.L_x_668) ;  /* 0x000014e000007945 */ /* 0x000fe20003800000 */
[----:B------:R-:W-:Y:S02]  /*11a0*/  LOP3.LUT R29, RZ, UR5, RZ, 0x33, !PT ;  /* 0x00000005ff1d7c12 */ /* 0x000fe4000f8e33ff */
[----:B------:R-:W-:Y:S02]  /*11b0*/  MOV R32, R8 ;  /* 0x0000000800207202 */ /* 0x000fe40000000f00 */
[----:B-1----:R-:W1:Y:S02]  /*11c0*/  MUFU.RCP R20, R20 ;  /* 0x0000001400147308 */ /* 0x002e640000001000 */
[----:B-1----:R-:W-:-:S06]  /*11d0*/  IADD3 R18, R20, 0xffffffe, RZ ;  /* 0x0ffffffe14127810 */ /* 0x002fcc0007ffe0ff */
[----:B------:R1:W2:Y:S02]  /*11e0*/  F2I.FTZ.U32.TRUNC.NTZ R19, R18 ;  /* 0x0000001200137305 */ /* 0x0002a4000021f000 */
[----:B-1----:R-:W-:Y:S02]  /*11f0*/  IMAD.MOV.U32 R18, RZ, RZ, RZ ;  /* 0x000000ffff127224 */ /* 0x002fe400078e00ff */
[----:B--2---:R-:W-:-:S04]  /*1200*/  IMAD.MOV R21, RZ, RZ, -R19 ;  /* 0x000000ffff157224 */ /* 0x004fc800078e0a13 */
[----:B------:R-:W-:-:S04]  /*1210*/  IMAD R21, R21, UR5, RZ ;  /* 0x0000000515157c24 */ /* 0x000fc8000f8e02ff */
[----:B------:R-:W-:Y:S01]  /*1220*/  IMAD.HI.U32 R26, R19, R21, R18 ;  /* 0x00000015131a7227 */ /* 0x000fe200078e0012 */
[----:B0-----:R-:W-:Y:S02]  /*1230*/  LOP3.LUT R18, RZ, R12, RZ, 0x33, !PT ;  /* 0x0000000cff127212 */ /* 0x001fe400078e33ff */
[----:B------:R-:W-:Y:S01]  /*1240*/  LOP3.LUT R21, RZ, R8, RZ, 0x33, !PT ;  /* 0x00000008ff157212 */ /* 0x000fe200078e33ff */
[----:B------:R-:W-:Y:S02]  /*1250*/  IMAD.MOV R19, RZ, RZ, -R7 ;  /* 0x000000ffff137224 */ /* 0x000fe400078e0a07 */
[----:B------:R-:W-:-:S03]  /*1260*/  IMAD.HI.U32 R26, R26, R23, RZ ;  /* 0x000000171a1a7227 */ /* 0x000fc600078e00ff */
[----:B------:R-:W-:Y:S02]  /*1270*/  VIADDMNMX.U32 R18, R19, 0xfffffffe, R18, !PT ;  /* 0xfffffffe13127846 */ /* 0x000fe40007800012 */
[----:B------:R-:W-:Y:S02]  /*1280*/  IADD3 R28, -R26, RZ, RZ ;  /* 0x000000ff1a1c7210 */ /* 0x000fe40007ffe1ff */
[----:B------:R-:W-:-:S03]  /*1290*/  IADD3 R18, -R18, R21, RZ ;  /* 0x0000001512127210 */ /* 0x000fc60007ffe1ff */
[----:B------:R-:W-:Y:S01]  /*12a0*/  IMAD R20, R28, UR5, R23 ;  /* 0x000000051c147c24 */ /* 0x000fe2000f8e0217 */
[----:B------:R-:W-:Y:S02]  /*12b0*/  LOP3.LUT R18, R18, 0x3, RZ, 0xc0, !PT ;  /* 0x0000000312127812 */ /* 0x000fe400078ec0ff */
[----:B------:R-:W-:Y:S02]  /*12c0*/  P2R R28, PR, RZ, 0x8 ;  /* 0x00000008ff1c7803 */ /* 0x000fe40000000000 */
        /* <DEDUP_REMOVED lines=37> */
[----:B------:R-:W-:-:S07]  /*1520*/  ISETP.NE.U32.AND P6, PT, RZ, UR5, PT ;  /* 0x00000005ff007c0c */ /* 0x000fce000bfc5070 */
[----:B0-----:R-:W0:Y:S02]  /*1530*/  MUFU.RCP R33, R33 ;  /* 0x0000002100217308 */ /* 0x001e240000001000 */
[----:B0-----:R-:W-:Y:S01]  /*1540*/  VIADD R18, R33, 0xffffffe ;  /* 0x0ffffffe21127836 */ /* 0x001fe20000000000 */
[----:B------:R-:W-:-:S05]  /*1550*/  LOP3.LUT R33, RZ, UR5, RZ, 0x33, !PT ;  /* 0x00000005ff217c12 */ /* 0x000fca000f8e33ff */
[----:B------:R0:W1:Y:S02]  /*1560*/  F2I.FTZ.U32.TRUNC.NTZ R19, R18 ;  /* 0x0000001200137305 */ /* 0x000064000021f000 */
[----:B0-----:R-:W-:Y:S01]  /*1570*/  MOV R18, RZ ;  /* 0x000000ff00127202 */ /* 0x001fe20000000f00 */
[----:B-1----:R-:W-:-:S04]  /*1580*/  IMAD.MOV R37, RZ, RZ, -R19 ;  /* 0x000000ffff257224 */ /* 0x002fc800078e0a13 */
[----:B------:R-:W-:-:S04]  /*1590*/  IMAD R37, R37, UR5, RZ ;  /* 0x0000000525257c24 */ /* 0x000fc8000f8e02ff */
[----:B------:R-:W-:Y:S01]  /*15a0*/  IMAD.HI.U32 R32, R19, R37, R18 ;  /* 0x0000002513207227 */ /* 0x000fe200078e0012 */
[----:B------:R-:W-:-:S05]  /*15b0*/  P2R R18, PR, RZ, 0x40 ;  /* 0x00000040ff127803 */ /* 0x000fca0000000000 */
        /* <DEDUP_REMOVED lines=19> */
[----:B------:R-:W-:Y:S02]  /*16f0*/  ISETP.NE.AND P5, PT, R19, RZ, PT ;  /* 0x000000ff1300720c */ /* 0x000fe40003fa5270 */
[----:B------:R-:W-:Y:S01]  /*1700*/  IADD3 R19, R26, 0x1, RZ ;  /* 0x000000011a137810 */ /* 0x000fe20007ffe0ff */
[----:B------:R-:W-:Y:S01]  /*1710*/  @P3 VIADD R20, R20, 0x1 ;  /* 0x0000000114143836 */ /* 0x000fe20000000000 */
[----:B------:R-:W-:-:S04]  /*1720*/  ISETP.NE.AND P3, PT, R28, RZ, PT ;  /* 0x000000ff1c00720c */ /* 0x000fc80003f65270 */
[----:B------:R-:W-:Y:S02]  /*1730*/  SEL R18, R21, R20, !P0 ;  /* 0x0000001415127207 */ /* 0x000fe40004000000 */
[----:B------:R-:W-:Y:S02]  /*1740*/  SEL R20, R19, R26, P2 ;  /* 0x0000001a13147207 */ /* 0x000fe40001000000 */
[----:B------:R-:W-:Y:S01]  /*1750*/  ISETP.NE.AND P0, PT, R34, RZ, PT ;  /* 0x000000ff2200720c */ /* 0x000fe20003f05270 */
[----:B------:R-:W-:Y:S02]  /*1760*/  @P5 VIADD R32, R32, 0x1 ;  /* 0x0000000120205836 */ /* 0x000fe40000000000 */
        /* <DEDUP_REMOVED lines=23> */
[----:B------:R-:W-:Y:S01]  /*18e0*/  IMAD R19, R32, UR7, RZ ;  /* 0x0000000720137c24 */ /* 0x000fe2000f8e02ff */
[----:B------:R-:W-:-:S03]  /*18f0*/  ULDC.64 UR6, c[0x0][0x218] ;  /* 0x0000860000067ab9 */ /* 0x000fc60000000a00 */
[----:B------:R-:W-:Y:S02]  /*1900*/  IMAD.IADD R32, R21, 0x1, R19 ;  /* 0x0000000115207824 */ /* 0x000fe400078e0213 */
[----:B------:R-:W-:Y:S02]  /*1910*/  IMAD.MOV.U32 R19, RZ, RZ, RZ ;  /* 0x000000ffff137224 */ /* 0x000fe400078e00ff */
[----:B------:R-:W-:-:S04]  /*1920*/  IMAD.WIDE.U32 R20, R20, R25, R18 ;  /* 0x0000001914147225 */ /* 0x000fc800078e0012 */
[----:B------:R-:W-:Y:S01]  /*1930*/  IMAD R19, R32, R25, RZ ;  /* 0x0000001920137224 */ /* 0x000fe200078e02ff */
[----:B------:R-:W-:-:S03]  /*1940*/  LEA R18, P3, R20, UR6, 0x3 ;  /* 0x0000000614127c11 */ /* 0x000fc6000f8618ff */
[----:B------:R-:W-:-:S05]  /*1950*/  IMAD.IADD R19, R21, 0x1, R19 ;  /* 0x0000000115137824 */ /* 0x000fca00078e0213 */
[----:B------:R-:W-:-:S06]  /*1960*/  LEA.HI.X R19, R20, UR7, R19, 0x3, P3 ;  /* 0x0000000714137c11 */ /* 0x000fcc00098f1c13 */
[----:B------:R-:W2:Y:S02]  /*1970*/  LDG.E.64 R18, desc[UR8][R18.64] ;  /* 0x0000000812127981 */ /* 0x000ea4000c1e1b00 */
[----:B--2---:R-:W-:-:S11]  /*1980*/  DADD R16, R16, R18 ;  /* 0x0000000010107229 */ /* 0x004fd60000000012 */
.L_x_671:
[----:B------:R-:W-:Y:S05]  /*1990*/  BSYNC B4 ;  /* 0x0000000000047941 */ /* 0x000fea0003800000 */
.L_x_670:
        /* <DEDUP_REMOVED lines=55> */
[----:B------:R-:W-:Y:S01]  /*1d10*/  ISETP.NE.AND P6, PT, R19, RZ, PT ;  /* 0x000000ff1300720c */ /* 0x000fe20003fc5270 */
[----:B------:R-:W-:Y:S01]  /*1d20*/  VIADD R19, R26, 0x1 ;  /* 0x000000011a137836 */ /* 0x000fe20000000000 */
[----:B------:R-:W-:Y:S01]  /*1d30*/  @P0 IADD3 R21, R21, 0x1, RZ ;  /* 0x0000000115150810 */ /* 0x000fe20007ffe0ff */
[----:B------:R-:W-:Y:S01]  /*1d40*/  ULDC UR5, c[0x0][0x234] ;  /* 0x00008d0000057ab9 */ /* 0x000fe20000000800 */
[----:B------:R-:W-:Y:S01]  /*1d50*/  ISETP.NE.AND P0, PT, R34, RZ, PT ;  /* 0x000000ff2200720c */ /* 0x000fe20003f05270 */
[----:B------:R-:W-:Y:S01]  /*1d60*/  @P4 VIADD R20, R20, 0x1 ;  /* 0x0000000114144836 */ /* 0x000fe20000000000 */
[----:B------:R-:W-:Y:S01]  /*1d70*/  SEL R18, R19, R26, P2 ;  /* 0x0000001a13127207 */ /* 0x000fe20001000000 */
[----:B------:R-:W-:Y:S01]  /*1d80*/  @P3 VIADD R21, R21, 0x1 ;  /* 0x0000000115153836 */ /* 0x000fe20000000000 */
[----:B------:R-:W-:Y:S01]  /*1d90*/  ISETP.NE.AND P3, PT, R28, RZ, PT ;  /* 0x000000ff1c00720c */ /* 0x000fe20003f65270 */
[----:B------:R-:W-:Y:S01]  /*1da0*/  @P5 VIADD R20, R20, 0x1 ;  /* 0x0000000114145836 */ /* 0x000fe20000000000 */
[----:B------:R-:W-:Y:S01]  /*1db0*/  @P1 IADD3 R18, R18, 0x1, RZ ;  /* 0x0000000112121810 */ /* 0x000fe20007ffe0ff */
[----:B------:R-:W-:-:S03]  /*1dc0*/  ULDC.64 UR6, c[0x0][0x260] ;  /* 0x0000980000067ab9 */ /* 0x000fc60000000a00 */
[----:B------:R-:W-:Y:S02]  /*1dd0*/  SEL R19, R29, R18, !P3 ;  /* 0x000000121d137207 */ /* 0x000fe40005800000 */
[----:B------:R-:W-:Y:S02]  /*1de0*/  SEL R18, R32, R21, !P0 ;  /* 0x0000001520127207 */ /* 0x000fe40004000000 */
[----:B------:R-:W-:Y:S02]  /*1df0*/  IADD3 R21, P0, R22, R19, RZ ;  /* 0x0000001316157210 */ /* 0x000fe40007f1e0ff */
[----:B------:R-:W-:Y:S02]  /*1e00*/  MOV R19, RZ ;  /* 0x000000ff00137202 */ /* 0x000fe40000000f00 */
[----:B------:R-:W-:Y:S01]  /*1e10*/  SEL R20, R33, R20, !P6 ;  /* 0x0000001421147207 */ /* 0x000fe20007000000 */
[----:B------:R-:W-:Y:S02]  /*1e20*/  IMAD.X R32, RZ, RZ, RZ, P0 ;  /* 0x000000ffff207224 */ /* 0x000fe400000e06ff */
[----:B------:R-:W-:-:S04]  /*1e30*/  IMAD.WIDE.U32 R18, R21, UR5, R18 ;  /* 0x0000000515127c25 */ /* 0x000fc8000f8e0012 */
[----:B------:R-:W-:Y:S01]  /*1e40*/  IMAD R21, R32, UR5, RZ ;  /* 0x0000000520157c24 */ /* 0x000fe2000f8e02ff */
[----:B------:R-:W-:-:S03]  /*1e50*/  ULDC UR5, c[0x0][0x238] ;  /* 0x00008e0000057ab9 */ /* 0x000fc60000000800 */
[----:B------:R-:W-:Y:S01]  /*1e60*/  IMAD.IADD R19, R19, 0x1, R21 ;  /* 0x0000000113137824 */ /* 0x000fe200078e0215 */
[----:B------:R-:W-:-:S03]  /*1e70*/  HFMA2.MMA R21, -RZ, RZ, 0, 0 ;  /* 0x00000000ff157435 */ /* 0x000fc600000001ff */
[----:B------:R-:W-:-:S05]  /*1e80*/  IMAD R19, R19, UR5, RZ ;  /* 0x0000000513137c24 */ /* 0x000fca000f8e02ff */
[----:B------:R-:W-:-:S04]  /*1e90*/  IMAD.WIDE.U32 R20, R18, UR5, R20 ;  /* 0x0000000512147c25 */ /* 0x000fc8000f8e0014 */
[----:B------:R-:W-:Y:S01]  /*1ea0*/  IMAD.IADD R32, R19, 0x1, R21 ;  /* 0x0000000113207824 */ /* 0x000fe200078e0215 */
[----:B------:R-:W-:Y:S01]  /*1eb0*/  MOV R19, RZ ;  /* 0x000000ff00137202 */ /* 0x000fe20000000f00 */
[----:B------:R-:W-:-:S04]  /*1ec0*/  IMAD.MOV.U32 R18, RZ, RZ, R10 ;  /* 0x000000ffff127224 */ /* 0x000fc800078e000a */
[----:B------:R-:W-:-:S04]  /*1ed0*/  IMAD.WIDE.U32 R20, R20, UR6, R18 ;  /* 0x0000000614147c25 */ /* 0x000fc8000f8e0012 */
[----:B------:R-:W-:Y:S02]  /*1ee0*/  IMAD R19, R32, UR6, RZ ;  /* 0x0000000620137c24 */ /* 0x000fe4000f8e02ff */
[----:B------:R-:W-:Y:S02]  /*1ef0*/  IMAD.MOV.U32 R18, RZ, RZ, R24 ;  /* 0x000000ffff127224 */ /* 0x000fe400078e0018 */
[----:B------:R-:W-:Y:S01]  /*1f00*/  IMAD.IADD R21, R21, 0x1, R19 ;  /* 0x0000000115157824 */ /* 0x000fe200078e0213 */
[----:B------:R-:W-:-:S03]  /*1f10*/  HFMA2.MMA R19, -RZ, RZ, 0, 0 ;  /* 0x00000000ff137435 */ /* 0x000fc600000001ff */
[----:B------:R-:W-:-:S05]  /*1f20*/  IMAD R21, R21, UR7, RZ ;  /* 0x0000000715157c24 */ /* 0x000fca000f8e02ff */
[----:B------:R-:W-:Y:S01]  /*1f30*/  IMAD.WIDE.U32 R18, R20, UR7, R18 ;  /* 0x0000000714127c25 */ /* 0x000fe2000f8e0012 */
[----:B------:R-:W-:-:S03]  /*1f40*/  ULDC.64 UR6, c[0x0][0x218] ;  /* 0x0000860000067ab9 */ /* 0x000fc60000000a00 */
[----:B------:R-:W-:Y:S01]  /*1f50*/  IMAD.IADD R32, R19, 0x1, R21 ;  /* 0x0000000113207824 */ /* 0x000fe200078e0215 */
[----:B------:R-:W-:Y:S01]  /*1f60*/  MOV R21, RZ ;  /* 0x000000ff00157202 */ /* 0x000fe20000000f00 */
[----:B------:R-:W-:-:S04]  /*1f70*/  VIADD R20, R8, 0x1 ;  /* 0x0000000108147836 */ /* 0x000fc80000000000 */
[----:B------:R-:W-:-:S04]  /*1f80*/  IMAD.WIDE.U32 R18, R18, R25, R20 ;  /* 0x0000001912127225 */ /* 0x000fc800078e0014 */
[----:B------:R-:W-:Y:S01]  /*1f90*/  IMAD R21, R32, R25, RZ ;  /* 0x0000001920157224 */ /* 0x000fe200078e02ff */
[----:B------:R-:W-:-:S03]  /*1fa0*/  LEA R20, P0, R18, UR6, 0x3 ;  /* 0x0000000612147c11 */ /* 0x000fc6000f8018ff */
[----:B------:R-:W-:-:S05]  /*1fb0*/  IMAD.IADD R19, R19, 0x1, R21 ;  /* 0x0000000113137824 */ /* 0x000fca00078e0215 */
[----:B------:R-:W-:-:S06]  /*1fc0*/  LEA.HI.X R21, R18, UR7, R19, 0x3, P0 ;  /* 0x0000000712157c11 */ /* 0x000fcc00080f1c13 */
[----:B------:R-:W2:Y:S02]  /*1fd0*/  LDG.E.64 R20, desc[UR8][R20.64] ;  /* 0x0000000814147981 */ /* 0x000ea4000c1e1b00 */
[----:B--2---:R-:W-:-:S11]  /*1fe0*/  DADD R16, R16, R20 ;  /* 0x0000000010107229 */ /* 0x004fd60000000014 */
.L_x_673:
[----:B------:R-:W-:Y:S05]  /*1ff0*/  BSYNC B4 ;  /* 0x0000000000047941 */ /* 0x000fea0003800000 */
.L_x_672:
[----:B------:R-:W-:Y:S01]  /*2000*/  IMAD.MOV R19, RZ, RZ, -R7 ;  /* 0x000000ffff137224 */ /* 0x000fe200078e0a07 */
[----:B------:R-:W-:-:S04]  /*2010*/  LOP3.LUT R18, RZ, R8, RZ, 0x33, !PT ;  /* 0x00000008ff127212 */ /* 0x000fc800078e33ff */
[----:B------:R-:W-:Y:S01]  /*2020*/  VIADDMNMX.U32 R19, R19, 0xfffffffe, R12, !PT ;  /* 0xfffffffe13137846 */ /* 0x000fe2000780000c */
[----:B------:R-:W-:-:S03]  /*2030*/  VIADD R12, R8, 0x3 ;  /* 0x00000003080c7836 */ /* 0x000fc60000000000 */
[----:B------:R-:W-:Y:S01]  /*2040*/  IADD3 R18, -R19, R18, RZ ;  /* 0x0000001213127210 */ /* 0x000fe20007ffe1ff */
[----:B------:R-:W-:-:S03]  /*2050*/  VIADD R19, R8, 0x2 ;  /* 0x0000000208137836 */ /* 0x000fc60000000000 */
[----:B------:R-:W-:-:S04]  /*2060*/  LOP3.LUT R18, R18, 0x3, RZ, 0xc0, !PT ;  /* 0x0000000312127812 */ /* 0x000fc800078ec0ff */
[----:B------:R-:W-:-:S04]  /*2070*/  ISETP.NE.AND P3, PT, R18, 0x2, PT ;  /* 0x000000021200780c */ /* 0x000fc80003f65270 */
[----:B------:R-:W-:Y:S02]  /*2080*/  ISETP.NE.OR P0, PT, R31, RZ, !P3 ;  /* 0x000000ff1f00720c */ /* 0x000fe40005f05670 */
[----:B------:R-:W-:-:S11]  /*2090*/  SEL R32, R19, R12, !P3 ;  /* 0x0000000c13207207 */ /* 0x000fd60005800000 */
[----:B------:R-:W-:Y:S05]  /*20a0*/  @P0 BRA `(.L_x_669) ;  /* 0x0000000400700947 */ /* 0x000fea0003800000 */
[----:B------:R-:W-:Y:S01]  /*20b0*/  ULDC UR5, c[0x0][0x258] ;  /* 0x0000960000057ab9 */ /* 0x000fe20000000800 */
[----:B------:R-:W-:Y:S01]  /*20c0*/  MOV R32, R12 ;  /* 0x0000000c00207202 */ /* 0x000fe20000000f00 */
[----:B------:R-:W0:Y:S01]  /*20d0*/  I2F.U32.RP R20, UR5 ;  /* 0x0000000500147d06 */ /* 0x000e220008209000 */
[----:B------:R-:W-:Y:S02]  /*20e0*/  ISETP.NE.U32.AND P4, PT, RZ, UR5, PT ;  /* 0x00000005ff007c0c */ /* 0x000fe4000bf85070 */
[----:B------:R-:W-:Y:S02]  /*20f0*/  LOP3.LUT R34, RZ, UR5, RZ, 0x33, !PT ;  /* 0x00000005ff227c12 */ /* 0x000fe4000f8e33ff */
[----:B------:R-:W-:-:S03]  /*2100*/  P2R R35, PR, RZ, 0x10 ;  /* 0x00000010ff237803 */ /* 0x000fc60000000000 */
        /* <DEDUP_REMOVED lines=59> */
[----:B------:R-:W-:Y:S01]  /*24c0*/  ULDC UR5, c[0x0][0x238] ;  /* 0x00008e0000057ab9 */ /* 0x000fe20000000800 */
[----:B------:R-:W-:-:S03]  /*24d0*/  IMAD.MOV.U32 R21, RZ, RZ, RZ ;  /* 0x000000ffff157224 */ /* 0x000fc600078e00ff */
[----:B------:R-:W-:Y:S01]  /*24e0*/  IADD3 R29, R19, R29, RZ ;  /* 0x0000001d131d7210 */ /* 0x000fe20007ffe0ff */
[----:B------:R-:W-:Y:S01]  /*24f0*/  HFMA2.MMA R19, -RZ, RZ, 0, 0 ;  /* 0x00000000ff137435 */ /* 0x000fe200000001ff */
[----:B------:R-:W-:-:S04]  /*2500*/  IMAD.WIDE.U32 R20, R18, UR5, R20 ;  /* 0x0000000512147c25 */ /* 0x000fc8000f8e0014 */
[----:B------:R-:W-:Y:S02]  /*2510*/  IMAD R29, R29, UR5, RZ ;  /* 0x000000051d1d7c24 */ /* 0x000fe4000f8e02ff */
[----:B------:R-:W-:-:S03]  /*2520*/  IMAD.MOV.U32 R18, RZ, RZ, R10 ;  /* 0x000000ffff127224 */ /* 0x000fc600078e000a */
[----:B------:R-:W-:Y:S01]  /*2530*/  IADD3 R26, R29, R21, RZ ;  /* 0x000000151d1a7210 */ /* 0x000fe20007ffe0ff */
[----:B------:R-:W-:Y:S01]  /*2540*/  IMAD.WIDE.U32 R20, R20, UR6, R18 ;  /* 0x0000000614147c25 */ /* 0x000fe2000f8e0012 */
[----:B------:R-:W-:-:S03]  /*2550*/  MOV R18, R24 ;  /* 0x0000001800127202 */ /* 0x000fc60000000f00 */
[----:B------:R-:W-:-:S04]  /*2560*/  IMAD R19, R26, UR6, RZ ;  /* 0x000000061a137c24 */ /* 0x000fc8000f8e02ff */
[----:B------:R-:W-:Y:S02]  /*2570*/  IMAD.IADD R26, R21, 0x1, R19 ;  /* 0x00000001151a7824 */ /* 0x000fe400078e0213 */
[----:B------:R-:W-:Y:S02]  /*2580*/  IMAD.MOV.U32 R19, RZ, RZ, RZ ;  /* 0x000000ffff137224 */ /* 0x000fe400078e00ff */
[----:B------:R-:W-:Y:S01]  /*2590*/  IMAD.WIDE.U32 R20, R20, UR7, R18 ;  /* 0x0000000714147c25 */ /* 0x000fe2000f8e0012 */
[----:B------:R-:W-:-:S03]  /*25a0*/  IADD3 R18, R8, 0x2, RZ ;  /* 0x0000000208127810 */ /* 0x000fc60007ffe0ff */
[----:B------:R-:W-:Y:S01]  /*25b0*/  IMAD R19, R26, UR7, RZ ;  /* 0x000000071a137c24 */ /* 0x000fe2000f8e02ff */
[----:B------:R-:W-:-:S03]  /*25c0*/  ULDC.64 UR6, c[0x0][0x218] ;  /* 0x0000860000067ab9 */ /* 0x000fc60000000a00 */
[----:B------:R-:W-:Y:S01]  /*25d0*/  IMAD.IADD R26, R21, 0x1, R19 ;  /* 0x00000001151a7824 */ /* 0x000fe200078e0213 */
[----:B------:R-:W-:-:S08]  /*25e0*/  HFMA2.MMA R19, -RZ, RZ, 0, 0 ;  /* 0x00000000ff137435 */ /* 0x000fd000000001ff */
[----:B------:R-:W-:-:S04]  /*25f0*/  IMAD.WIDE.U32 R18, R20, R25, R18 ;  /* 0x0000001914127225 */ /* 0x000fc800078e0012 */
[----:B------:R-:W-:Y:S01]  /*2600*/  IMAD R25, R26, R25, RZ ;  /* 0x000000191a197224 */ /* 0x000fe200078e02ff */
[----:B------:R-:W-:-:S03]  /*2610*/  LEA R20, P0, R18, UR6, 0x3 ;  /* 0x0000000612147c11 */ /* 0x000fc6000f8018ff */
[----:B------:R-:W-:-:S05]  /*2620*/  IMAD.IADD R19, R19, 0x1, R25 ;  /* 0x0000000113137824 */ /* 0x000fca00078e0219 */
[----:B------:R-:W-:-:S06]  /*2630*/  LEA.HI.X R21, R18, UR7, R19, 0x3, P0 ;  /* 0x0000000712157c11 */ /* 0x000fcc00080f1c13 */
[----:B------:R-:W2:Y:S01]  /*2640*/  LDG.E.64 R20, desc[UR8][R20.64] ;  /* 0x0000000814147981 */ /* 0x000ea2000c1e1b00 */
[----:B------:R-:W-:Y:S01]  /*2650*/  MOV R32, R12 ;  /* 0x0000000c00207202 */ /* 0x000fe20000000f00 */
[----:B--2---:R-:W-:-:S11]  /*2660*/  DADD R16, R16, R20 ;  /* 0x0000000010107229 */ /* 0x004fd60000000014 */
.L_x_669:
[----:B------:R-:W-:Y:S05]  /*2670*/  BSYNC B0 ;  /* 0x0000000000007941 */ /* 0x000fea0003800000 */
.L_x_668:
        /* <DEDUP_REMOVED lines=9> */
.L_x_682:
[----:B------:R-:W0:Y:S01]  /*2710*/  LDC R31, c[0x0][0x250] ;  /* 0x00009400ff1f7b82 */ /* 0x000e220000000800 */
[----:B------:R-:W-:Y:S01]  /*2720*/  ISETP.NE.AND P0, PT, R12, RZ, PT ;  /* 0x000000ff0c00720c */ /* 0x000fe20003f05270 */
[----:B------:R-:W-:-:S12]  /*2730*/  BSSY B0, `(.L_x_674) ;  /* 0x0000067000007945 */ /* 0x000fd80003800000 */
[----:B------:R-:W-:Y:S05]  /*2740*/  @P0 BRA `(.L_x_675) ;  /* 0x0000000400940947 */ /* 0x000fea0003800000 */
[----:B------:R-:W-:Y:S02]  /*2750*/  ULDC UR5, c[0x0][0x258] ;  /* 0x0000960000057ab9 */ /* 0x000fe40000000800 */
[----:B------:R-:W1:Y:S01]  /*2760*/  I2F.U32.RP R20, UR5 ;  /* 0x0000000500147d06 */ /* 0x000e620008209000 */
[----:B------:R-:W-:Y:S02]  /*2770*/  ISETP.NE.U32.AND P2, PT, RZ, UR5, PT ;  /* 0x00000005ff007c0c */ /* 0x000fe4000bf45070 */
[----:B------:R-:W-:-:S05]  /*2780*/  LOP3.LUT R26, RZ, UR5, RZ, 0x33, !PT ;  /* 0x00000005ff1a7c12 */ /* 0x000fca000f8e33ff */
[----:B-1----:R-:W1:Y:S02]  /*2790*/  MUFU.RCP R20, R20 ;  /* 0x0000001400147308 */ /* 0x002e640000001000 */
[----:B-1----:R-:W-:-:S06]  /*27a0*/  IADD3 R18, R20, 0xffffffe, RZ ;  /* 0x0ffffffe14127810 */ /* 0x002fcc0007ffe0ff */
        /* <DEDUP_REMOVED lines=43> */
[----:B------:R-:W-:Y:S01]  /*2a60*/  @P1 VIADD R21, R21, 0x1 ;  /* 0x0000000115151836 */ /* 0x000fe20000000000 */
[----:B------:R-:W-:Y:S02]  /*2a70*/  MOV R33, RZ ;  /* 0x000000ff00217202 */ /* 0x000fe40000000f00 */
        /* <DEDUP_REMOVED lines=35> */
[----:B------:R-:W-:Y:S02]  /*2cb0*/  IMAD R25, R25, UR6, RZ ;  /* 0x0000000619197c24 */ /* 0x000fe4000f8e02ff */
[----:B------:R-:W-:-:S04]  /*2cc0*/  IMAD.WIDE.U32 R20, R20, UR6, R18 ;  /* 0x0000000614147c25 */ /* 0x000fc8000f8e0012 */
[----:B------:R-:W-:Y:S01]  /*2cd0*/  IMAD.IADD R18, R21, 0x1, R25 ;  /* 0x0000000115127824 */ /* 0x000fe200078e0219 */
[----:B------:R-:W-:-:S03]  /*2ce0*/  HFMA2.MMA R25, -RZ, RZ, 0, 0 ;  /* 0x00000000ff197435 */ /* 0x000fc600000001ff */
[----:B------:R-:W-:-:S05]  /*2cf0*/  IMAD R19, R18, UR7, RZ ;  /* 0x0000000712137c24 */ /* 0x000fca000f8e02ff */
[----:B------:R-:W-:Y:S01]  /*2d00*/  IMAD.WIDE.U32 R20, R20, UR7, R24 ;  /* 0x0000000714147c25 */ /* 0x000fe2000f8e0018 */
[----:B------:R-:W-:-:S03]  /*2d10*/  ULDC.64 UR6, c[0x0][0x218] ;  /* 0x0000860000067ab9 */ /* 0x000fc60000000a00 */
[----:B------:R-:W-:Y:S02]  /*2d20*/  IMAD.IADD R18, R21, 0x1, R19 ;  /* 0x0000000115127824 */ /* 0x000fe400078e0213 */
[----:B------:R-:W-:-:S04]  /*2d30*/  IMAD.WIDE.U32 R20, R20, UR5, R32 ;  /* 0x0000000514147c25 */ /* 0x000fc8000f8e0020 */
[----:B------:R-:W-:Y:S01]  /*2d40*/  IMAD R19, R18, UR5, RZ ;  /* 0x0000000512137c24 */ /* 0x000fe2000f8e02ff */
[----:B------:R-:W-:-:S03]  /*2d50*/  LEA R18, P0, R20, UR6, 0x3 ;  /* 0x0000000614127c11 */ /* 0x000fc6000f8018ff */
[----:B------:R-:W-:-:S05]  /*2d60*/  IMAD.IADD R19, R21, 0x1, R19 ;  /* 0x0000000115137824 */ /* 0x000fca00078e0213 */
[----:B------:R-:W-:-:S06]  /*2d70*/  LEA.HI.X R19, R20, UR7, R19, 0x3, P0 ;  /* 0x0000000714137c11 */ /* 0x000fcc00080f1c13 */
[----:B------:R-:W2:Y:S02]  /*2d80*/  LDG.E.64 R18, desc[UR8][R18.64] ;  /* 0x0000000812127981 */ /* 0x000ea4000c1e1b00 */
[----:B--2---:R-:W-:-:S11]  /*2d90*/  DADD R16, R16, R18 ;  /* 0x0000000010107229 */ /* 0x004fd60000000012 */
.L_x_675:
[----:B------:R-:W-:Y:S05]  /*2da0*/  BSYNC B0 ;  /* 0x0000000000007941 */ /* 0x000fea0003800000 */
.L_x_674:
[----:B------:R-:W-:Y:S01]  /*2db0*/  ISETP.NE.AND P0, PT, R12, RZ, PT ;  /* 0x000000ff0c00720c */ /* 0x000fe20003f05270 */
[----:B------:R-:W-:Y:S01]  /*2dc0*/  BSSY B0, `(.L_x_676) ;  /* 0x0000068000007945 */ /* 0x000fe20003800000 */
[----:B0-----:R-:W-:-:S11]  /*2dd0*/  IMAD R29, R32, R31, R31 ;  /* 0x0000001f201d7224 */ /* 0x001fd600078e021f */
[----:B------:R-:W-:Y:S05]  /*2de0*/  @P0 BRA `(.L_x_677) ;  /* 0x0000000400940947 */ /* 0x000fea0003800000 */
[----:B------:R-:W-:Y:S02]  /*2df0*/  ULDC UR5, c[0x0][0x258] ;  /* 0x0000960000057ab9 */ /* 0x000fe40000000800 */
[----:B------:R-:W0:Y:S01]  /*2e00*/  I2F.U32.RP R20, UR5 ;  /* 0x0000000500147d06 */ /* 0x000e220008209000 */
[----:B------:R-:W-:Y:S02]  /*2e10*/  ISETP.NE.U32.AND P2, PT, RZ, UR5, PT ;  /* 0x00000005ff007c0c */ /* 0x000fe4000bf45070 */
[----:B------:R-:W-:-:S05]  /*2e20*/  LOP3.LUT R26, RZ, UR5, RZ, 0x33, !PT ;  /* 0x00000005ff1a7c12 */ /* 0x000fca000f8e33ff */
        /* <DEDUP_REMOVED lines=27> */
[----:B------:R-:W-:-:S04]  /*2fe0*/  IMAD.HI.U32 R18, R19, R33, R18 ;  /* 0x0000002113127227 */ /* 0x000fc800078e0012 */
        /* <DEDUP_REMOVED lines=18> */
[----:B------:R-:W-:Y:S02]  /*3110*/  SEL R20, R25, R20, !P5 ;  /* 0x0000001419147207 */ /* 0x000fe40006800000 */
[----:B------:R-:W-:Y:S01]  /*3120*/  MOV R25, RZ ;  /* 0x000000ff00197202 */ /* 0x000fe20000000f00 */
        /* <DEDUP_REMOVED lines=35> */
[----:B------:R-:W-:Y:S02]  /*3360*/  IMAD.IADD R20, R19, 0x1, R21 ;  /* 0x0000000113147824 */ /* 0x000fe400078e0215 */
[----:B------:R-:W-:-:S04]  /*3370*/  IMAD.WIDE.U32 R18, R18, UR7, R24 ;  /* 0x0000000712127c25 */ /* 0x000fc8000f8e0018 */
[----:B------:R-:W-:Y:S01]  /*3380*/  IMAD R21, R20, UR7, RZ ;  /* 0x0000000714157c24 */ /* 0x000fe2000f8e02ff */
[----:B------:R-:W-:Y:S01]  /*3390*/  ULDC.64 UR6, c[0x0][0x218] ;  /* 0x0000860000067ab9 */ /* 0x000fe20000000a00 */
[----:B------:R-:W-:-:S03]  /*33a0*/  VIADD R20, R32, 0x1 ;  /* 0x0000000120147836 */ /* 0x000fc60000000000 */
[----:B------:R-:W-:Y:S01]  /*33b0*/  IADD3 R19, R19, R21, RZ ;  /* 0x0000001513137210 */ /* 0x000fe20007ffe0ff */
[----:B------:R-:W-:Y:S02]  /*33c0*/  IMAD.MOV.U32 R21, RZ, RZ, RZ ;  /* 0x000000ffff157224 */ /* 0x000fe400078e00ff */
[----:B------:R-:W-:-:S04]  /*33d0*/  IMAD.WIDE.U32 R20, R18, UR5, R20 ;  /* 0x0000000512147c25 */ /* 0x000fc8000f8e0014 */
[----:B------:R-:W-:Y:S01]  /*33e0*/  IMAD R19, R19, UR5, RZ ;  /* 0x0000000513137c24 */ /* 0x000fe2000f8e02ff */
[----:B------:R-:W-:-:S04]  /*33f0*/  LEA R18, P0, R20, UR6, 0x3 ;  /* 0x0000000614127c11 */ /* 0x000fc8000f8018ff */
[----:B------:R-:W-:-:S04]  /*3400*/  IADD3 R19, R21, R19, RZ ;  /* 0x0000001315137210 */ /* 0x000fc80007ffe0ff */
[----:B------:R-:W-:-:S06]  /*3410*/  LEA.HI.X R19, R20, UR7, R19, 0x3, P0 ;  /* 0x0000000714137c11 */ /* 0x000fcc00080f1c13 */
[----:B------:R-:W2:Y:S02]  /*3420*/  LDG.E.64 R18, desc[UR8][R18.64] ;  /* 0x0000000812127981 */ /* 0x000ea4000c1e1b00 */
[----:B--2---:R-:W-:-:S11]  /*3430*/  DADD R16, R16, R18 ;  /* 0x0000000010107229 */ /* 0x004fd60000000012 */
.L_x_677:
[----:B------:R-:W-:Y:S05]  /*3440*/  BSYNC B0 ;  /* 0x0000000000007941 */ /* 0x000fea0003800000 */
.L_x_676:
[----:B------:R-:W-:Y:S01]  /*3450*/  ISETP.NE.AND P0, PT, R12, RZ, PT ;  /* 0x000000ff0c00720c */ /* 0x000fe20003f05270 */
[----:B------:R-:W-:Y:S01]  /*3460*/  BSSY B0, `(.L_x_678) ;  /* 0x0000068000007945 */ /* 0x000fe20003800000 */
[----:B------:R-:W-:-:S11]  /*3470*/  IMAD.IADD R29, R29, 0x1, R31 ;  /* 0x000000011d1d7824 */ /* 0x000fd600078e021f */
        /* <DEDUP_REMOVED lines=102> */
.L_x_679:
[----:B------:R-:W-:Y:S05]  /*3ae0*/  BSYNC B0 ;  /* 0x0000000000007941 */ /* 0x000fea0003800000 */
.L_x_678:
        /* <DEDUP_REMOVED lines=52> */
[----:B------:R-:W-:-:S03]  /*3e30*/  @P4 IADD3 R25, R25, 0x1, RZ ;  /* 0x0000000119194810 */ /* 0x000fc60007ffe0ff */
        /* <DEDUP_REMOVED lines=25> */
[----:B------:R-:W-:Y:S01]  /*3fd0*/  ULDC UR5, c[0x0][0x238] ;  /* 0x00008e0000057ab9 */ /* 0x000fe20000000800 */
[----:B------:R-:W-:Y:S02]  /*3fe0*/  HFMA2.MMA R25, -RZ, RZ, 0, 0 ;  /* 0x00000000ff197435 */ /* 0x000fe400000001ff */
        /* <DEDUP_REMOVED lines=24> */
.L_x_681:
[----:B------:R-:W-:Y:S05]  /*4170*/  BSYNC B0 ;  /* 0x0000000000007941 */ /* 0x000fea0003800000 */
.L_x_680:
[----:B------:R-:W-:-:S05]  /*4180*/  VIADD R32, R32, 0x4 ;  /* 0x0000000420207836 */ /* 0x000fca0000000000 */
[----:B------:R-:W-:-:S13]  /*4190*/  ISETP.GE.U32.AND P0, PT, R32, R27, PT ;  /* 0x0000001b2000720c */ /* 0x000fda0003f06070 */
[----:B------:R-:W-:Y:S05]  /*41a0*/  @!P0 BRA `(.L_x_682) ;  /* 0xffffffe400588947 */ /* 0x000fea000383ffff */
.L_x_667:
[----:B------:R-:W-:Y:S05]  /*41b0*/  BSYNC B1 ;  /* 0x0000000000017941 */ /* 0x000fea0003800000 */
.L_x_666:
[----:B------:R-:W-:-:S04]  /*41c0*/  IADD3 R24, R24, 0x1, RZ ;  /* 0x0000000118187810 */ /* 0x000fc80007ffe0ff */
[----:B------:R-:W-:-:S13]  /*41d0*/  ISETP.GE.U32.AND P0, PT, R24, R11, PT ;  /* 0x0000000b1800720c */ /* 0x000fda0003f06070 */
[----:B------:R-:W-:Y:S05]  /*41e0*/  @!P0 BRA `(.L_x_683) ;  /* 0xffffffcc00c08947 */ /* 0x000fea000383ffff */
.L_x_665:
[----:B------:R-:W-:Y:S05]  /*41f0*/  BSYNC B2 ;  /* 0x0000000000027941 */ /* 0x000fea0003800000 */
.L_x_664:
[----:B------:R-:W-:-:S05]  /*4200*/  VIADD R10, R10, 0x1 ;  /* 0x000000010a0a7836 */ /* 0x000fca0000000000 */
[----:B------:R-:W-:-:S13]  /*4210*/  ISETP.GE.U32.AND P0, PT, R10, R9, PT ;  /* 0x000000090a00720c */ /* 0x000fda0003f06070 */
[----:B------:R-:W-:Y:S05]  /*4220*/  @!P0 BRA `(.L_x_684) ;  /* 0xffffffcc008c8947 */ /* 0x000fea000383ffff */
.L_x_663:
[----:B------:R-:W-:Y:S05]  /*4230*/  BSYNC B3 ;  /* 0x0000000000037941 */ /* 0x000fea0003800000 */
.L_x_662:
[----:B------:R-:W-:Y:S01]  /*4240*/  SHF.R.S64 R4, RZ, 0x1d, R0 ;  /* 0x0000001dff047819 */ /* 0x000fe20000001000 */
[----:B------:R-:W-:-:S03]  /*4250*/  ULDC.64 UR6, c[0x0][0x270] ;  /* 0x00009c0000067ab9 */ /* 0x000fc60000000a00 */
[----:B------:R-:W-:-:S04]  /*4260*/  IADD3 R4, P0, R4, UR6, RZ ;  /* 0x0000000604047c10 */ /* 0x000fc8000ff1e0ff */
[C---:B------:R-:W-:Y:S01]  /*4270*/  LEA.HI.X.SX32 R5, R0.reuse, UR7, 0x3, P0 ;  /* 0x0000000700057c11 */ /* 0x040fe200080f1eff */
[----:B------:R-:W-:Y:S01]  /*4280*/  ULDC.64 UR6, c[0x0][0x210] ;  /* 0x0000840000067ab9 */ /* 0x000fe20000000a00 */
[----:B------:R-:W-:-:S03]  /*4290*/  IADD3 R0, P0, R0, UR4, RZ ;  /* 0x0000000400007c10 */ /* 0x000fc6000ff1e0ff */
[----:B------:R0:W-:Y:S01]  /*42a0*/  STG.E.64 desc[UR8][R4.64], R16 ;  /* 0x0000001004007986 */ /* 0x0001e2000c101b08 */
[----:B------:R-:W-:Y:S02]  /*42b0*/  IADD3.X R3, RZ, R3, RZ, P0, !PT ;  /* 0x00000003ff037210 */ /* 0x000fe400007fe4ff */
[----:B------:R-:W-:-:S04]  /*42c0*/  ISETP.GE.U32.AND P0, PT, R0, UR6, PT ;  /* 0x0000000600007c0c */ /* 0x000fc8000bf06070 */
[----:B------:R-:W-:-:S13]  /*42d0*/  ISETP.GE.AND.EX P0, PT, R3, UR7, PT, P0 ;  /* 0x0000000703007c0c */ /* 0x000fda000bf06300 */
[----:B0-----:R-:W-:Y:S05]  /*42e0*/  @!P0 BRA `(.L_x_685) ;  /* 0xffffffbc00808947 */ /* 0x001fea000383ffff */
[----:B------:R-:W-:Y:S05]  /*42f0*/  EXIT ;  /* 0x000000000000794d */ /* 0x000fea0003800000 */
.L_x_686:
        /* <DEDUP_REMOVED lines=16> */
.L_x_753:


//--------------------- .text._ZN2at6native13im2col_kernelIdEEvlPKT_llllllllllllPS2_ --------------------------
	.section	.text._ZN2at6native13im2col_kernelIdEEvlPKT_llllllllllllPS2_,"ax",@progbits
	.align	128
        .global         _ZN2at6native13im2col_kernelIdEEvlPKT_llllllllllllPS2_
        .type           _ZN2at6native13im2col_kernelIdEEvlPKT_llllllllllllPS2_,@function
        .size           _ZN2at6native13im2col_kernelIdEEvlPKT_llllllllllllPS2_,(.L_x_738 - _ZN2at6native13im2col_kernelIdEEvlPKT_llllllllllllPS2_)
        .other          _ZN2at6native13im2col_kernelIdEEvlPKT_llllllllllllPS2_,@"STO_CUDA_ENTRY STV_DEFAULT"
_ZN2at6native13im2col_kernelIdEEvlPKT_llllllllllllPS2_:
.text._ZN2at6native13im2col_kernelIdEEvlPKT_llllllllllllPS2_:
        /* <DEDUP_REMOVED lines=15> */
.L_x_698:
[----:B------:R-:W-:Y:S01]  /*00f0*/  ULDC UR4, c[0x0][0x27c] ;  /* 0x00009f0000047ab9 */ /* 0x000fe20000000800 */
[----:B------:R-:W-:Y:S01]  /*0100*/  BSSY B0, `(.L_x_687) ;  /* 0x000002c000007945 */ /* 0x000fe20003800000 */
[----:B------:R-:W-:-:S04]  /*0110*/  LOP3.LUT R0, R49, UR4, RZ, 0xfc, !PT ;  /* 0x0000000431007c12 */ /* 0x000fc8000f8efcff */
[----:B------:R-:W-:-:S13]  /*0120*/  ISETP.NE.U32.AND P0, PT, R0, RZ, PT ;  /* 0x000000ff0000720c */ /* 0x000fda0003f05070 */
[----:B01----:R-:W-:Y:S05]  /*0130*/  @!P0 BRA `(.L_x_688) ;  /* 0x0000000000448947 */ /* 0x003fea0003800000 */
[----:B------:R-:W-:Y:S01]  /*0140*/  ULDC.64 UR4, c[0x0][0x278] ;  /* 0x00009e0000047ab9 */ /* 0x000fe20000000a00 */
[----:B------:R-:W-:Y:S01]  /*0150*/  IMAD.MOV.U32 R12, RZ, RZ, R48 ;  /* 0x000000ffff0c7224 */ /* 0x000fe200078e0030 */
[----:B------:R-:W-:Y:S01]  /*0160*/  MOV R0, 0x1b0 ;  /* 0x000001b000007802 */ /* 0x000fe20000000f00 */
[----:B------:R-:W-:Y:S02]  /*0170*/  IMAD.U32 R5, RZ, RZ, UR4 ;  /* 0x00000004ff057e24 */ /* 0x000fe4000f8e00ff */
[----:B------:R-:W-:Y:S02]  /*0180*/  IMAD.U32 R4, RZ, RZ, UR5 ;  /* 0x00000005ff047e24 */ /* 0x000fe4000f8e00ff */
[----:B------:R-:W-:-:S07]  /*0190*/  IMAD.MOV.U32 R7, RZ, RZ, R49 ;  /* 0x000000ffff077224 */ /* 0x000fce00078e0031 */
[----:B------:R-:W-:Y:S05]  /*01a0*/  CALL.REL.NOINC `($__internal_14_$__cuda_sm20_div_s64) ;  /* 0x00000018000c7944 */ /* 0x000fea0003c00000 */
[----:B------:R-:W-:Y:S01]  /*01b0*/  IADD3 R3, P0, RZ, -R20, RZ ;  /* 0x80000014ff037210 */ /* 0x000fe20007f1e0ff */
[----:B------:R-:W-:Y:S01]  /*01c0*/  ULDC.64 UR4, c[0x0][0x278] ;  /* 0x00009e0000047ab9 */ /* 0x000fe20000000a00 */
[----:B------:R-:W-:Y:S02]  /*01d0*/  IMAD.MOV.U32 R18, RZ, RZ, R20 ;  /* 0x000000ffff127224 */ /* 0x000fe400078e0014 */
[----:B------:R-:W-:Y:S01]  /*01e0*/  IADD3.X R0, RZ, ~R21, RZ, P0, !PT ;  /* 0x80000015ff007210 */ /* 0x000fe200007fe4ff */
[----:B------:R-:W-:-:S04]  /*01f0*/  IMAD.WIDE.U32 R46, R3, UR4, R48 ;  /* 0x00000004032e7c25 */ /* 0x000fc8000f8e0030 */
[----:B------:R-:W-:Y:S02]  /*0200*/  IMAD R0, R0, UR4, RZ ;  /* 0x0000000400007c24 */ /* 0x000fe4000f8e02ff */
[----:B------:R-:W-:Y:S02]  /*0210*/  IMAD.MOV.U32 R19, RZ, RZ, R21 ;  /* 0x000000ffff137224 */ /* 0x000fe400078e0015 */
[----:B------:R-:W-:-:S04]  /*0220*/  IMAD R3, R3, UR5, R0 ;  /* 0x0000000503037c24 */ /* 0x000fc8000f8e0200 */
[----:B------:R-:W-:Y:S01]  /*0230*/  IMAD.IADD R47, R47, 0x1, R3 ;  /* 0x000000012f2f7824 */ /* 0x000fe200078e0203 */
[----:B------:R-:W-:Y:S06]  /*0240*/  BRA `(.L_x_689) ;  /* 0x00000000005c7947 */ /* 0x000fec0003800000 */
.L_x_688:
[----:B------:R-:W-:Y:S01]  /*0250*/  ULDC UR4, c[0x0][0x278] ;  /* 0x00009e0000047ab9 */ /* 0x000fe20000000800 */
[----:B------:R-:W-:Y:S01]  /*0260*/  IMAD.MOV.U32 R47, RZ, RZ, RZ ;  /* 0x000000ffff2f7224 */ /* 0x000fe200078e00ff */
[----:B------:R-:W0:Y:S01]  /*0270*/  I2F.U32.RP R0, UR4 ;  /* 0x0000000400007d06 */ /* 0x000e220008209000 */
[----:B------:R-:W-:Y:S01]  /*0280*/  ISETP.NE.U32.AND P2, PT, RZ, UR4, PT ;  /* 0x00000004ff007c0c */ /* 0x000fe2000bf45070 */
[----:B------:R-:W-:-:S06]  /*0290*/  IMAD.MOV.U32 R19, RZ, RZ, RZ ;  /* 0x000000ffff137224 */ /* 0x000fcc00078e00ff */
        /* <DEDUP_REMOVED lines=18> */
.L_x_689:
[----:B------:R-:W-:Y:S05]  /*03c0*/  BSYNC B0 ;  /* 0x0000000000007941 */ /* 0x000fea0003800000 */
.L_x_687:
        /* <DEDUP_REMOVED lines=12> */
[----:B------:R-:W-:Y:S05]  /*0490*/  CALL.REL.NOINC `($__internal_14_$__cuda_sm20_div_s64) ;  /* 0x0000001400507944 */ /* 0x000fea0003c00000 */
[----:B------:R-:W-:Y:S01]  /*04a0*/  IADD3 R3, P0, RZ, -R20, RZ ;  /* 0x80000014ff037210 */ /* 0x000fe20007f1e0ff */
[----:B------:R-:W-:Y:S02]  /*04b0*/  ULDC.64 UR4, c[0x0][0x270] ;  /* 0x00009c0000047ab9 */ /* 0x000fe40000000a00 */
[----:B------:R-:W-:Y:S01]  /*04c0*/  IMAD.U32 R9, RZ, RZ, UR4 ;  /* 0x00000004ff097e24 */ /* 0x000fe2000f8e00ff */
[----:B------:R-:W-:Y:S01]  /*04d0*/  IADD3.X R0, RZ, ~R21, RZ, P0, !PT ;  /* 0x80000015ff007210 */ /* 0x000fe200007fe4ff */
[----:B------:R-:W-:Y:S02]  /*04e0*/  IMAD.U32 R7, RZ, RZ, UR5 ;  /* 0x00000005ff077e24 */ /* 0x000fe4000f8e00ff */
[----:B------:R-:W-:-:S04]  /*04f0*/  IMAD.WIDE.U32 R18, R3, R9, R18 ;  /* 0x0000000903127225 */ /* 0x000fc800078e0012 */
[----:B------:R-:W-:-:S04]  /*0500*/  IMAD R0, R0, R9, RZ ;  /* 0x0000000900007224 */ /* 0x000fc800078e02ff */
[----:B------:R-:W-:-:S04]  /*0510*/  IMAD R3, R3, R7, R0 ;  /* 0x0000000703037224 */ /* 0x000fc800078e0200 */
[----:B------:R-:W-:Y:S01]  /*0520*/  IMAD.IADD R19, R19, 0x1, R3 ;  /* 0x0000000113137824 */ /* 0x000fe200078e0203 */
[----:B------:R-:W-:Y:S06]  /*0530*/  BRA `(.L_x_692) ;  /* 0x0000000000607947 */ /* 0x000fec0003800000 */
.L_x_691:
        /* <DEDUP_REMOVED lines=10> */
[----:B-1----:R-:W-:-:S05]  /*05e0*/  IMAD R4, R3, R9, RZ ;  /* 0x0000000903047224 */ /* 0x002fca00078e02ff */
[----:B------:R-:W-:-:S05]  /*05f0*/  IADD3 R5, -R4, RZ, RZ ;  /* 0x000000ff04057210 */ /* 0x000fca0007ffe1ff */
        /* <DEDUP_REMOVED lines=12> */
.L_x_692:
[----:B------:R-:W-:Y:S05]  /*06c0*/  BSYNC B0 ;  /* 0x0000000000007941 */ /* 0x000fea0003800000 */
.L_x_690:
        /* <DEDUP_REMOVED lines=17> */
[----:B------:R-:W-:Y:S01]  /*07e0*/  IMAD.WIDE.U32 R22, R46, R24, UR4 ;  /* 0x000000042e167e25 */ /* 0x000fe2000f8e0018 */
[----:B------:R-:W-:Y:S01]  /*07f0*/  UIMAD UR8, UR9, 0x3, URZ ;  /* 0x00000003090878a4 */ /* 0x000fe2000f8e023f */
[----:B------:R-:W-:Y:S02]  /*0800*/  ULDC.64 UR4, c[0x0][0x280] ;  /* 0x0000a00000047ab9 */ /* 0x000fe40000000a00 */
[----:B------:R-:W-:Y:S01]  /*0810*/  IMAD.IADD R0, R3, 0x1, R5 ;  /* 0x0000000103007824 */ /* 0x000fe200078e0205 */
[----:B------:R-:W-:Y:S01]  /*0820*/  UIADD3 UR7, UR7, UR8, URZ ;  /* 0x0000000807077290 */ /* 0x000fe2000fffe03f */
[----:B------:R-:W-:-:S04]  /*0830*/  IMAD.WIDE.U32 R4, R2, R9, RZ ;  /* 0x0000000902047225 */ /* 0x000fc800078e00ff */
[----:B------:R-:W-:Y:S02]  /*0840*/  IMAD R3, R0, R9, RZ ;  /* 0x0000000900037224 */ /* 0x000fe400078e02ff */
[----:B------:R-:W-:Y:S01]  /*0850*/  IMAD.WIDE.U32 R24, R46, R24, UR6 ;  /* 0x000000062e187e25 */ /* 0x000fe2000f8e0018 */
[----:B------:R-:W-:Y:S01]  /*0860*/  UMOV UR6, URZ ;  /* 0x0000003f00067c82 */ /* 0x000fe20008000000 */
[----:B------:R-:W-:Y:S02]  /*0870*/  UMOV UR7, URZ ;  /* 0x0000003f00077c82 */ /* 0x000fe40008000000 */
[----:B------:R-:W-:Y:S02]  /*0880*/  IMAD R3, R2, R7, R3 ;  /* 0x0000000702037224 */ /* 0x000fe400078e0203 */
[----:B------:R-:W-:Y:S02]  /*0890*/  IMAD.IADD R17, R23, 0x1, R15 ;  /* 0x0000000117117824 */ /* 0x000fe400078e020f */
[----:B------:R-:W-:Y:S01]  /*08a0*/  IMAD.IADD R15, R15, 0x1, R25 ;  /* 0x000000010f0f7824 */ /* 0x000fe200078e0219 */
[----:B------:R-:W-:-:S05]  /*08b0*/  IADD3 R3, R5, R3, RZ ;  /* 0x0000000305037210 */ /* 0x000fca0007ffe0ff */
[----:B------:R-:W-:Y:S02]  /*08c0*/  IMAD R5, R3, R20, RZ ;  /* 0x0000001403057224 */ /* 0x000fe400078e02ff */
[----:B------:R-:W-:-:S04]  /*08d0*/  IMAD.WIDE.U32 R2, R20, R4, R18 ;  /* 0x0000000414027225 */ /* 0x000fc800078e0012 */
[----:B------:R-:W-:-:S04]  /*08e0*/  IMAD R5, R21, R4, R5 ;  /* 0x0000000415057224 */ /* 0x000fc800078e0205 */
[----:B------:R-:W-:Y:S02]  /*08f0*/  IMAD.IADD R0, R3, 0x1, R5 ;  /* 0x0000000103007824 */ /* 0x000fe400078e0205 */
[----:B------:R-:W-:-:S04]  /*0900*/  IMAD.WIDE.U32 R4, R2, UR10, R46 ;  /* 0x0000000a02047c25 */ /* 0x000fc8000f8e002e */
[----:B------:R-:W-:Y:S01]  /*0910*/  IMAD R3, R0, UR10, RZ ;  /* 0x0000000a00037c24 */ /* 0x000fe2000f8e02ff */
[----:B------:R-:W-:-:S03]  /*0920*/  LEA R44, P0, R4, UR4, 0x3 ;  /* 0x00000004042c7c11 */ /* 0x000fc6000f8018ff */
[----:B------:R-:W-:-:S04]  /*0930*/  IMAD R3, R2, UR11, R3 ;  /* 0x0000000b02037c24 */ /* 0x000fc8000f8e0203 */
[----:B------:R-:W-:-:S05]  /*0940*/  IMAD.IADD R45, R5, 0x1, R3 ;  /* 0x00000001052d7824 */ /* 0x000fca00078e0203 */
[----:B------:R-:W-:-:S07]  /*0950*/  LEA.HI.X R45, R4, UR5, R45, 0x3, P0 ;  /* 0x00000005042d7c11 */ /* 0x000fce00080f1c2d */
.L_x_697:
[----:B0-----:R-:W0:Y:S01]  /*0960*/  LDC.64 R6, c[0x0][0x250] ;  /* 0x00009400ff067b82 */ /* 0x001e220000000a00 */
[----:B------:R-:W-:Y:S01]  /*0970*/  ULDC.64 UR4, c[0x0][0x240] ;  /* 0x0000900000047ab9 */ /* 0x000fe20000000a00 */
[----:B------:R-:W-:Y:S01]  /*0980*/  ULDC.64 UR16, c[0x0][0x220] ;  /* 0x0000880000107ab9 */ /* 0x000fe20000000a00 */
[----:B------:R-:W-:Y:S01]  /*0990*/  UIADD3 UR4, UP0, URZ, -UR4, URZ ;  /* 0x800000043f047290 */ /* 0x000fe2000ff1e03f */
[----:B------:R-:W-:Y:S01]  /*09a0*/  MOV R16, R22 ;  /* 0x0000001600107202 */ /* 0x000fe20000000f00 */
[----:B------:R-:W-:Y:S02]  /*09b0*/  ULDC.64 UR10, c[0x0][0x228] ;  /* 0x00008a00000a7ab9 */ /* 0x000fe40000000a00 */
[----:B------:R-:W-:Y:S01]  /*09c0*/  UIADD3.X UR5, URZ, ~UR5, URZ, UP0, !UPT ;  /* 0x800000053f057290 */ /* 0x000fe200087fe43f */
[----:B-1----:R-:W1:Y:S08]  /*09d0*/  LDC.64 R28, c[0x0][0x260] ;  /* 0x00009800ff1c7b82 */ /* 0x002e700000000a00 */
[----:B--2---:R-:W2:Y:S01]  /*09e0*/  LDC.64 R2, c[0x0][0x238] ;  /* 0x00008e00ff027b82 */ /* 0x004ea20000000a00 */
[----:B0-----:R-:W-:-:S07]  /*09f0*/  IMAD R0, R19, R6, RZ ;  /* 0x0000000613007224 */ /* 0x001fce00078e02ff */
[----:B------:R-:W0:Y:S01]  /*0a00*/  LDC.64 R8, c[0x0][0x230] ;  /* 0x00008c00ff087b82 */ /* 0x000e220000000a00 */
[C---:B------:R-:W-:Y:S01]  /*0a10*/  IMAD.WIDE.U32 R4, R18.reuse, R6, UR4 ;  /* 0x0000000412047e25 */ /* 0x040fe2000f8e0006 */
[----:B------:R-:W-:Y:S01]  /*0a20*/  UMOV UR4, URZ ;  /* 0x0000003f00047c82 */ /* 0x000fe20008000000 */
[----:B------:R-:W-:Y:S02]  /*0a30*/  UMOV UR5, URZ ;  /* 0x0000003f00057c82 */ /* 0x000fe40008000000 */
[----:B------:R-:W-:Y:S02]  /*0a40*/  IMAD R7, R18, R7, R0 ;  /* 0x0000000712077224 */ /* 0x000fe400078e0200 */
[----:B-1----:R-:W-:-:S03]  /*0a50*/  IMAD R0, R28, UR7, RZ ;  /* 0x000000071c007c24 */ /* 0x002fc6000f8e02ff */
[----:B------:R-:W-:Y:S01]  /*0a60*/  IADD3 R5, R5, R7, RZ ;  /* 0x0000000705057210 */ /* 0x000fe20007ffe0ff */
[----:B------:R-:W-:Y:S02]  /*0a70*/  IMAD R29, R29, UR6, R0 ;  /* 0x000000061d1d7c24 */ /* 0x000fe4000f8e0200 */
[----:B------:R-:W-:Y:S01]  /*0a80*/  IMAD.WIDE.U32 R26, R28, UR6, R4 ;  /* 0x000000061c1a7c25 */ /* 0x000fe2000f8e0004 */
[----:B--2---:R-:W-:Y:S01]  /*0a90*/  IADD3 R0, P2, R2, -0x1, RZ ;  /* 0xffffffff02007810 */ /* 0x004fe20007f5e0ff */
[----:B------:R-:W-:Y:S02]  /*0aa0*/  UIADD3 UR6, UP0, UR6, 0x1, URZ ;  /* 0x0000000106067890 */ /* 0x000fe4000ff1e03f */
[----:B------:R-:W-:Y:S01]  /*0ab0*/  IMAD R5, R21, UR16, RZ ;  /* 0x0000001015057c24 */ /* 0x000fe2000f8e02ff */
[----:B------:R-:W-:Y:S01]  /*0ac0*/  ISETP.GE.U32.AND P1, PT, R0, 0x3, PT ;  /* 0x000000030000780c */ /* 0x000fe20003f26070 */
[----:B------:R-:W-:Y:S01]  /*0ad0*/  IMAD.IADD R29, R27, 0x1, R29 ;  /* 0x000000011b1d7824 */ /* 0x000fe200078e021d */
[----:B------:R-:W-:Y:S01]  /*0ae0*/  IADD3.X R6, R3, -0x1, RZ, P2, !PT ;  /* 0xffffffff03067810 */ /* 0x000fe200017fe4ff */
[----:B------:R-:W-:Y:S01]  /*0af0*/  IMAD.MOV.U32 R28, RZ, RZ, R26 ;  /* 0x000000ffff1c7224 */ /* 0x000fe200078e001a */
[----:B------:R-:W-:Y:S01]  /*0b00*/  UIADD3.X UR7, URZ, UR7, URZ, UP0, !UPT ;  /* 0x000000073f077290 */ /* 0x000fe200087fe43f */
[----:B------:R-:W-:Y:S01]  /*0b10*/  IMAD R7, R20, UR17, R5 ;  /* 0x0000001114077c24 */ /* 0x000fe2000f8e0205 */
[----:B------:R-:W-:Y:S01]  /*0b20*/  ISETP.GE.U32.AND.EX P1, PT, R6, RZ, PT, P1 ;  /* 0x000000ff0600720c */ /* 0x000fe20003f26110 */
[----:B------:R-:W-:Y:S01]  /*0b30*/  IMAD.WIDE.U32 R4, R20, UR16, R28 ;  /* 0x0000001014047c25 */ /* 0x000fe2000f8e001c */
[----:B0-----:R-:W-:-:S03]  /*0b40*/  ISETP.LE.U32.AND P0, PT, R8, UR6, PT ;  /* 0x0000000608007c0c */ /* 0x001fc6000bf03070 */
[----:B------:R-:W-:Y:S02]  /*0b50*/  IMAD.IADD R7, R5, 0x1, R7 ;  /* 0x0000000105077824 */ /* 0x000fe400078e0207 */
[----:B------:R-:W-:Y:S02]  /*0b60*/  IMAD.U32 R0, RZ, RZ, UR7 ;  /* 0x00000007ff007e24 */ /* 0x000fe4000f8e00ff */
[----:B------:R-:W-:Y:S02]  /*0b70*/  IMAD R13, R7, UR10, RZ ;  /* 0x0000000a070d7c24 */ /* 0x000fe4000f8e02ff */
[----:B------:R-:W-:Y:S01]  /*0b80*/  IMAD.WIDE.U32 R30, R4, UR10, R16 ;  /* 0x0000000a041e7c25 */ /* 0x000fe2000f8e0010 */
[----:B------:R-:W-:-:S03]  /*0b90*/  ISETP.GE.AND.EX P0, PT, R0, R9, PT, P0 ;  /* 0x000000090000720c */ /* 0x000fc60003f06300 */
[----:B------:R-:W-:Y:S01]  /*0ba0*/  IMAD R13, R4, UR11, R13 ;  /* 0x0000000b040d7c24 */ /* 0x000fe2000f8e020d */
[----:B------:R-:W-:Y:S09]  /*0bb0*/  @!P1 BRA `(.L_x_694) ;  /* 0x0000000800089947 */ /* 0x000ff20003800000 */
[----:B------:R-:W0:Y:S01]  /*0bc0*/  LDC.64 R32, c[0x0][0x268] ;  /* 0x00009a00ff207b82 */ /* 0x000e220000000a00 */
[----:B------:R-:W-:Y:S01]  /*0bd0*/  ULDC.64 UR4, c[0x0][0x258] ;  /* 0x0000960000047ab9 */ /* 0x000fe20000000a00 */
[----:B------:R-:W-:Y:S01]  /*0be0*/  MOV R14, R24 ;  /* 0x00000018000e7202 */ /* 0x000fe20000000f00 */
[----:B------:R-:W-:Y:S01]  /*0bf0*/  IMAD R5, R47, UR4, RZ ;  /* 0x000000042f057c24 */ /* 0x000fe2000f8e02ff */
[----:B------:R-:W-:Y:S01]  /*0c00*/  ULDC.64 UR18, c[0x0][0x218] ;  /* 0x0000860000127ab9 */ /* 0x000fe20000000a00 */
[----:B------:R-:W-:Y:S02]  /*0c10*/  ULDC.64 UR12, c[0x0][0x270] ;  /* 0x00009c00000c7ab9 */ /* 0x000fe40000000a00 */
[----:B------:R-:W-:Y:S01]  /*0c20*/  IMAD R5, R46, UR5, R5 ;  /* 0x000000052e057c24 */ /* 0x000fe2000f8e0205 */
[----:B------:R-:W1:Y:S01]  /*0c30*/  LDC.64 R10, c[0x0][0x248] ;  /* 0x00009200ff0a7b82 */ /* 0x000e620000000a00 */
[----:B------:R-:W-:Y:S01]  /*0c40*/  IMAD.WIDE.U32 R6, R4, UR10, R14 ;  /* 0x0000000a04067c25 */ /* 0x000fe2000f8e000e */
[----:B------:R-:W-:-:S03]  /*0c50*/  UMOV UR5, URZ ;  /* 0x0000003f00057c82 */ /* 0x000fc60008000000 */
[----:B------:R-:W-:Y:S01]  /*0c60*/  IMAD.IADD R7, R13, 0x1, R7 ;  /* 0x000000010d077824 */ /* 0x000fe200078e0207 */
[----:B------:R-:W-:Y:S02]  /*0c70*/  LEA R14, P3, R6, UR18, 0x3 ;  /* 0x00000012060e7c11 */ /* 0x000fe4000f8618ff */
[C-C-:B0-----:R-:W-:Y:S02]  /*0c80*/  SHF.L.U64.HI R0, R32.reuse, 0x1, R33.reuse ;  /* 0x0000000120007819 */ /* 0x141fe40000010221 */
[C---:B------:R-:W-:Y:S02]  /*0c90*/  SHF.L.U64.HI R16, R32.reuse, 0x5, R33 ;  /* 0x0000000520107819 */ /* 0x040fe40000010221 */
[----:B-1----:R-:W-:Y:S02]  /*0ca0*/  LEA R8, P1, R32, -R10, 0x1 ;  /* 0x8000000a20087211 */ /* 0x002fe400078208ff */
[----:B------:R-:W-:-:S03]  /*0cb0*/  IADD3 R10, P2, -R10, R32, RZ ;  /* 0x000000200a0a7210 */ /* 0x000fc60007f5e1ff */
[----:B------:R-:W-:Y:S01]  /*0cc0*/  IMAD.X R9, R0, 0x1, ~R11, P1 ;  /* 0x0000000100097824 */ /* 0x000fe200008e0e0b */
[----:B------:R-:W-:Y:S01]  /*0cd0*/  SHF.L.U64.HI R0, R32, 0x2, R33 ;  /* 0x0000000220007819 */ /* 0x000fe20000010221 */
[----:B------:R-:W-:Y:S02]  /*0ce0*/  IMAD.X R11, R33, 0x1, ~R11, P2 ;  /* 0x00000001210b7824 */ /* 0x000fe400010e0e0b */
[----:B------:R-:W-:-:S04]  /*0cf0*/  IMAD.WIDE.U32 R8, R46, UR4, R8 ;  /* 0x000000042e087c25 */ /* 0x000fc8000f8e0008 */
[----:B------:R-:W-:-:S04]  /*0d00*/  IMAD.WIDE.U32 R10, R46, UR4, R10 ;  /* 0x000000042e0a7c25 */ /* 0x000fc8000f8e000a */
[C---:B------:R-:W-:Y:S02]  /*0d10*/  IMAD.IADD R11, R5.reuse, 0x1, R11 ;  /* 0x00000001050b7824 */ /* 0x040fe400078e020b */
[----:B------:R-:W-:Y:S02]  /*0d20*/  IMAD.IADD R35, R5, 0x1, R9 ;  /* 0x0000000105237824 */ /* 0x000fe400078e0209 */
[----:B------:R-:W-:Y:S02]  /*0d30*/  IMAD.MOV.U32 R34, RZ, RZ, R8 ;  /* 0x000000ffff227224 */ /* 0x000fe400078e0008 */
[----:B------:R-:W-:Y:S01]  /*0d40*/  IMAD.WIDE.U32 R8, R4, UR10, R10 ;  /* 0x0000000a04087c25 */ /* 0x000fe2000f8e000a */
[----:B------:R-:W-:-:S03]  /*0d50*/  LOP3.LUT R11, R2, 0x3, RZ, 0xc0, !PT ;  /* 0x00000003020b7812 */ /* 0x000fc600078ec0ff */
[----:B------:R-:W-:Y:S01]  /*0d60*/  IMAD.IADD R9, R13, 0x1, R9 ;  /* 0x000000010d097824 */ /* 0x000fe200078e0209 */
[----:B------:R-:W-:Y:S01]  /*0d70*/  LEA R12, P1, R8, UR18, 0x3 ;  /* 0x00000012080c7c11 */ /* 0x000fe2000f8218ff */
[----:B------:R-:W-:Y:S01]  /*0d80*/  IMAD.WIDE.U32 R4, R4, UR10, R34 ;  /* 0x0000000a04047c25 */ /* 0x000fe2000f8e0022 */
[----:B------:R-:W-:Y:S01]  /*0d90*/  IADD3 R10, P2, R11, -R2, RZ ;  /* 0x800000020b0a7210 */ /* 0x000fe20007f5e0ff */
[----:B------:R-:W-:Y:S01]  /*0da0*/  ULDC.64 UR10, c[0x0][0x278] ;  /* 0x00009e00000a7ab9 */ /* 0x000fe20000000a00 */
[----:B------:R-:W-:Y:S01]  /*0db0*/  LEA.HI.X R11, R6, UR19, R7, 0x3, P3 ;  /* 0x00000013060b7c11 */ /* 0x000fe200098f1c07 */
[C---:B------:R-:W-:Y:S01]  /*0dc0*/  IMAD.IADD R7, R13.reuse, 0x1, R5 ;  /* 0x000000010d077824 */ /* 0x040fe200078e0205 */
[----:B------:R-:W-:Y:S01]  /*0dd0*/  LEA.HI.X R9, R8, UR19, R9, 0x3, P1 ;  /* 0x0000001308097c11 */ /* 0x000fe200088f1c09 */
[----:B------:R-:W-:Y:S01]  /*0de0*/  UIMAD UR4, UR11, UR12, URZ ;  /* 0x0000000c0b0472a4 */ /* 0x000fe2000f8e023f */
[C---:B------:R-:W-:Y:S01]  /*0df0*/  LEA R8, P3, R4.reuse, UR18, 0x3 ;  /* 0x0000001204087c11 */ /* 0x040fe2000f8618ff */
[----:B------:R-:W-:Y:S01]  /*0e00*/  UIMAD.WIDE.U32 UR8, UR10, UR12, URZ ;  /* 0x0000000c0a0872a5 */ /* 0x000fe2000f8e003f */
[----:B------:R-:W-:Y:S01]  /*0e10*/  IADD3 R5, R13, R31, RZ ;  /* 0x0000001f0d057210 */ /* 0x000fe20007ffe0ff */
[----:B------:R-:W-:Y:S01]  /*0e20*/  UIMAD UR10, UR10, UR13, UR4 ;  /* 0x0000000d0a0a72a4 */ /* 0x000fe2000f8e0204 */
[----:B------:R-:W-:Y:S01]  /*0e30*/  LEA.HI.X R7, R4, UR19, R7, 0x3, P3 ;  /* 0x0000001304077c11 */ /* 0x000fe200098f1c07 */
[----:B------:R-:W-:Y:S01]  /*0e40*/  IMAD.X R4, RZ, RZ, ~R3, P2 ;  /* 0x000000ffff047224 */ /* 0x000fe200010e0e03 */
[----:B------:R-:W-:Y:S01]  /*0e50*/  LEA R6, P3, R30, UR18, 0x3 ;  /* 0x000000121e067c11 */ /* 0x000fe2000f8618ff */
[----:B------:R-:W-:Y:S01]  /*0e60*/  UIADD3 UR9, UR9, UR10, URZ ;  /* 0x0000000a09097290 */ /* 0x000fe2000fffe03f */
[----:B------:R-:W-:Y:S01]  /*0e70*/  ISETP.GE.U32.AND P1, PT, R26, UR16, PT ;  /* 0x000000101a007c0c */ /* 0x000fe2000bf26070 */
[----:B------:R-:W-:Y:S01]  /*0e80*/  IMAD.MOV.U32 R2, RZ, RZ, R22 ;  /* 0x000000ffff027224 */ /* 0x000fe200078e0016 */
[----:B------:R-:W-:Y:S01]  /*0e90*/  LEA.HI.X R5, R30, UR19, R5, 0x3, P3 ;  /* 0x000000131e057c11 */ /* 0x000fe200098f1c05 */
[----:B------:R-:W-:Y:S01]  /*0ea0*/  IMAD.MOV.U32 R3, RZ, RZ, R17 ;  /* 0x000000ffff037224 */ /* 0x000fe200078e0011 */
[----:B------:R-:W-:Y:S01]  /*0eb0*/  ISETP.GE.AND.EX P1, PT, R29, UR17, PT, P1 ;  /* 0x000000111d007c0c */ /* 0x000fe2000bf26310 */
[----:B------:R-:W-:Y:S01]  /*0ec0*/  IMAD.SHL.U32 R33, R32, 0x20, RZ ;  /* 0x0000002020217824 */ /* 0x000fe200078e00ff */
[----:B------:R-:W-:Y:S01]  /*0ed0*/  USHF.L.U32 UR12, UR8, 0x3, URZ ;  /* 0x00000003080c7899 */ /* 0x000fe2000800063f */
[----:B------:R-:W-:Y:S01]  /*0ee0*/  UMOV UR4, URZ ;  /* 0x0000003f00047c82 */ /* 0x000fe20008000000 */
[----:B------:R-:W-:Y:S01]  /*0ef0*/  USHF.L.U64.HI UR8, UR8, 0x3, UR9 ;  /* 0x0000000308087899 */ /* 0x000fe20008010209 */
[----:B------:R-:W-:Y:S01]  /*0f00*/  ULDC.64 UR16, c[0x0][0x278] ;  /* 0x00009e0000107ab9 */ /* 0x000fe20000000a00 */
[----:B------:R-:W-:-:S10]  /*0f10*/  ULDC.64 UR10, c[0x0][0x228] ;  /* 0x00008a00000a7ab9 */ /* 0x000fd40000000a00 */
.L_x_695:
[----:B0-----:R-:W-:Y:S02]  /*0f20*/  LOP3.LUT R34, R3, R29, RZ, 0xfc, !PT ;  /* 0x0000001d03227212 */ /* 0x001fe400078efcff */
[----:B------:R-:W-:Y:S02]  /*0f30*/  CS2R R38, SRZ ;  /* 0x0000000000267805 */ /* 0x000fe4000001ff00 */
[----:B------:R-:W-:Y:S01]  /*0f40*/  ISETP.GE.U32.AND P3, PT, R2, UR10, PT ;  /* 0x0000000a02007c0c */ /* 0x000fe2000bf66070 */
[----:B------:R-:W0:Y:S01]  /*0f50*/  LDC.64 R40, c[0x0][0x268] ;  /* 0x00009a00ff287b82 */ /* 0x000e220000000a00 */
[----:B------:R-:W-:-:S04]  /*0f60*/  ISETP.LT.OR P2, PT, R34, RZ, P1 ;  /* 0x000000ff2200720c */ /* 0x000fc80000f41670 */
[----:B------:R-:W-:-:S13]  /*0f70*/  ISETP.GE.OR.EX P2, PT, R3, UR11, P2, P3 ;  /* 0x0000000b03007c0c */ /* 0x000fda0009746730 */
[----:B------:R-:W-:Y:S01]  /*0f80*/  @!P2 MOV R34, R6 ;  /* 0x000000060022a202 */ /* 0x000fe20000000f00 */
[----:B------:R-:W-:-:S05]  /*0f90*/  @!P2 IMAD.MOV.U32 R35, RZ, RZ, R5 ;  /* 0x000000ffff23a224 */ /* 0x000fca00078e0005 */
[----:B------:R1:W2:Y:S01]  /*0fa0*/  @!P2 LDG.E.64 R38, desc[UR14][R34.64] ;  /* 0x0000000e2226a981 */ /* 0x0002a2000c1e1b00 */
[----:B0-----:R-:W-:-:S04]  /*0fb0*/  IADD3 R37, P2, R2, R40, RZ ;  /* 0x0000002802257210 */ /* 0x001fc80007f5e0ff */
[----:B------:R-:W-:Y:S01]  /*0fc0*/  ISETP.GE.U32.AND P3, PT, R37, UR10, PT ;  /* 0x0000000a25007c0c */ /* 0x000fe2000bf66070 */
[----:B------:R-:W-:Y:S02]  /*0fd0*/  IMAD.X R43, R3, 0x1, R41, P2 ;  /* 0x00000001032b7824 */ /* 0x000fe400010e0629 */
[----:B-1----:R-:W-:-:S03]  /*0fe0*/  IMAD.MOV.U32 R34, RZ, RZ, R44 ;  /* 0x000000ffff227224 */ /* 0x002fc600078e002c */
[----:B------:R-:W-:Y:S01]  /*0ff0*/  LOP3.LUT R36, R43, R29, RZ, 0xfc, !PT ;  /* 0x0000001d2b247212 */ /* 0x000fe200078efcff */
[----:B------:R-:W-:-:S03]  /*1000*/  IMAD.MOV.U32 R35, RZ, RZ, R45 ;  /* 0x000000ffff237224 */ /* 0x000fc600078e002d */
[----:B------:R-:W-:Y:S02]  /*1010*/  ISETP.LT.OR P2, PT, R36, RZ, P1 ;  /* 0x000000ff2400720c */ /* 0x000fe40000f41670 */
[----:B------:R-:W0:Y:S02]  /*1020*/  LDC.64 R36, c[0x0][0x270] ;  /* 0x00009c00ff247b82 */ /* 0x000e240000000a00 */
[----:B------:R-:W-:Y:S02]  /*1030*/  ISETP.GE.OR.EX P2, PT, R43, UR11, P2, P3 ;  /* 0x0000000b2b007c0c */ /* 0x000fe40009746730 */
[----:B------:R-:W-:Y:S01]  /*1040*/  CS2R R42, SRZ ;  /* 0x00000000002a7805 */ /* 0x000fe2000001ff00 */
[----:B--2---:R1:W-:Y:S10]  /*1050*/  STG.E.64 desc[UR14][R34.64], R38 ;  /* 0x0000002622007986 */ /* 0x0043f4000c101b0e */
[----:B-1----:R-:W-:Y:S01]  /*1060*/  @!P2 MOV R34, R12 ;  /* 0x0000000c0022a202 */ /* 0x002fe20000000f00 */
[----:B------:R-:W-:-:S05]  /*1070*/  @!P2 IMAD.MOV.U32 R35, RZ, RZ, R9 ;  /* 0x000000ffff23a224 */ /* 0x000fca00078e0009 */
[----:B------:R1:W2:Y:S01]  /*1080*/  @!P2 LDG.E.64 R42, desc[UR14][R34.64] ;  /* 0x0000000e222aa981 */ /* 0x0002a2000c1e1b00 */
[----:B------:R-:W-:Y:S01]  /*1090*/  LEA R50, P2, R40, R2, 0x1 ;  /* 0x0000000228327211 */ /* 0x000fe200078408ff */
[----:B0-----:R-:W-:-:S03]  /*10a0*/  IMAD R52, R36, UR17, RZ ;  /* 0x0000001124347c24 */ /* 0x001fc6000f8e02ff */
[----:B------:R-:W-:Y:S01]  /*10b0*/  LEA.HI.X R51, R40, R3, R41, 0x1, P2 ;  /* 0x0000000328337211 */ /* 0x000fe200010f0c29 */
[----:B------:R-:W-:Y:S01]  /*10c0*/  IMAD R53, R37, UR16, R52 ;  /* 0x0000001025357c24 */ /* 0x000fe2000f8e0234 */
[----:B------:R-:W-:Y:S01]  /*10d0*/  ISETP.GE.U32.AND P3, PT, R50, UR10, PT ;  /* 0x0000000a32007c0c */ /* 0x000fe2000bf66070 */
[----:B------:R-:W-:Y:S01]  /*10e0*/  IMAD.WIDE.U32 R36, R36, UR16, RZ ;  /* 0x0000001024247c25 */ /* 0x000fe2000f8e00ff */
[----:B------:R-:W-:Y:S02]  /*10f0*/  LOP3.LUT R50, R51, R29, RZ, 0xfc, !PT ;  /* 0x0000001d33327212 */ /* 0x000fe400078efcff */
[----:B-1----:R-:W-:Y:S01]  /*1100*/  CS2R R34, SRZ ;  /* 0x0000000000227805 */ /* 0x002fe2000001ff00 */
[----:B------:R-:W-:Y:S01]  /*1110*/  IMAD.IADD R53, R37, 0x1, R53 ;  /* 0x0000000125357824 */ /* 0x000fe200078e0235 */
[----:B------:R-:W-:Y:S02]  /*1120*/  ISETP.LT.OR P2, PT, R50, RZ, P1 ;  /* 0x000000ff3200720c */ /* 0x000fe40000f41670 */
[----:B------:R-:W-:-:S02]  /*1130*/  LEA R38, P4, R36, R44, 0x3 ;  /* 0x0000002c24267211 */ /* 0x000fc400078818ff */
[----:B------:R-:W-:Y:S02]  /*1140*/  ISETP.GE.OR.EX P2, PT, R51, UR11, P2, P3 ;  /* 0x0000000b33007c0c */ /* 0x000fe40009746730 */
[----:B------:R-:W-:Y:S01]  /*1150*/  LEA.HI.X R39, R36, R45, R53, 0x3, P4 ;  /* 0x0000002d24277211 */ /* 0x000fe200020f1c35 */
[----:B------:R-:W-:-:S04]  /*1160*/  IMAD.WIDE.U32 R44, R40, 0x3, R2 ;  /* 0x00000003282c7825 */ /* 0x000fc800078e0002 */
[----:B------:R-:W-:Y:S01]  /*1170*/  IMAD R41, R41, 0x3, RZ ;  /* 0x0000000329297824 */ /* 0x000fe200078e02ff */
[----:B--2---:R0:W-:Y:S05]  /*1180*/  STG.E.64 desc[UR14][R38.64], R42 ;  /* 0x0000002a26007986 */ /* 0x0041ea000c101b0e */
[----:B0-----:R-:W-:Y:S02]  /*1190*/  @!P2 IMAD.MOV.U32 R42, RZ, RZ, R8 ;  /* 0x000000ffff2aa224 */ /* 0x001fe400078e0008 */
[----:B------:R-:W-:-:S05]  /*11a0*/  @!P2 IMAD.MOV.U32 R43, RZ, RZ, R7 ;  /* 0x000000ffff2ba224 */ /* 0x000fca00078e0007 */
[----:B------:R-:W2:Y:S01]  /*11b0*/  @!P2 LDG.E.64 R34, desc[UR14][R42.64] ;  /* 0x0000000e2a22a981 */ /* 0x000ea2000c1e1b00 */
[----:B------:R-:W-:Y:S02]  /*11c0*/  IADD3 R41, R41, R45, RZ ;  /* 0x0000002d29297210 */ /* 0x000fe40007ffe0ff */
[----:B------:R-:W-:Y:S02]  /*11d0*/  ISETP.GE.U32.AND P3, PT, R44, UR10, PT ;  /* 0x0000000a2c007c0c */ /* 0x000fe4000bf66070 */
[----:B------:R-:W-:-:S04]  /*11e0*/  LOP3.LUT R37, R41, R29, RZ, 0xfc, !PT ;  /* 0x0000001d29257212 */ /* 0x000fc800078efcff */
[----:B------:R-:W-:-:S04]  /*11f0*/  ISETP.LT.OR P2, PT, R37, RZ, P1 ;  /* 0x000000ff2500720c */ /* 0x000fc80000f41670 */
[----:B------:R-:W-:Y:S02]  /*1200*/  ISETP.GE.OR.EX P2, PT, R41, UR11, P2, P3 ;  /* 0x0000000b29007c0c */ /* 0x000fe40009746730 */
[----:B------:R-:W-:-:S04]  /*1210*/  LEA R38, P3, R36, R38, 0x3 ;  /* 0x0000002624267211 */ /* 0x000fc800078618ff */
[----:B------:R-:W-:Y:S02]  /*1220*/  LEA.HI.X R39, R36, R39, R53, 0x3, P3 ;  /* 0x0000002724277211 */ /* 0x000fe400018f1c35 */
[----:B------:R-:W-:-:S05]  /*1230*/  CS2R R36, SRZ ;  /* 0x0000000000247805 */ /* 0x000fca000001ff00 */
[----:B------:R-:W-:Y:S02]  /*1240*/  @!P2 IMAD.MOV.U32 R40, RZ, RZ, R14 ;  /* 0x000000ffff28a224 */ /* 0x000fe400078e000e */
[----:B------:R-:W-:Y:S01]  /*1250*/  @!P2 IMAD.MOV.U32 R41, RZ, RZ, R11 ;  /* 0x000000ffff29a224 */ /* 0x000fe200078e000b */
[----:B--2---:R0:W-:Y:S04]  /*1260*/  STG.E.64 desc[UR14][R38.64], R34 ;  /* 0x0000002226007986 */ /* 0x0041e8000c101b0e */
[----:B------:R-:W2:Y:S01]  /*1270*/  @!P2 LDG.E.64 R36, desc[UR14][R40.64] ;  /* 0x0000000e2824a981 */ /* 0x000ea2000c1e1b00 */
[----:B------:R-:W-:Y:S01]  /*1280*/  UIADD3 UR4, UP0, UR4, 0x4, URZ ;  /* 0x0000000404047890 */ /* 0x000fe2000ff1e03f */
[----:B------:R-:W-:Y:S02]  /*1290*/  IADD3 R42, P2, R38, UR12, RZ ;  /* 0x0000000c262a7c10 */ /* 0x000fe4000ff5e0ff */
[----:B------:R-:W-:Y:S01]  /*12a0*/  IADD3 R6, P4, R6, R33, RZ ;  /* 0x0000002106067210 */ /* 0x000fe20007f9e0ff */
[----:B------:R-:W-:Y:S01]  /*12b0*/  UIADD3.X UR5, URZ, UR5, URZ, UP0, !UPT ;  /* 0x000000053f057290 */ /* 0x000fe200087fe43f */
[----:B------:R-:W-:-:S02]  /*12c0*/  IADD3.X R43, R39, UR8, RZ, P2, !PT ;  /* 0x00000008272b7c10 */ /* 0x000fc400097fe4ff */
[----:B------:R-:W-:Y:S01]  /*12d0*/  IADD3 R44, P3, R10, UR4, RZ ;  /* 0x000000040a2c7c10 */ /* 0x000fe2000ff7e0ff */
[--C-:B------:R-:W-:Y:S01]  /*12e0*/  IMAD.X R5, R5, 0x1, R16.reuse, P4 ;  /* 0x0000000105057824 */ /* 0x100fe200020e0610 */
[----:B------:R-:W-:Y:S02]  /*12f0*/  IADD3 R14, P6, R14, R33, RZ ;  /* 0x000000210e0e7210 */ /* 0x000fe40007fde0ff */
[----:B------:R-:W-:Y:S02]  /*1300*/  ISETP.NE.U32.AND P2, PT, R44, RZ, PT ;  /* 0x000000ff2c00720c */ /* 0x000fe40003f45070 */
[----:B------:R-:W-:Y:S01]  /*1310*/  IADD3.X R44, R4, UR5, RZ, P3, !PT ;  /* 0x00000005042c7c10 */ /* 0x000fe20009ffe4ff */
[----:B------:R-:W-:Y:S01]  /*1320*/  IMAD.X R11, R11, 0x1, R16, P6 ;  /* 0x000000010b0b7824 */ /* 0x000fe200030e0610 */
[----:B------:R-:W-:Y:S02]  /*1330*/  LEA R2, P3, R32, R2, 0x2 ;  /* 0x0000000220027211 */ /* 0x000fe400078610ff */
[----:B------:R-:W-:-:S02]  /*1340*/  ISETP.NE.AND.EX P2, PT, R44, RZ, PT, P2 ;  /* 0x000000ff2c00720c */ /* 0x000fc40003f45320 */
[----:B------:R-:W-:Y:S01]  /*1350*/  IADD3 R44, P5, R42, UR12, RZ ;  /* 0x0000000c2a2c7c10 */ /* 0x000fe2000ffbe0ff */
[----:B------:R-:W-:Y:S01]  /*1360*/  IMAD.X R3, R3, 0x1, R0, P3 ;  /* 0x0000000103037824 */ /* 0x000fe200018e0600 */
[-C--:B------:R-:W-:Y:S02]  /*1370*/  IADD3 R12, P3, R12, R33.reuse, RZ ;  /* 0x000000210c0c7210 */ /* 0x080fe40007f7e0ff */
[----:B------:R-:W-:Y:S02]  /*1380*/  IADD3.X R45, R43, UR8, RZ, P5, !PT ;  /* 0x000000082b2d7c10 */ /* 0x000fe4000affe4ff */
[----:B------:R-:W-:Y:S02]  /*1390*/  IADD3 R8, P5, R8, R33, RZ ;  /* 0x0000002108087210 */ /* 0x000fe40007fbe0ff */
[----:B------:R-:W-:-:S03]  /*13a0*/  IADD3.X R9, R9, R16, RZ, P3, !PT ;  /* 0x0000001009097210 */ /* 0x000fc60001ffe4ff */
[----:B------:R-:W-:Y:S01]  /*13b0*/  IMAD.X R7, R7, 0x1, R16, P5 ;  /* 0x0000000107077824 */ /* 0x000fe200028e0610 */
[----:B--2---:R0:W-:Y:S01]  /*13c0*/  STG.E.64 desc[UR14][R42.64], R36 ;  /* 0x000000242a007986 */ /* 0x0041e2000c101b0e */
[----:B------:R-:W-:Y:S06]  /*13d0*/  @P2 BRA `(.L_x_695) ;  /* 0xfffffff800d02947 */ /* 0x000fec000383ffff */
.L_x_694:
[----:B------:R-:W1:Y:S01]  /*13e0*/  LDC R6, c[0x0][0x238] ;  /* 0x00008e00ff067b82 */ /* 0x000e620000000800 */
[----:B------:R-:W-:Y:S01]  /*13f0*/  IMAD.IADD R13, R31, 0x1, R13 ;  /* 0x000000011f0d7824 */ /* 0x000fe200078e020d */
[----:B-1----:R-:W-:-:S13]  /*1400*/  LOP3.LUT P1, RZ, R6, 0x3, RZ, 0xc0, !PT ;  /* 0x0000000306ff7812 */ /* 0x002fda000782c0ff */
[----:B------:R-:W-:Y:S05]  /*1410*/  @!P1 BRA `(.L_x_696) ;  /* 0x0000000400449947 */ /* 0x000fea0003800000 */
[----:B------:R-:W1:Y:S01]  /*1420*/  LDC.64 R2, c[0x0][0x268] ;  /* 0x00009a00ff027b82 */ /* 0x000e620000000a00 */
[----:B------:R-:W-:Y:S01]  /*1430*/  IMAD.MOV.U32 R16, RZ, RZ, R22 ;  /* 0x000000ffff107224 */ /* 0x000fe200078e0016 */
[----:B------:R-:W-:Y:S01]  /*1440*/  ULDC.64 UR8, c[0x0][0x220] ;  /* 0x0000880000087ab9 */ /* 0x000fe20000000a00 */
[----:B------:R-:W-:Y:S02]  /*1450*/  CS2R R8, SRZ ;  /* 0x0000000000087805 */ /* 0x000fe4000001ff00 */
[----:B------:R-:W-:-:S04]  /*1460*/  ISETP.GE.U32.AND P1, PT, R26, UR8, PT ;  /* 0x000000081a007c0c */ /* 0x000fc8000bf26070 */
[----:B------:R-:W-:Y:S01]  /*1470*/  ISETP.GE.AND.EX P1, PT, R29, UR9, PT, P1 ;  /* 0x000000091d007c0c */ /* 0x000fe2000bf26310 */
[----:B------:R-:W-:Y:S01]  /*1480*/  ULDC.64 UR8, c[0x0][0x278] ;  /* 0x00009e0000087ab9 */ /* 0x000fe20000000a00 */
[C---:B-1----:R-:W-:Y:S02]  /*1490*/  IMAD R0, R2.reuse, UR5, RZ ;  /* 0x0000000502007c24 */ /* 0x042fe4000f8e02ff */
[----:B------:R-:W-:-:S04]  /*14a0*/  IMAD.WIDE.U32 R4, R2, UR4, R16 ;  /* 0x0000000402047c25 */ /* 0x000fc8000f8e0010 */
[----:B------:R-:W-:Y:S01]  /*14b0*/  IMAD R33, R3, UR4, R0 ;  /* 0x0000000403217c24 */ /* 0x000fe2000f8e0200 */
[----:B------:R-:W-:-:S04]  /*14c0*/  ISETP.GE.U32.AND P3, PT, R4, UR10, PT ;  /* 0x0000000a04007c0c */ /* 0x000fc8000bf66070 */
[----:B------:R-:W-:-:S04]  /*14d0*/  IADD3 R5, R5, R33, RZ ;  /* 0x0000002105057210 */ /* 0x000fc80007ffe0ff */
[----:B------:R-:W-:-:S04]  /*14e0*/  LOP3.LUT R0, R5, R29, RZ, 0xfc, !PT ;  /* 0x0000001d05007212 */ /* 0x000fc800078efcff */
[----:B------:R-:W-:-:S04]  /*14f0*/  ISETP.LT.OR P2, PT, R0, RZ, P1 ;  /* 0x000000ff0000720c */ /* 0x000fc80000f41670 */
[----:B------:R-:W-:-:S13]  /*1500*/  ISETP.GE.OR.EX P2, PT, R5, UR11, P2, P3 ;  /* 0x0000000b05007c0c */ /* 0x000fda0009746730 */
[----:B------:R-:W1:Y:S01]  /*1510*/  @!P2 LDC.64 R10, c[0x0][0x218] ;  /* 0x00008600ff0aab82 */ /* 0x000e620000000a00 */
[----:B------:R-:W-:-:S04]  /*1520*/  @!P2 IMAD.MOV.U32 R12, RZ, RZ, R30 ;  /* 0x000000ffff0ca224 */ /* 0x000fc800078e001e */
[----:B------:R-:W-:-:S04]  /*1530*/  @!P2 IMAD.WIDE.U32 R4, R2, UR4, R12 ;  /* 0x000000040204ac25 */ /* 0x000fc8000f8e000c */
[----:B------:R-:W-:Y:S01]  /*1540*/  @!P2 IMAD.IADD R0, R33, 0x1, R5 ;  /* 0x000000012100a824 */ /* 0x000fe200078e0205 */
[----:B-1----:R-:W-:-:S04]  /*1550*/  @!P2 LEA R10, P3, R4, R10, 0x3 ;  /* 0x0000000a040aa211 */ /* 0x002fc800078618ff */
[----:B------:R-:W-:Y:S02]  /*1560*/  @!P2 LEA.HI.X R11, R4, R11, R0, 0x3, P3 ;  /* 0x0000000b040ba211 */ /* 0x000fe400018f1c00 */
[----:B------:R-:W1:Y:S03]  /*1570*/  LDC.64 R4, c[0x0][0x270] ;  /* 0x00009c00ff047b82 */ /* 0x000e660000000a00 */
[----:B------:R-:W2:Y:S01]  /*1580*/  @!P2 LDG.E.64 R8, desc[UR14][R10.64] ;  /* 0x0000000e0a08a981 */ /* 0x000ea2000c1e1b00 */
[----:B------:R-:W-:-:S04]  /*1590*/  LOP3.LUT R14, R6, 0x3, RZ, 0xc0, !PT ;  /* 0x00000003060e7812 */ /* 0x000fc800078ec0ff */
[----:B------:R-:W-:-:S04]  /*15a0*/  ISETP.NE.U32.AND P2, PT, R14, 0x1, PT ;  /* 0x000000010e00780c */ /* 0x000fc80003f45070 */
[----:B------:R-:W-:Y:S01]  /*15b0*/  ISETP.NE.AND.EX P2, PT, RZ, RZ, PT, P2 ;  /* 0x000000ffff00720c */ /* 0x000fe20003f45320 */
[C---:B-1----:R-:W-:Y:S02]  /*15c0*/  IMAD R0, R4.reuse, UR9, RZ ;  /* 0x0000000904007c24 */ /* 0x042fe4000f8e02ff */
[----:B------:R-:W-:-:S04]  /*15d0*/  IMAD.WIDE.U32 R6, R4, UR8, RZ ;  /* 0x0000000804067c25 */ /* 0x000fc8000f8e00ff */
[----:B------:R-:W-:Y:S02]  /*15e0*/  IMAD R5, R5, UR8, R0 ;  /* 0x0000000805057c24 */ /* 0x000fe4000f8e0200 */
[----:B------:R-:W-:Y:S02]  /*15f0*/  IMAD.MOV.U32 R4, RZ, RZ, R44 ;  /* 0x000000ffff047224 */ /* 0x000fe400078e002c */
[----:B------:R-:W-:Y:S01]  /*1600*/  IMAD.IADD R27, R7, 0x1, R5 ;  /* 0x00000001071b7824 */ /* 0x000fe200078e0205 */
[----:B------:R-:W-:Y:S01]  /*1610*/  MOV R5, R45 ;  /* 0x0000002d00057202 */ /* 0x000fe20000000f00 */
[----:B--2---:R1:W-:Y:S02]  /*1620*/  STG.E.64 desc[UR14][R44.64], R8 ;  /* 0x000000082c007986 */ /* 0x0043e4000c101b0e */
[----:B-1----:R-:W-:-:S04]  /*1630*/  LEA R44, P3, R6, R44, 0x3 ;  /* 0x0000002c062c7211 */ /* 0x002fc800078618ff */
[----:B------:R-:W-:Y:S01]  /*1640*/  LEA.HI.X R45, R6, R45, R27, 0x3, P3 ;  /* 0x0000002d062d7211 */ /* 0x000fe200018f1c1b */
[----:B------:R-:W-:Y:S08]  /*1650*/  @!P2 BRA `(.L_x_696) ;  /* 0x0000000000b4a947 */ /* 0x000ff00003800000 */
[----:B------:R-:W1:Y:S02]  /*1660*/  LDC.64 R10, c[0x0][0x268] ;  /* 0x00009a00ff0a7b82 */ /* 0x000e640000000a00 */
[----:B-1----:R-:W-:-:S04]  /*1670*/  IMAD.WIDE.U32 R10, R2, UR4, R10 ;  /* 0x00000004020a7c25 */ /* 0x002fc8000f8e000a */
[----:B------:R-:W-:Y:S01]  /*1680*/  IMAD.IADD R12, R33, 0x1, R11 ;  /* 0x00000001210c7824 */ /* 0x000fe200078e020b */
[----:B------:R-:W-:Y:S02]  /*1690*/  IADD3 R8, P2, R22, R10, RZ ;  /* 0x0000000a16087210 */ /* 0x000fe40007f5e0ff */
[----:B------:R-:W-:Y:S02]  /*16a0*/  CS2R R32, SRZ ;  /* 0x0000000000207805 */ /* 0x000fe4000001ff00 */
[----:B------:R-:W-:Y:S01]  /*16b0*/  ISETP.GE.U32.AND P3, PT, R8, UR10, PT ;  /* 0x0000000a08007c0c */ /* 0x000fe2000bf66070 */
[----:B------:R-:W-:-:S05]  /*16c0*/  IMAD.X R9, R12, 0x1, R17, P2 ;  /* 0x000000010c097824 */ /* 0x000fca00010e0611 */
[----:B------:R-:W-:-:S04]  /*16d0*/  LOP3.LUT R0, R9, R29, RZ, 0xfc, !PT ;  /* 0x0000001d09007212 */ /* 0x000fc800078efcff */
[----:B------:R-:W-:-:S04]  /*16e0*/  ISETP.LT.OR P2, PT, R0, RZ, P1 ;  /* 0x000000ff0000720c */ /* 0x000fc80000f41670 */
[----:B------:R-:W-:-:S13]  /*16f0*/  ISETP.GE.OR.EX P2, PT, R9, UR11, P2, P3 ;  /* 0x0000000b09007c0c */ /* 0x000fda0009746730 */
[----:B0-----:R-:W0:Y:S01]  /*1700*/  @!P2 LDC.64 R34, c[0x0][0x218] ;  /* 0x00008600ff22ab82 */ /* 0x001e220000000a00 */
[----:B------:R-:W-:-:S05]  /*1710*/  @!P2 IADD3 R0, P3, R30, R10, RZ ;  /* 0x0000000a1e00a210 */ /* 0x000fca0007f7e0ff */
[----:B------:R-:W-:Y:S01]  /*1720*/  @!P2 IMAD.X R8, R12, 0x1, R13, P3 ;  /* 0x000000010c08a824 */ /* 0x000fe200018e060d */
[----:B0-----:R-:W-:-:S04]  /*1730*/  @!P2 LEA R34, P3, R0, R34, 0x3 ;  /* 0x000000220022a211 */ /* 0x001fc800078618ff */
[----:B------:R-:W-:-:S05]  /*1740*/  @!P2 LEA.HI.X R35, R0, R35, R8, 0x3, P3 ;  /* 0x000000230023a211 */ /* 0x000fca00018f1c08 */
[----:B------:R-:W2:Y:S01]  /*1750*/  @!P2 LDG.E.64 R32, desc[UR14][R34.64] ;  /* 0x0000000e2220a981 */ /* 0x000ea2000c1e1b00 */
[CC--:B------:R-:W-:Y:S02]  /*1760*/  LEA R36, P2, R6.reuse, R4.reuse, 0x3 ;  /* 0x0000000406247211 */ /* 0x0c0fe400078418ff */
[C---:B------:R-:W-:Y:S02]  /*1770*/  LEA R8, P3, R6.reuse, R4, 0x4 ;  /* 0x0000000406087211 */ /* 0x040fe400078620ff */
[-CC-:B------:R-:W-:Y:S02]  /*1780*/  LEA.HI.X R37, R6, R5.reuse, R27.reuse, 0x3, P2 ;  /* 0x0000000506257211 */ /* 0x180fe400010f1c1b */
[----:B------:R-:W-:Y:S01]  /*1790*/  ISETP.NE.U32.AND P2, PT, R14, 0x2, PT ;  /* 0x000000020e00780c */ /* 0x000fe20003f45070 */
[----:B------:R-:W-:Y:S01]  /*17a0*/  IMAD.MOV.U32 R44, RZ, RZ, R8 ;  /* 0x000000ffff2c7224 */ /* 0x000fe200078e0008 */
[----:B------:R-:W-:Y:S02]  /*17b0*/  LEA.HI.X R9, R6, R5, R27, 0x4, P3 ;  /* 0x0000000506097211 */ /* 0x000fe400018f241b */
[----:B------:R-:W-:-:S02]  /*17c0*/  ISETP.NE.AND.EX P2, PT, RZ, RZ, PT, P2 ;  /* 0x000000ffff00720c */ /* 0x000fc40003f45320 */
[----:B------:R-:W-:Y:S01]  /*17d0*/  MOV R45, R9 ;  /* 0x00000009002d7202 */ /* 0x000fe20000000f00 */
[----:B--2---:R1:W-:Y:S10]  /*17e0*/  STG.E.64 desc[UR14][R36.64], R32 ;  /* 0x0000002024007986 */ /* 0x0043f4000c101b0e */
[----:B------:R-:W-:Y:S05]  /*17f0*/  @!P2 BRA `(.L_x_696) ;  /* 0x00000000004ca947 */ /* 0x000fea0003800000 */
[----:B------:R-:W-:-:S05]  /*1800*/  IADD3 R11, P2, R10, R2, RZ ;  /* 0x000000020a0b7210 */ /* 0x000fca0007f5e0ff */
[----:B------:R-:W-:Y:S01]  /*1810*/  IMAD.X R12, R12, 0x1, R3, P2 ;  /* 0x000000010c0c7824 */ /* 0x000fe200010e0603 */
[----:B------:R-:W-:-:S05]  /*1820*/  IADD3 R0, P2, R11, R22, RZ ;  /* 0x000000160b007210 */ /* 0x000fca0007f5e0ff */
[----:B------:R-:W-:Y:S01]  /*1830*/  IMAD.X R3, R12, 0x1, R17, P2 ;  /* 0x000000010c037824 */ /* 0x000fe200010e0611 */
[----:B------:R-:W-:-:S04]  /*1840*/  ISETP.GE.U32.AND P2, PT, R0, UR10, PT ;  /* 0x0000000a00007c0c */ /* 0x000fc8000bf46070 */
[----:B------:R-:W-:-:S04]  /*1850*/  LOP3.LUT R28, R3, R29, RZ, 0xfc, !PT ;  /* 0x0000001d031c7212 */ /* 0x000fc800078efcff */
[----:B------:R-:W-:-:S04]  /*1860*/  ISETP.LT.OR P1, PT, R28, RZ, P1 ;  /* 0x000000ff1c00720c */ /* 0x000fc80000f21670 */
[----:B------:R-:W-:-:S13]  /*1870*/  ISETP.GE.OR.EX P1, PT, R3, UR11, P1, P2 ;  /* 0x0000000b03007c0c */ /* 0x000fda0008f26720 */
[----:B------:R-:W0:Y:S01]  /*1880*/  @!P1 LDC.64 R2, c[0x0][0x218] ;  /* 0x00008600ff029b82 */ /* 0x000e220000000a00 */
[----:B------:R-:W-:-:S05]  /*1890*/  @!P1 IADD3 R30, P2, R11, R30, RZ ;  /* 0x0000001e0b1e9210 */ /* 0x000fca0007f5e0ff */
[----:B------:R-:W-:Y:S01]  /*18a0*/  @!P1 IMAD.X R13, R12, 0x1, R13, P2 ;  /* 0x000000010c0d9824 */ /* 0x000fe200010e060d */
[----:B0-----:R-:W-:-:S04]  /*18b0*/  @!P1 LEA R10, P2, R30, R2, 0x3 ;  /* 0x000000021e0a9211 */ /* 0x001fc800078418ff */
[----:B------:R-:W-:Y:S02]  /*18c0*/  @!P1 LEA.HI.X R11, R30, R3, R13, 0x3, P2 ;  /* 0x000000031e0b9211 */ /* 0x000fe400010f1c0d */
[----:B------:R-:W-:-:S06]  /*18d0*/  CS2R R2, SRZ ;  /* 0x0000000000027805 */ /* 0x000fcc000001ff00 */
[----:B------:R-:W2:Y:S01]  /*18e0*/  @!P1 LDG.E.64 R2, desc[UR14][R10.64] ;  /* 0x0000000e0a029981 */ /* 0x000ea2000c1e1b00 */
[----:B------:R-:W-:Y:S02]  /*18f0*/  IMAD R27, R27, 0x18, RZ ;  /* 0x000000181b1b7824 */ /* 0x000fe400078e02ff */
[----:B------:R-:W-:-:S04]  /*1900*/  IMAD.WIDE.U32 R44, R6, 0x18, R4 ;  /* 0x00000018062c7825 */ /* 0x000fc800078e0004 */
[----:B------:R-:W-:Y:S01]  /*1910*/  IMAD.IADD R45, R45, 0x1, R27 ;  /* 0x000000012d2d7824 */ /* 0x000fe200078e021b */
[----:B--2---:R2:W-:Y:S06]  /*1920*/  STG.E.64 desc[UR14][R8.64], R2 ;  /* 0x0000000208007986 */ /* 0x0045ec000c101b0e */
.L_x_696:
[----:B------:R-:W-:Y:S05]  /*1930*/  @!P0 BRA `(.L_x_697) ;  /* 0xfffffff000088947 */ /* 0x000fea000383ffff */
.L_x_693:
        /* <DEDUP_REMOVED lines=10> */
        .weak           $__internal_14_$__cuda_sm20_div_s64
        .type           $__internal_14_$__cuda_sm20_div_s64,@function
        .size           $__internal_14_$__cuda_sm20_div_s64,(.L_x_738 - $__internal_14_$__cuda_sm20_div_s64)
$__internal_14_$__cuda_sm20_div_s64:
        /* <DEDUP_REMOVED lines=20> */
[----:B------:R-:W-:Y:S01]  /*1b20*/  IMAD.HI.U32 R10, P1, R9, R13, R10 ;  /* 0x0000000d090a7227 */ /* 0x000fe2000782000a */
[----:B------:R-:W-:-:S04]  /*1b30*/  IADD3.X R6, R15, R9, RZ, P0, !PT ;  /* 0x000000090f067210 */ /* 0x000fc800007fe4ff */
        /* <DEDUP_REMOVED lines=17> */
[----:B------:R-:W-:-:S04]  /*1c50*/  IMAD.HI.U32 R8, R11, R17, RZ ;  /* 0x000000110b087227 */ /* 0x000fc800078e00ff */
[----:B------:R-:W-:Y:S02]  /*1c60*/  IMAD.X R13, R6, 0x1, R13, P0 ;  /* 0x00000001060d7824 */ /* 0x000fe400000e060d */
[----:B------:R-:W-:-:S03]  /*1c70*/  IMAD.MOV.U32 R9, RZ, RZ, RZ ;  /* 0x000000ffff097224 */ /* 0x000fc600078e00ff */
[----:B------:R-:W-:Y:S01]  /*1c80*/  IADD3.X R13, RZ, RZ, R13, P2, P1 ;  /* 0x000000ffff0d7210 */ /* 0x000fe200017e240d */
        /* <DEDUP_REMOVED lines=9> */
[----:B------:R-:W-:-:S03]  /*1d20*/  IMAD R6, R11, R3, R9 ;  /* 0x000000030b067224 */ /* 0x000fc600078e0209 */
[-C--:B------:R-:W-:Y:S01]  /*1d30*/  ISETP.GE.U32.AND P0, PT, R17, R2.reuse, PT ;  /* 0x000000021100720c */ /* 0x080fe20003f06070 */
[----:B------:R-:W-:-:S04]  /*1d40*/  IMAD R6, R13, R2, R6 ;  /* 0x000000020d067224 */ /* 0x000fc800078e0206 */
[----:B------:R-:W-:Y:S01]  /*1d50*/  IMAD.X R21, R10, 0x1, ~R6, P1 ;  /* 0x000000010a157824 */ /* 0x000fe200008e0e06 */
[----:B------:R-:W-:Y:S02]  /*1d60*/  IADD3 R9, P1, R17, -R2, RZ ;  /* 0x8000000211097210 */ /* 0x000fe40007f3e0ff */
[----:B------:R-:W-:Y:S02]  /*1d70*/  IADD3 R6, P2, R11, 0x1, RZ ;  /* 0x000000010b067810 */ /* 0x000fe40007f5e0ff */
[C---:B------:R-:W-:Y:S01]  /*1d80*/  ISETP.GE.U32.AND.EX P0, PT, R21.reuse, R3, PT, P0 ;  /* 0x000000031500720c */ /* 0x040fe20003f06100 */
[----:B------:R-:W-:Y:S02]  /*1d90*/  IMAD.X R15, R21, 0x1, ~R3, P1 ;  /* 0x00000001150f7824 */ /* 0x000fe400008e0e03 */
[----:B------:R-:W-:Y:S01]  /*1da0*/  IMAD.X R8, RZ, RZ, R13, P2 ;  /* 0x000000ffff087224 */ /* 0x000fe200010e060d */
[----:B------:R-:W-:Y:S02]  /*1db0*/  SEL R9, R9, R17, P0 ;  /* 0x0000001109097207 */ /* 0x000fe40000000000 */
[----:B------:R-:W-:-:S02]  /*1dc0*/  SEL R15, R15, R21, P0 ;  /* 0x000000150f0f7207 */ /* 0x000fc40000000000 */
[----:B------:R-:W-:Y:S02]  /*1dd0*/  SEL R11, R6, R11, P0 ;  /* 0x0000000b060b7207 */ /* 0x000fe40000000000 */
[----:B------:R-:W-:Y:S02]  /*1de0*/  ISETP.GE.U32.AND P1, PT, R9, R2, PT ;  /* 0x000000020900720c */ /* 0x000fe40003f26070 */
[----:B------:R-:W-:Y:S02]  /*1df0*/  SEL R2, R8, R13, P0 ;  /* 0x0000000d08027207 */ /* 0x000fe40000000000 */
[----:B------:R-:W-:Y:S02]  /*1e00*/  IADD3 R20, P2, R11, 0x1, RZ ;  /* 0x000000010b147810 */ /* 0x000fe40007f5e0ff */
[----:B------:R-:W-:Y:S02]  /*1e10*/  ISETP.GE.U32.AND.EX P0, PT, R15, R3, PT, P1 ;  /* 0x000000030f00720c */ /* 0x000fe40003f06110 */
[----:B------:R-:W-:-:S02]  /*1e20*/  IADD3.X R21, RZ, R2, RZ, P2, !PT ;  /* 0x00000002ff157210 */ /* 0x000fc400017fe4ff */
[----:B------:R-:W-:Y:S02]  /*1e30*/  SEL R20, R20, R11, P0 ;  /* 0x0000000b14147207 */ /* 0x000fe40000000000 */
[----:B------:R-:W-:Y:S02]  /*1e40*/  SEL R21, R21, R2, P0 ;  /* 0x0000000215157207 */ /* 0x000fe40000000000 */
[----:B------:R-:W-:Y:S02]  /*1e50*/  IADD3 R3, P2, RZ, -R20, RZ ;  /* 0x80000014ff037210 */ /* 0x000fe40007f5e0ff */
[----:B------:R-:W-:Y:S02]  /*1e60*/  LOP3.LUT R6, R4, R7, RZ, 0x3c, !PT ;  /* 0x0000000704067212 */ /* 0x000fe400078e3cff */
[----:B------:R-:W-:Y:S01]  /*1e70*/  ISETP.NE.U32.AND P0, PT, R5, RZ, PT ;  /* 0x000000ff0500720c */ /* 0x000fe20003f05070 */
[----:B------:R-:W-:Y:S01]  /*1e80*/  IMAD.X R2, RZ, RZ, ~R21, P2 ;  /* 0x000000ffff027224 */ /* 0x000fe200010e0e15 */
[----:B------:R-:W-:-:S02]  /*1e90*/  ISETP.GE.AND P1, PT, R6, RZ, PT ;  /* 0x000000ff0600720c */ /* 0x000fc40003f26270 */
[----:B------:R-:W-:Y:S02]  /*1ea0*/  ISETP.NE.AND.EX P0, PT, R4, RZ, PT, P0 ;  /* 0x000000ff0400720c */ /* 0x000fe40003f05300 */
[----:B------:R-:W-:Y:S01]  /*1eb0*/  SEL R20, R3, R20, !P1 ;  /* 0x0000001403147207 */ /* 0x000fe20004800000 */
[----:B------:R-:W-:Y:S01]  /*1ec0*/  IMAD.MOV.U32 R3, RZ, RZ, 0x0 ;  /* 0x00000000ff037424 */ /* 0x000fe200078e00ff */
[----:B------:R-:W-:Y:S01]  /*1ed0*/  SEL R21, R2, R21, !P1 ;  /* 0x0000001502157207 */ /* 0x000fe20004800000 */
[----:B------:R-:W-:Y:S01]  /*1ee0*/  IMAD.MOV.U32 R2, RZ, RZ, R0 ;  /* 0x000000ffff027224 */ /* 0x000fe200078e0000 */
[----:B------:R-:W-:Y:S02]  /*1ef0*/  SEL R20, R20, 0xffffffff, P0 ;  /* 0xffffffff14147807 */ /* 0x000fe40000000000 */
[----:B------:R-:W-:Y:S01]  /*1f00*/  SEL R21, R21, 0xffffffff, P0 ;  /* 0xffffffff15157807 */ /* 0x000fe20000000000 */
[----:B------:R-:W-:Y:S06]  /*1f10*/  RET.REL.NODEC R2 `(_ZN2at6native13im2col_kernelIdEEvlPKT_llllllllllllPS2_) ;  /* 0xffffffe002387950 */ /* 0x000fec0003c3ffff */
.L_x_699:
        /* <DEDUP_REMOVED lines=14> */
.L_x_738:


//--------------------- .text._ZN2at6native14vol2col_kernelIdEEvlPKT_iiiiiiiiiiiiiiiiiiPS2_ --------------------------
	.section	.text._ZN2at6native14vol2col_kernelIdEEvlPKT_iiiiiiiiiiiiiiiiiiPS2_,"ax",@progbits
	.align	128
        .global         _ZN2at6native14vol2col_kernelIdEEvlPKT_iiiiiiiiiiiiiiiiiiPS2_
        .type           _ZN2at6native14vol2col_kernelIdEEvlPKT_iiiiiiiiiiiiiiiiiiPS2_,@function
        .size           _ZN2at6native14vol2col_kernelIdEEvlPKT_iiiiiiiiiiiiiiiiiiPS2_,(.L_x_739 - _ZN2at6native14vol2col_kernelIdEEvlPKT_iiiiiiiiiiiiiiiiiiPS2_)
        .other          _ZN2at6native14vol2col_kernelIdEEvlPKT_iiiiiiiiiiiiiiiiiiPS2_,@"STO_CUDA_ENTRY STV_DEFAULT"
_ZN2at6native14vol2col_kernelIdEEvlPKT_iiiiiiiiiiiiiiiiiiPS2_:
.text._ZN2at6native14vol2col_kernelIdEEvlPKT_iiiiiiiiiiiiiiiiiiPS2_:
        /* <DEDUP_REMOVED lines=23> */
[----:B0-----:R-:W-:Y:S01]  /*0170*/  IMAD R17, R17, UR6, RZ ;  /* 0x0000000611117c24 */ /* 0x001fe2000f8e02ff */
[----:B------:R-:W-:Y:S02]  /*0180*/  ULDC UR6, c[0x0][0x228] ;  /* 0x00008a0000067ab9 */ /* 0x000fe40000000800 */
[----:B------:R-:W-:Y:S01]  /*0190*/  USHF.R.S32.HI UR6, URZ, 0x1f, UR6 ;  /* 0x0000001f3f067899 */ /* 0x000fe20008011406 */
[----:B------:R-:W-:Y:S01]  /*01a0*/  IMAD R17, R17, UR7, RZ ;  /* 0x0000000711117c24 */ /* 0x000fe2000f8e02ff */
[----:B-1----:R-:W-:-:S04]  /*01b0*/  LOP3.LUT R16, R5, 0x3, RZ, 0xc0, !PT ;  /* 0x0000000305107812 */ /* 0x002fc800078ec0ff */
[----:B------:R-:W-:-:S07]  /*01c0*/  IADD3 R0, R16, -R5, RZ ;  /* 0x8000000510007210 */ /* 0x000fce0007ffe0ff */
.L_x_722:
        /* <DEDUP_REMOVED lines=12> */
[----:B------:R-:W-:Y:S05]  /*0290*/  CALL.REL.NOINC `($__internal_15_$__cuda_sm20_div_s64) ;  /* 0x0000001800347944 */ /* 0x000fea0003c00000 */
        /* <DEDUP_REMOVED lines=10> */
.L_x_701:
        /* <DEDUP_REMOVED lines=22> */
.L_x_702:
[----:B------:R-:W-:Y:S05]  /*04a0*/  BSYNC B0 ;  /* 0x0000000000007941 */ /* 0x000fea0003800000 */
.L_x_700:
        /* <DEDUP_REMOVED lines=15> */
[----:B------:R-:W-:-:S03]  /*05a0*/  IMAD.MOV.U32 R4, RZ, RZ, R30 ;  /* 0x000000ffff047224 */ /* 0x000fc600078e001e */
[----:B------:R-:W-:Y:S02]  /*05b0*/  IMAD.X R5, RZ, RZ, ~R31, P0 ;  /* 0x000000ffff057224 */ /* 0x000fe400000e0e1f */
[----:B------:R-:W-:-:S04]  /*05c0*/  IMAD.WIDE.U32 R28, R7, UR7, R28 ;  /* 0x00000007071c7c25 */ /* 0x000fc8000f8e001c */
[----:B------:R-:W-:-:S04]  /*05d0*/  IMAD R5, R5, UR7, RZ ;  /* 0x0000000705057c24 */ /* 0x000fc8000f8e02ff */
[----:B------:R-:W-:-:S05]  /*05e0*/  IMAD R5, R12, R7, R5 ;  /* 0x000000070c057224 */ /* 0x000fca00078e0205 */
[----:B------:R-:W-:Y:S01]  /*05f0*/  IADD3 R13, R29, R5, RZ ;  /* 0x000000051d0d7210 */ /* 0x000fe20007ffe0ff */
[----:B------:R-:W-:Y:S01]  /*0600*/  IMAD.MOV.U32 R5, RZ, RZ, R31 ;  /* 0x000000ffff057224 */ /* 0x000fe200078e001f */
[----:B------:R-:W-:Y:S06]  /*0610*/  BRA `(.L_x_705) ;  /* 0x0000000000587947 */ /* 0x000fec0003800000 */
.L_x_704:
        /* <DEDUP_REMOVED lines=22> */
.L_x_705:
[----:B------:R-:W-:Y:S05]  /*0780*/  BSYNC B0 ;  /* 0x0000000000007941 */ /* 0x000fea0003800000 */
.L_x_703:
        /* <DEDUP_REMOVED lines=12> */
[----:B------:R-:W-:Y:S05]  /*0850*/  CALL.REL.NOINC `($__internal_15_$__cuda_sm20_div_s64) ;  /* 0x0000001000c47944 */ /* 0x000fea0003c00000 */
        /* <DEDUP_REMOVED lines=11> */
.L_x_707:
        /* <DEDUP_REMOVED lines=22> */
.L_x_708:
[----:B------:R-:W-:Y:S05]  /*0a70*/  BSYNC B0 ;  /* 0x0000000000007941 */ /* 0x000fea0003800000 */
.L_x_706:
        /* <DEDUP_REMOVED lines=11> */
[----:B------:R-:W-:Y:S01]  /*0b30*/  UIADD3.X UR8, URZ, ~UR8, URZ, UP1, !UPT ;  /* 0x800000083f087290 */ /* 0x000fe20008ffe43f */
[----:B------:R-:W-:Y:S01]  /*0b40*/  IMAD R35, R31, UR20, RZ ;  /* 0x000000141f237c24 */ /* 0x000fe2000f8e02ff */
[----:B------:R-:W-:Y:S01]  /*0b50*/  ULDC.64 UR18, c[0x0][0x248] ;  /* 0x0000920000127ab9 */ /* 0x000fe20000000a00 */
[----:B------:R-:W-:Y:S01]  /*0b60*/  IMAD.U32 R32, RZ, RZ, UR10 ;  /* 0x0000000aff207e24 */ /* 0x000fe2000f8e00ff */
[----:B------:R-:W-:Y:S02]  /*0b70*/  USHF.R.S32.HI UR16, URZ, 0x1f, UR18 ;  /* 0x0000001f3f107899 */ /* 0x000fe40008011412 */
[----:B------:R-:W-:Y:S01]  /*0b80*/  MOV R33, UR8 ;  /* 0x0000000800217c02 */ /* 0x000fe20008000f00 */
[----:B------:R-:W-:Y:S01]  /*0b90*/  UIADD3 UR8, UP0, URZ, -UR12, URZ ;  /* 0x8000000c3f087290 */ /* 0x000fe2000ff1e03f */
        /* <DEDUP_REMOVED lines=10> */
[----:B------:R-:W-:Y:S02]  /*0c40*/  IMAD.IADD R8, R7, 0x1, R29 ;  /* 0x0000000107087824 */ /* 0x000fe400078e021d */
[----:B------:R-:W-:Y:S01]  /*0c50*/  IMAD.U32 R4, RZ, RZ, UR9 ;  /* 0x00000009ff047e24 */ /* 0x000fe2000f8e00ff */
[----:B------:R-:W-:Y:S01]  /*0c60*/  UIADD3.X UR7, URZ, ~UR7, URZ, UP0, !UPT ;  /* 0x800000073f077290 */ /* 0x000fe200087fe43f */
[----:B------:R-:W-:Y:S02]  /*0c70*/  IMAD R8, R8, R11, RZ ;  /* 0x0000000b08087224 */ /* 0x000fe400078e02ff */
[C---:B------:R-:W-:Y:S01]  /*0c80*/  IMAD R15, R36.reuse, UR11, R15 ;  /* 0x0000000b240f7c24 */ /* 0x040fe2000f8e020f */
[----:B------:R-:W-:Y:S01]  /*0c90*/  ULDC.64 UR10, c[0x0][0x260] ;  /* 0x00009800000a7ab9 */ /* 0x000fe20000000a00 */
[----:B------:R-:W-:-:S04]  /*0ca0*/  IMAD.WIDE.U32 R4, R36, UR13, R4 ;  /* 0x0000000d24047c25 */ /* 0x000fc8000f8e0004 */
[----:B------:R-:W-:-:S04]  /*0cb0*/  IMAD.WIDE.U32 R10, R6, R11, RZ ;  /* 0x0000000b060a7225 */ /* 0x000fc800078e00ff */
[----:B------:R-:W-:Y:S02]  /*0cc0*/  IMAD R9, R9, R6, R8 ;  /* 0x0000000609097224 */ /* 0x000fe400078e0208 */
[----:B------:R-:W-:Y:S02]  /*0cd0*/  IMAD.IADD R7, R5, 0x1, R15 ;  /* 0x0000000105077824 */ /* 0x000fe400078e020f */
[----:B------:R-:W-:Y:S01]  /*0ce0*/  IMAD.MOV.U32 R6, RZ, RZ, R4 ;  /* 0x000000ffff067224 */ /* 0x000fe200078e0004 */
[----:B------:R-:W-:Y:S01]  /*0cf0*/  IADD3 R11, R11, R9, RZ ;  /* 0x000000090b0b7210 */ /* 0x000fe20007ffe0ff */
[C---:B------:R-:W-:Y:S02]  /*0d00*/  IMAD R15, R30.reuse, UR4, R35 ;  /* 0x000000041e0f7c24 */ /* 0x040fe4000f8e0223 */
[----:B------:R-:W-:-:S04]  /*0d10*/  IMAD.WIDE.U32 R34, R30, UR20, R6 ;  /* 0x000000141e227c25 */ /* 0x000fc8000f8e0006 */
[----:B------:R-:W-:Y:S02]  /*0d20*/  IMAD R25, R13, UR18, RZ ;  /* 0x000000120d197c24 */ /* 0x000fe4000f8e02ff */
[----:B------:R-:W-:Y:S02]  /*0d30*/  IMAD.IADD R15, R35, 0x1, R15 ;  /* 0x00000001230f7824 */ /* 0x000fe400078e020f */
[----:B------:R-:W-:Y:S02]  /*0d40*/  IMAD R29, R11, R30, RZ ;  /* 0x0000001e0b1d7224 */ /* 0x000fe400078e02ff */
[C---:B------:R-:W-:Y:S02]  /*0d50*/  IMAD R25, R28.reuse, UR16, R25 ;  /* 0x000000101c197c24 */ /* 0x040fe4000f8e0219 */
[----:B------:R-:W-:-:S04]  /*0d60*/  IMAD.WIDE.U32 R8, R28, UR18, R32 ;  /* 0x000000121c087c25 */ /* 0x000fc8000f8e0020 */
[----:B------:R-:W-:Y:S02]  /*0d70*/  IMAD R15, R15, UR21, RZ ;  /* 0x000000150f0f7c24 */ /* 0x000fe4000f8e02ff */
[----:B------:R-:W-:-:S04]  /*0d80*/  IMAD.WIDE.U32 R32, R30, R10, R36 ;  /* 0x0000000a1e207225 */ /* 0x000fc800078e0024 */
[----:B------:R-:W-:Y:S01]  /*0d90*/  IMAD R29, R31, R10, R29 ;  /* 0x0000000a1f1d7224 */ /* 0x000fe200078e021d */
[----:B------:R-:W-:Y:S01]  /*0da0*/  MOV R10, R8 ;  /* 0x00000008000a7202 */ /* 0x000fe20000000f00 */
[----:B------:R-:W-:Y:S02]  /*0db0*/  IMAD.IADD R11, R9, 0x1, R25 ;  /* 0x00000001090b7824 */ /* 0x000fe400078e0219 */
[----:B------:R-:W-:Y:S02]  /*0dc0*/  IMAD R25, R34, UR5, R15 ;  /* 0x0000000522197c24 */ /* 0x000fe4000f8e020f */
[----:B------:R-:W-:Y:S02]  /*0dd0*/  IMAD.IADD R15, R33, 0x1, R29 ;  /* 0x00000001210f7824 */ /* 0x000fe400078e021d */
[----:B------:R-:W-:Y:S02]  /*0de0*/  IMAD.MOV.U32 R29, RZ, RZ, R13 ;  /* 0x000000ffff1d7224 */ /* 0x000fe400078e000d */
[----:B------:R-:W-:-:S02]  /*0df0*/  IMAD R13, R15, UR10, RZ ;  /* 0x0000000a0f0d7c24 */ /* 0x000fc4000f8e02ff */
[----:B------:R-:W-:Y:S01]  /*0e00*/  IMAD.U32 R35, RZ, RZ, UR7 ;  /* 0x00000007ff237e24 */ /* 0x000fe2000f8e00ff */
[----:B------:R-:W-:Y:S01]  /*0e10*/  USHF.R.S32.HI UR7, URZ, 0x1f, UR19 ;  /* 0x0000001f3f077899 */ /* 0x000fe20008011413 */
[----:B------:R-:W-:Y:S01]  /*0e20*/  IMAD.WIDE.U32 R30, R34, UR21, R10 ;  /* 0x00000015221e7c25 */ /* 0x000fe2000f8e000a */
[----:B------:R-:W-:-:S03]  /*0e30*/  MOV R34, UR8 ;  /* 0x0000000800227c02 */ /* 0x000fc60008000f00 */
[----:B------:R-:W-:-:S04]  /*0e40*/  IMAD.WIDE.U32 R28, R32, UR10, R28 ;  /* 0x0000000a201c7c25 */ /* 0x000fc8000f8e001c */
[----:B------:R-:W-:Y:S02]  /*0e50*/  IMAD R33, R12, R32, R13 ;  /* 0x000000200c217224 */ /* 0x000fe400078e020d */
[----:B------:R-:W-:Y:S02]  /*0e60*/  IMAD R15, R27, UR19, RZ ;  /* 0x000000131b0f7c24 */ /* 0x000fe4000f8e02ff */
[C---:B------:R-:W-:Y:S01]  /*0e70*/  IMAD.WIDE.U32 R12, R14.reuse, UR19, R34 ;  /* 0x000000130e0c7c25 */ /* 0x040fe2000f8e0022 */
[----:B------:R-:W-:Y:S02]  /*0e80*/  IADD3 R29, R29, R33, RZ ;  /* 0x000000211d1d7210 */ /* 0x000fe40007ffe0ff */
[----:B------:R-:W-:Y:S01]  /*0e90*/  MOV R33, R27 ;  /* 0x0000001b00217202 */ /* 0x000fe20000000f00 */
[----:B------:R-:W-:Y:S02]  /*0ea0*/  IMAD R15, R14, UR7, R15 ;  /* 0x000000070e0f7c24 */ /* 0x000fe4000f8e020f */
[----:B------:R-:W-:-:S02]  /*0eb0*/  IMAD.IADD R25, R31, 0x1, R25 ;  /* 0x000000011f197824 */ /* 0x000fc400078e0219 */
[----:B------:R-:W-:Y:S02]  /*0ec0*/  IMAD.MOV.U32 R32, RZ, RZ, R14 ;  /* 0x000000ffff207224 */ /* 0x000fe400078e000e */
[----:B------:R-:W-:Y:S02]  /*0ed0*/  IMAD.IADD R15, R13, 0x1, R15 ;  /* 0x000000010d0f7824 */ /* 0x000fe400078e020f */
[----:B------:R-:W-:Y:S02]  /*0ee0*/  IMAD R25, R25, R20, RZ ;  /* 0x0000001419197224 */ /* 0x000fe400078e02ff */
[----:B------:R-:W-:Y:S02]  /*0ef0*/  IMAD R29, R29, UR11, RZ ;  /* 0x0000000b1d1d7c24 */ /* 0x000fe4000f8e02ff */
[----:B------:R-:W-:Y:S02]  /*0f00*/  IMAD.MOV.U32 R14, RZ, RZ, R12 ;  /* 0x000000ffff0e7224 */ /* 0x000fe400078e000c */
[----:B------:R-:W-:-:S04]  /*0f10*/  IMAD.WIDE.U32 R32, R28, UR11, R32 ;  /* 0x0000000b1c207c25 */ /* 0x000fc8000f8e0020 */
[----:B------:R-:W-:Y:S01]  /*0f20*/  IMAD.WIDE.U32 R34, R30, R20, R14 ;  /* 0x000000141e227225 */ /* 0x000fe200078e000e */
[----:B------:R-:W-:-:S03]  /*0f30*/  LEA R22, P1, R32, R22, 0x3 ;  /* 0x0000001620167211 */ /* 0x000fc600078218ff */
[----:B------:R-:W-:Y:S01]  /*0f40*/  IMAD R25, R30, UR6, R25 ;  /* 0x000000061e197c24 */ /* 0x000fe2000f8e0219 */
[----:B------:R-:W-:Y:S01]  /*0f50*/  LEA R2, P2, R34, R2, 0x3 ;  /* 0x0000000222027211 */ /* 0x000fe200078418ff */
[----:B------:R-:W-:Y:S02]  /*0f60*/  IMAD R29, R26, R28, R29 ;  /* 0x0000001c1a1d7224 */ /* 0x000fe400078e021d */
[----:B------:R-:W-:-:S03]  /*0f70*/  IMAD.IADD R25, R35, 0x1, R25 ;  /* 0x0000000123197824 */ /* 0x000fc600078e0219 */
[----:B------:R-:W-:Y:S02]  /*0f80*/  IADD3 R27, R33, R29, RZ ;  /* 0x0000001d211b7210 */ /* 0x000fe40007ffe0ff */
[----:B------:R-:W-:Y:S02]  /*0f90*/  LEA.HI.X R3, R34, R3, R25, 0x3, P2 ;  /* 0x0000000322037211 */ /* 0x000fe400010f1c19 */
[----:B------:R-:W-:Y:S01]  /*0fa0*/  LEA.HI.X R23, R32, R23, R27, 0x3, P1 ;  /* 0x0000001720177211 */ /* 0x000fe200008f1c1b */
[----:B------:R-:W-:Y:S06]  /*0fb0*/  @P0 BRA `(.L_x_709) ;  /* 0x0000000800c40947 */ /* 0x000fec0003800000 */
[----:B------:R-:W-:-:S07]  /*0fc0*/  IMAD.MOV.U32 R42, RZ, RZ, RZ ;  /* 0x000000ffff2a7224 */ /* 0x000fce00078e00ff */
.L_x_721:
[----:B0-----:R-:W0:Y:S01]  /*0fd0*/  LDC R20, c[0x0][0x234] ;  /* 0x00008d00ff147b82 */ /* 0x001e220000000800 */
[----:B------:R-:W-:Y:S02]  /*0fe0*/  ULDC UR7, c[0x0][0x250] ;  /* 0x0000940000077ab9 */ /* 0x000fe40000000800 */
[----:B------:R-:W-:-:S05]  /*0ff0*/  IMAD R39, R42, UR7, RZ ;  /* 0x000000072a277c24 */ /* 0x000fca000f8e02ff */
[----:B------:R-:W-:-:S04]  /*1000*/  IADD3 R40, P1, R39, R4, RZ ;  /* 0x0000000427287210 */ /* 0x000fc80007f3e0ff */
[----:B------:R-:W-:Y:S02]  /*1010*/  LEA.HI.X.SX32 R39, R39, R7, 0x1, P1 ;  /* 0x0000000727277211 */ /* 0x000fe400008f0eff */
[----:B0-----:R-:W-:-:S13]  /*1020*/  ISETP.GE.AND P0, PT, R20, 0x1, PT ;  /* 0x000000011400780c */ /* 0x001fda0003f06270 */
[----:B------:R-:W-:Y:S05]  /*1030*/  @!P0 BRA `(.L_x_710) ;  /* 0x0000000800948947 */ /* 0x000fea0003800000 */
[----:B------:R-:W-:-:S07]  /*1040*/  IMAD.MOV.U32 R37, RZ, RZ, RZ ;  /* 0x000000ffff257224 */ /* 0x000fce00078e00ff */
.L_x_720:
[----:B0-----:R-:W0:Y:S01]  /*1050*/  LDC.64 R24, c[0x0][0x230] ;  /* 0x00008c00ff187b82 */ /* 0x001e220000000a00 */
[----:B------:R-:W-:Y:S01]  /*1060*/  ULDC.64 UR8, c[0x0][0x250] ;  /* 0x0000940000087ab9 */ /* 0x000fe20000000a00 */
[----:B------:R-:W-:Y:S01]  /*1070*/  ULDC UR7, c[0x0][0x224] ;  /* 0x0000890000077ab9 */ /* 0x000fe20000000800 */
[----:B------:R-:W-:Y:S01]  /*1080*/  IMAD R21, R37, UR9, RZ ;  /* 0x0000000925157c24 */ /* 0x000fe2000f8e02ff */
[----:B------:R-:W-:Y:S01]  /*1090*/  ISETP.NE.AND P4, PT, R16, RZ, PT ;  /* 0x000000ff1000720c */ /* 0x000fe20003f85270 */
[----:B------:R-:W-:Y:S02]  /*10a0*/  IMAD R38, R42, UR8, RZ ;  /* 0x000000082a267c24 */ /* 0x000fe4000f8e02ff */
[----:B------:R-:W-:Y:S01]  /*10b0*/  IMAD.U32 R36, RZ, RZ, UR7 ;  /* 0x00000007ff247e24 */ /* 0x000fe2000f8e00ff */
[----:B------:R-:W-:Y:S01]  /*10c0*/  IADD3 R41, P1, R21, R8, RZ ;  /* 0x0000000815297210 */ /* 0x000fe20007f3e0ff */
[----:B------:R-:W-:Y:S01]  /*10d0*/  ULDC UR7, c[0x0][0x228] ;  /* 0x00008a0000077ab9 */ /* 0x000fe20000000800 */
[----:B------:R-:W-:Y:S01]  /*10e0*/  VIADD R37, R37, 0x1 ;  /* 0x0000000125257836 */ /* 0x000fe20000000000 */
[----:B------:R-:W-:Y:S01]  /*10f0*/  MOV R35, UR7 ;  /* 0x0000000700237c02 */ /* 0x000fe20008000f00 */
[----:B------:R-:W-:Y:S01]  /*1100*/  IMAD R38, R38, R36, R21 ;  /* 0x0000002426267224 */ /* 0x000fe200078e0215 */
[----:B------:R-:W-:Y:S01]  /*1110*/  LEA.HI.X.SX32 R34, R21, R11, 0x1, P1 ;  /* 0x0000000b15227211 */ /* 0x000fe200008f0eff */
[----:B------:R-:W-:-:S02]  /*1120*/  IMAD.MOV.U32 R53, RZ, RZ, RZ ;  /* 0x000000ffff357224 */ /* 0x000fc400078e00ff */
[----:B------:R-:W-:Y:S01]  /*1130*/  IMAD R33, R38, R35, RZ ;  /* 0x0000002326217224 */ /* 0x000fe200078e02ff */
[----:B------:R-:W-:Y:S02]  /*1140*/  LOP3.LUT R32, R34, R39, RZ, 0xfc, !PT ;  /* 0x0000002722207212 */ /* 0x000fe400078efcff */
[----:B0-----:R-:W-:Y:S02]  /*1150*/  IADD3 R20, R25, -0x1, RZ ;  /* 0xffffffff19147810 */ /* 0x001fe40007ffe0ff */
[----:B------:R-:W-:Y:S02]  /*1160*/  ISETP.GE.AND P3, PT, R37, R24, PT ;  /* 0x000000182500720c */ /* 0x000fe40003f66270 */
        /* <DEDUP_REMOVED lines=10> */
[----:B------:R-:W-:Y:S02]  /*1210*/  IMAD R43, R38, R35, UR8 ;  /* 0x00000008262b7e24 */ /* 0x000fe4000f8e0223 */
[----:B------:R-:W-:-:S02]  /*1220*/  IMAD.U32 R45, RZ, RZ, UR9 ;  /* 0x00000009ff2d7e24 */ /* 0x000fc4000f8e00ff */
[----:B------:R-:W-:Y:S02]  /*1230*/  IMAD R47, R38, R35, UR7 ;  /* 0x00000007262f7e24 */ /* 0x000fe4000f8e0223 */
[----:B------:R-:W-:-:S07]  /*1240*/  IMAD.U32 R49, RZ, RZ, UR7 ;  /* 0x00000007ff317e24 */ /* 0x000fce000f8e00ff */
.L_x_712:
[C---:B0-----:R-:W-:Y:S01]  /*1250*/  IADD3 R20, P1, R51.reuse, R12, RZ ;  /* 0x0000000c33147210 */ /* 0x041fe20007f3e0ff */
[----:B------:R-:W-:Y:S01]  /*1260*/  ULDC UR7, c[0x0][0x224] ;  /* 0x0000890000077ab9 */ /* 0x000fe20000000800 */
[----:B------:R-:W-:Y:S01]  /*1270*/  ULDC UR8, c[0x0][0x228] ;  /* 0x00008a0000087ab9 */ /* 0x000fe20000000800 */
[----:B------:R-:W-:Y:S01]  /*1280*/  MOV R36, UR7 ;  /* 0x0000000700247c02 */ /* 0x000fe20008000f00 */
[----:B------:R-:W-:Y:S01]  /*1290*/  IMAD.U32 R35, RZ, RZ, UR8 ;  /* 0x00000008ff237e24 */ /* 0x000fe2000f8e00ff */
[----:B------:R-:W-:Y:S01]  /*12a0*/  LEA.HI.X.SX32 R21, R51, R15, 0x1, P1 ;  /* 0x0000000f33157211 */ /* 0x000fe200008f0eff */
[----:B------:R-:W0:Y:S01]  /*12b0*/  LDC R44, c[0x0][0x258] ;  /* 0x00009600ff2c7b82 */ /* 0x000e220000000800 */
[----:B------:R-:W-:Y:S02]  /*12c0*/  ISETP.GE.U32.AND P1, PT, R41, R36, PT ;  /* 0x000000242900720c */ /* 0x000fe40003f26070 */
[----:B------:R-:W-:Y:S02]  /*12d0*/  LOP3.LUT R24, R32, R21, RZ, 0xfc, !PT ;  /* 0x0000001520187212 */ /* 0x000fe400078efcff */
[----:B------:R-:W-:-:S02]  /*12e0*/  ISETP.GE.U32.AND P2, PT, R20, R35, PT ;  /* 0x000000231400720c */ /* 0x000fc40003f46070 */
[----:B------:R-:W-:Y:S02]  /*12f0*/  ISETP.LT.OR P5, PT, R24, RZ, P0 ;  /* 0x000000ff1800720c */ /* 0x000fe400007a1670 */
[----:B------:R-:W-:Y:S02]  /*1300*/  CS2R R24, SRZ ;  /* 0x0000000000187805 */ /* 0x000fe4000001ff00 */
[----:B------:R-:W-:-:S04]  /*1310*/  ISETP.GE.OR.EX P5, PT, R34, UR5, P5, P1 ;  /* 0x0000000522007c0c */ /* 0x000fc8000afa6710 */
[----:B------:R-:W-:-:S13]  /*1320*/  ISETP.GE.OR.EX P2, PT, R21, UR6, P5, P2 ;  /* 0x0000000615007c0c */ /* 0x000fda000af46720 */
[----:B------:R-:W-:-:S04]  /*1330*/  @!P2 IMAD R27, R38, R35, R51 ;  /* 0x00000023261ba224 */ /* 0x000fc800078e0233 */
[----:B------:R-:W-:-:S05]  /*1340*/  @!P2 IMAD.WIDE R26, R27, 0x8, R2 ;  /* 0x000000081b1aa825 */ /* 0x000fca00078e0202 */
[----:B------:R-:W2:Y:S01]  /*1350*/  @!P2 LDG.E.64 R24, desc[UR14][R26.64] ;  /* 0x0000000e1a18a981 */ /* 0x000ea2000c1e1b00 */
[----:B------:R-:W-:-:S04]  /*1360*/  IADD3 R28, P2, R45, R12, RZ ;  /* 0x0000000c2d1c7210 */ /* 0x000fc80007f5e0ff */
[----:B------:R-:W-:Y:S02]  /*1370*/  LEA.HI.X.SX32 R21, R45, R15, 0x1, P2 ;  /* 0x0000000f2d157211 */ /* 0x000fe400010f0eff */
[----:B------:R-:W-:Y:S02]  /*1380*/  ISETP.GE.U32.AND P2, PT, R28, R35, PT ;  /* 0x000000231c00720c */ /* 0x000fe40003f46070 */
[----:B------:R-:W-:-:S04]  /*1390*/  LOP3.LUT R20, R32, R21, RZ, 0xfc, !PT ;  /* 0x0000001520147212 */ /* 0x000fc800078efcff */
[----:B------:R-:W-:-:S04]  /*13a0*/  ISETP.LT.OR P5, PT, R20, RZ, P0 ;  /* 0x000000ff1400720c */ /* 0x000fc800007a1670 */
[----:B------:R-:W-:-:S04]  /*13b0*/  ISETP.GE.OR.EX P5, PT, R34, UR5, P5, P1 ;  /* 0x0000000522007c0c */ /* 0x000fc8000afa6710 */
[----:B------:R-:W-:Y:S02]  /*13c0*/  ISETP.GE.OR.EX P2, PT, R21, UR6, P5, P2 ;  /* 0x0000000615007c0c */ /* 0x000fe4000af46720 */
[----:B------:R-:W-:-:S11]  /*13d0*/  CS2R R20, SRZ ;  /* 0x0000000000147805 */ /* 0x000fd6000001ff00 */
[----:B------:R-:W-:Y:S01]  /*13e0*/  @!P2 IMAD.WIDE R28, R43, 0x8, R2 ;  /* 0x000000082b1ca825 */ /* 0x000fe200078e0202 */
[----:B--2---:R1:W-:Y:S04]  /*13f0*/  STG.E.64 desc[UR14][R22.64], R24 ;  /* 0x0000001816007986 */ /* 0x0043e8000c101b0e */
[----:B------:R-:W2:Y:S01]  /*1400*/  @!P2 LDG.E.64 R20, desc[UR14][R28.64] ;  /* 0x0000000e1c14a981 */ /* 0x000ea2000c1e1b00 */
[----:B------:R-:W-:-:S04]  /*1410*/  IADD3 R30, P2, R49, R12, RZ ;  /* 0x0000000c311e7210 */ /* 0x000fc80007f5e0ff */
[----:B------:R-:W-:Y:S02]  /*1420*/  LEA.HI.X.SX32 R27, R49, R15, 0x1, P2 ;  /* 0x0000000f311b7211 */ /* 0x000fe400010f0eff */
[----:B------:R-:W-:Y:S01]  /*1430*/  ISETP.GE.U32.AND P2, PT, R30, R35, PT ;  /* 0x000000231e00720c */ /* 0x000fe20003f46070 */
[----:B------:R-:W-:Y:S01]  /*1440*/  IMAD.WIDE R30, R17, 0x8, R22 ;  /* 0x00000008111e7825 */ /* 0x000fe200078e0216 */
[----:B------:R-:W-:-:S04]  /*1450*/  LOP3.LUT R26, R32, R27, RZ, 0xfc, !PT ;  /* 0x0000001b201a7212 */ /* 0x000fc800078efcff */
[----:B------:R-:W-:-:S04]  /*1460*/  ISETP.LT.OR P5, PT, R26, RZ, P0 ;  /* 0x000000ff1a00720c */ /* 0x000fc800007a1670 */
[----:B------:R-:W-:-:S04]  /*1470*/  ISETP.GE.OR.EX P5, PT, R34, UR5, P5, P1 ;  /* 0x0000000522007c0c */ /* 0x000fc8000afa6710 */
[----:B------:R-:W-:Y:S02]  /*1480*/  ISETP.GE.OR.EX P2, PT, R27, UR6, P5, P2 ;  /* 0x000000061b007c0c */ /* 0x000fe4000af46720 */
[----:B------:R-:W-:-:S11]  /*1490*/  CS2R R26, SRZ ;  /* 0x00000000001a7805 */ /* 0x000fd6000001ff00 */
[----:B-1----:R-:W-:-:S04]  /*14a0*/  @!P2 IMAD.WIDE R22, R47, 0x8, R2 ;  /* 0x000000082f16a825 */ /* 0x002fc800078e0202 */
[----:B0-----:R-:W-:Y:S01]  /*14b0*/  IMAD R25, R44, 0x3, R51 ;  /* 0x000000032c197824 */ /* 0x001fe200078e0233 */
[----:B--2---:R0:W-:Y:S04]  /*14c0*/  STG.E.64 desc[UR14][R30.64], R20 ;  /* 0x000000141e007986 */ /* 0x0041e8000c101b0e */
[----:B------:R1:W2:Y:S01]  /*14d0*/  @!P2 LDG.E.64 R26, desc[UR14][R22.64] ;  /* 0x0000000e161aa981 */ /* 0x0002a2000c1e1b00 */
[----:B------:R-:W-:-:S04]  /*14e0*/  IADD3 R28, P2, R25, R12, RZ ;  /* 0x0000000c191c7210 */ /* 0x000fc80007f5e0ff */
[----:B------:R-:W-:Y:S02]  /*14f0*/  LEA.HI.X.SX32 R25, R25, R15, 0x1, P2 ;  /* 0x0000000f19197211 */ /* 0x000fe400010f0eff */
[----:B------:R-:W-:Y:S02]  /*1500*/  ISETP.GE.U32.AND P2, PT, R28, R35, PT ;  /* 0x000000231c00720c */ /* 0x000fe40003f46070 */
[----:B------:R-:W-:Y:S01]  /*1510*/  LOP3.LUT R24, R32, R25, RZ, 0xfc, !PT ;  /* 0x0000001920187212 */ /* 0x000fe200078efcff */
[----:B0-----:R-:W-:-:S03]  /*1520*/  IMAD.WIDE R30, R17, 0x8, R30 ;  /* 0x00000008111e7825 */ /* 0x001fc600078e021e */
[----:B------:R-:W-:-:S04]  /*1530*/  ISETP.LT.OR P5, PT, R24, RZ, P0 ;  /* 0x000000ff1800720c */ /* 0x000fc800007a1670 */
[----:B------:R-:W-:-:S04]  /*1540*/  ISETP.GE.OR.EX P5, PT, R34, UR5, P5, P1 ;  /* 0x0000000522007c0c */ /* 0x000fc8000afa6710 */
[----:B------:R-:W-:-:S13]  /*1550*/  ISETP.GE.OR.EX P2, PT, R25, UR6, P5, P2 ;  /* 0x0000000619007c0c */ /* 0x000fda000af46720 */
[----:B------:R-:W-:-:S04]  /*1560*/  @!P2 IMAD R20, R44, 0x3, R33 ;  /* 0x000000032c14a824 */ /* 0x000fc800078e0221 */
[----:B-1----:R-:W-:Y:S01]  /*1570*/  @!P2 IMAD.IADD R23, R20, 0x1, R51 ;  /* 0x000000011417a824 */ /* 0x002fe200078e0233 */
[----:B------:R-:W-:-:S03]  /*1580*/  CS2R R20, SRZ ;  /* 0x0000000000147805 */ /* 0x000fc6000001ff00 */
[----:B------:R-:W-:Y:S01]  /*1590*/  @!P2 IMAD.WIDE R22, R23, 0x8, R2 ;  /* 0x000000081716a825 */ /* 0x000fe200078e0202 */
[----:B--2---:R0:W-:Y:S04]  /*15a0*/  STG.E.64 desc[UR14][R30.64], R26 ;  /* 0x0000001a1e007986 */ /* 0x0041e8000c101b0e */
[----:B------:R1:W2:Y:S01]  /*15b0*/  @!P2 LDG.E.64 R20, desc[UR14][R22.64] ;  /* 0x0000000e1614a981 */ /* 0x0002a2000c1e1b00 */
[----:B------:R-:W-:Y:S01]  /*15c0*/  IMAD.WIDE R24, R17, 0x8, R30 ;  /* 0x0000000811187825 */ /* 0x000fe200078e021e */
[----:B------:R-:W-:Y:S02]  /*15d0*/  IADD3 R53, R53, 0x4, RZ ;  /* 0x0000000435357810 */ /* 0x000fe40007ffe0ff */
[C---:B------:R-:W-:Y:S01]  /*15e0*/  LEA R49, R44.reuse, R49, 0x2 ;  /* 0x000000312c317211 */ /* 0x040fe200078e10ff */
[C---:B------:R-:W-:Y:S01]  /*15f0*/  IMAD R45, R44.reuse, 0x4, R45 ;  /* 0x000000042c2d7824 */ /* 0x040fe200078e022d */
[----:B------:R-:W-:Y:S01]  /*1600*/  LEA R51, R44, R51, 0x2 ;  /* 0x000000332c337211 */ /* 0x000fe200078e10ff */
[----:B------:R-:W-:-:S02]  /*1610*/  IMAD.IADD R28, R0, 0x1, R53 ;  /* 0x00000001001c7824 */ /* 0x000fc400078e0235 */
[C---:B------:R-:W-:Y:S02]  /*1620*/  IMAD R43, R44.reuse, 0x4, R43 ;  /* 0x000000042c2b7824 */ /* 0x040fe400078e022b */
[----:B------:R-:W-:Y:S01]  /*1630*/  IMAD R47, R44, 0x4, R47 ;  /* 0x000000042c2f7824 */ /* 0x000fe200078e022f */
[----:B------:R-:W-:Y:S01]  /*1640*/  ISETP.NE.AND P1, PT, R28, RZ, PT ;  /* 0x000000ff1c00720c */ /* 0x000fe20003f25270 */
[----:B-1----:R-:W-:Y:S01]  /*1650*/  IMAD.WIDE R22, R17, 0x8, R24 ;  /* 0x0000000811167825 */ /* 0x002fe200078e0218 */
[----:B--2---:R0:W-:Y:S11]  /*1660*/  STG.E.64 desc[UR14][R24.64], R20 ;  /* 0x0000001418007986 */ /* 0x0041f6000c101b0e */
[----:B------:R-:W-:Y:S05]  /*1670*/  @P1 BRA `(.L_x_712) ;  /* 0xfffffff800f41947 */ /* 0x000fea000383ffff */
.L_x_711:
[----:B------:R-:W-:Y:S05]  /*1680*/  @!P4 BRA `(.L_x_713) ;  /* 0x0000000000fcc947 */ /* 0x000fea0003800000 */
[----:B------:R-:W1:Y:S01]  /*1690*/  LDC R28, c[0x0][0x258] ;  /* 0x00009600ff1c7b82 */ /* 0x000e620000000800 */
[----:B------:R-:W-:Y:S01]  /*16a0*/  ULDC UR7, c[0x0][0x220] ;  /* 0x0000880000077ab9 */ /* 0x000fe20000000800 */
[----:B------:R-:W-:Y:S01]  /*16b0*/  BSSY B0, `(.L_x_714) ;  /* 0x0000011000007945 */ /* 0x000fe20003800000 */
[----:B------:R-:W-:-:S04]  /*16c0*/  ISETP.GE.U32.AND P0, PT, R40, UR7, PT ;  /* 0x0000000728007c0c */ /* 0x000fc8000bf06070 */
[----:B------:R-:W-:Y:S01]  /*16d0*/  ISETP.GE.AND.EX P0, PT, R39, UR4, PT, P0 ;  /* 0x0000000427007c0c */ /* 0x000fe2000bf06300 */
[----:B-1----:R-:W-:-:S05]  /*16e0*/  IMAD R53, R53, R28, RZ ;  /* 0x0000001c35357224 */ /* 0x002fca00078e02ff */
[----:B0-----:R-:W-:-:S04]  /*16f0*/  IADD3 R20, P1, R53, R12, RZ ;  /* 0x0000000c35147210 */ /* 0x001fc80007f3e0ff */
[----:B------:R-:W-:Y:S02]  /*1700*/  LEA.HI.X.SX32 R21, R53, R15, 0x1, P1 ;  /* 0x0000000f35157211 */ /* 0x000fe400008f0eff */
[----:B------:R-:W-:Y:S02]  /*1710*/  ISETP.GE.U32.AND P1, PT, R41, R36, PT ;  /* 0x000000242900720c */ /* 0x000fe40003f26070 */
[----:B------:R-:W-:Y:S02]  /*1720*/  LOP3.LUT R24, R32, R21, RZ, 0xfc, !PT ;  /* 0x0000001520187212 */ /* 0x000fe400078efcff */
[----:B------:R-:W-:Y:S02]  /*1730*/  ISETP.GE.U32.AND P4, PT, R20, R35, PT ;  /* 0x000000231400720c */ /* 0x000fe40003f86070 */
[----:B------:R-:W-:Y:S02]  /*1740*/  ISETP.LT.OR P2, PT, R24, RZ, P0 ;  /* 0x000000ff1800720c */ /* 0x000fe40000741670 */
[----:B------:R-:W-:-:S02]  /*1750*/  CS2R R24, SRZ ;  /* 0x0000000000187805 */ /* 0x000fc4000001ff00 */
[----:B------:R-:W-:-:S04]  /*1760*/  ISETP.GE.OR.EX P2, PT, R34, UR5, P2, P1 ;  /* 0x0000000522007c0c */ /* 0x000fc80009746710 */
[----:B------:R-:W-:-:S13]  /*1770*/  ISETP.GE.OR.EX P2, PT, R21, UR6, P2, P4 ;  /* 0x0000000615007c0c */ /* 0x000fda0009746740 */
[----:B------:R-:W-:Y:S05]  /*1780*/  @P2 BRA `(.L_x_715) ;  /* 0x00000000000c2947 */ /* 0x000fea0003800000 */
[----:B------:R-:W-:-:S04]  /*1790*/  IMAD.IADD R25, R33, 0x1, R53 ;  /* 0x0000000121197824 */ /* 0x000fc800078e0235 */
[----:B------:R-:W-:-:S06]  /*17a0*/  IMAD.WIDE R24, R25, 0x8, R2 ;  /* 0x0000000819187825 */ /* 0x000fcc00078e0202 */
[----:B------:R-:W5:Y:S02]  /*17b0*/  LDG.E.64 R24, desc[UR14][R24.64] ;  /* 0x0000000e18187981 */ /* 0x000f64000c1e1b00 */
.L_x_715:
[----:B------:R-:W-:Y:S05]  /*17c0*/  BSYNC B0 ;  /* 0x0000000000007941 */ /* 0x000fea0003800000 */
.L_x_714:
[----:B------:R-:W-:Y:S01]  /*17d0*/  ISETP.NE.AND P2, PT, R16, 0x1, PT ;  /* 0x000000011000780c */ /* 0x000fe20003f45270 */
[----:B-----5:R0:W-:Y:S01]  /*17e0*/  STG.E.64 desc[UR14][R22.64], R24 ;  /* 0x0000001816007986 */ /* 0x0201e2000c101b0e */
[--C-:B------:R-:W-:Y:S01]  /*17f0*/  IMAD.MOV.U32 R20, RZ, RZ, R22.reuse ;  /* 0x000000ffff147224 */ /* 0x100fe200078e0016 */
[----:B------:R-:W-:Y:S01]  /*1800*/  MOV R21, R23 ;  /* 0x0000001700157202 */ /* 0x000fe20000000f00 */
[----:B0-----:R-:W-:-:S09]  /*1810*/  IMAD.WIDE R22, R17, 0x8, R22 ;  /* 0x0000000811167825 */ /* 0x001fd200078e0216 */
[----:B------:R-:W-:Y:S05]  /*1820*/  @!P2 BRA `(.L_x_713) ;  /* 0x000000000094a947 */ /* 0x000fea0003800000 */
[----:B------:R-:W-:Y:S01]  /*1830*/  IMAD.IADD R53, R53, 0x1, R28 ;  /* 0x0000000135357824 */ /* 0x000fe200078e021c */
[----:B------:R-:W-:Y:S01]  /*1840*/  BSSY B0, `(.L_x_716) ;  /* 0x000000e000007945 */ /* 0x000fe20003800000 */
[----:B------:R-:W-:-:S03]  /*1850*/  IMAD.WIDE R26, R17, 0x8, R20 ;  /* 0x00000008111a7825 */ /* 0x000fc600078e0214 */
[----:B------:R-:W-:-:S04]  /*1860*/  IADD3 R22, P2, R53, R12, RZ ;  /* 0x0000000c35167210 */ /* 0x000fc80007f5e0ff */
[----:B------:R-:W-:Y:S02]  /*1870*/  LEA.HI.X.SX32 R23, R53, R15, 0x1, P2 ;  /* 0x0000000f35177211 */ /* 0x000fe400010f0eff */
[----:B------:R-:W-:Y:S02]  /*1880*/  ISETP.GE.U32.AND P4, PT, R22, R35, PT ;  /* 0x000000231600720c */ /* 0x000fe40003f86070 */
[----:B------:R-:W-:-:S04]  /*1890*/  LOP3.LUT R24, R32, R23, RZ, 0xfc, !PT ;  /* 0x0000001720187212 */ /* 0x000fc800078efcff */
[----:B------:R-:W-:Y:S02]  /*18a0*/  ISETP.LT.OR P2, PT, R24, RZ, P0 ;  /* 0x000000ff1800720c */ /* 0x000fe40000741670 */
[----:B------:R-:W-:Y:S02]  /*18b0*/  CS2R R24, SRZ ;  /* 0x0000000000187805 */ /* 0x000fe4000001ff00 */
[----:B------:R-:W-:-:S04]  /*18c0*/  ISETP.GE.OR.EX P2, PT, R34, UR5, P2, P1 ;  /* 0x0000000522007c0c */ /* 0x000fc80009746710 */
[----:B------:R-:W-:-:S13]  /*18d0*/  ISETP.GE.OR.EX P2, PT, R23, UR6, P2, P4 ;  /* 0x0000000617007c0c */ /* 0x000fda0009746740 */
[----:B------:R-:W-:Y:S05]  /*18e0*/  @P2 BRA `(.L_x_717) ;  /* 0x00000000000c2947 */ /* 0x000fea0003800000 */
[----:B------:R-:W-:-:S04]  /*18f0*/  IMAD.IADD R25, R33, 0x1, R53 ;  /* 0x0000000121197824 */ /* 0x000fc800078e0235 */
[----:B------:R-:W-:-:S06]  /*1900*/  IMAD.WIDE R24, R25, 0x8, R2 ;  /* 0x0000000819187825 */ /* 0x000fcc00078e0202 */
[----:B------:R-:W5:Y:S02]  /*1910*/  LDG.E.64 R24, desc[UR14][R24.64] ;  /* 0x0000000e18187981 */ /* 0x000f64000c1e1b00 */
.L_x_717:
[----:B------:R-:W-:Y:S05]  /*1920*/  BSYNC B0 ;  /* 0x0000000000007941 */ /* 0x000fea0003800000 */
.L_x_716:
[----:B-----5:R1:W-:Y:S01]  /*1930*/  STG.E.64 desc[UR14][R26.64], R24 ;  /* 0x000000181a007986 */ /* 0x0203e2000c101b0e */
[----:B------:R-:W-:Y:S01]  /*1940*/  ISETP.NE.AND P2, PT, R16, 0x2, PT ;  /* 0x000000021000780c */ /* 0x000fe20003f45270 */
[----:B------:R-:W-:-:S12]  /*1950*/  IMAD.WIDE R22, R17, 0x10, R20 ;  /* 0x0000001011167825 */ /* 0x000fd800078e0214 */
[----:B-1----:R-:W-:Y:S05]  /*1960*/  @!P2 BRA `(.L_x_713) ;  /* 0x000000000044a947 */ /* 0x002fea0003800000 */
[----:B------:R-:W-:Y:S01]  /*1970*/  IADD3 R53, R53, R28, RZ ;  /* 0x0000001c35357210 */ /* 0x000fe20007ffe0ff */
[----:B------:R-:W-:Y:S03]  /*1980*/  BSSY B0, `(.L_x_718) ;  /* 0x000000d000007945 */ /* 0x000fe60003800000 */
        /* <DEDUP_REMOVED lines=8> */
[----:B------:R-:W-:Y:S05]  /*1a10*/  @P0 BRA `(.L_x_719) ;  /* 0x00000000000c0947 */ /* 0x000fea0003800000 */
[----:B------:R-:W-:-:S04]  /*1a20*/  IMAD.IADD R25, R33, 0x1, R53 ;  /* 0x0000000121197824 */ /* 0x000fc800078e0235 */
[----:B------:R-:W-:-:S06]  /*1a30*/  IMAD.WIDE R24, R25, 0x8, R2 ;  /* 0x0000000819187825 */ /* 0x000fcc00078e0202 */
[----:B------:R-:W5:Y:S02]  /*1a40*/  LDG.E.64 R24, desc[UR14][R24.64] ;  /* 0x0000000e18187981 */ /* 0x000f64000c1e1b00 */
.L_x_719:
[----:B------:R-:W-:Y:S05]  /*1a50*/  BSYNC B0 ;  /* 0x0000000000007941 */ /* 0x000fea0003800000 */
.L_x_718:
[----:B-----5:R0:W-:Y:S02]  /*1a60*/  STG.E.64 desc[UR14][R22.64], R24 ;  /* 0x0000001816007986 */ /* 0x0201e4000c101b0e */
[----:B0-----:R-:W-:-:S07]  /*1a70*/  IMAD.WIDE R22, R17, 0x18, R20 ;  /* 0x0000001811167825 */ /* 0x001fce00078e0214 */
.L_x_713:
[----:B------:R-:W-:Y:S05]  /*1a80*/  @!P3 BRA `(.L_x_720) ;  /* 0xfffffff40070b947 */ /* 0x000fea000383ffff */
.L_x_710:
[----:B------:R-:W-:Y:S01]  /*1a90*/  VIADD R42, R42, 0x1 ;  /* 0x000000012a2a7836 */ /* 0x000fe20000000000 */
[----:B------:R-:W-:-:S04]  /*1aa0*/  ULDC UR7, c[0x0][0x22c] ;  /* 0x00008b0000077ab9 */ /* 0x000fc80000000800 */
[----:B------:R-:W-:-:S13]  /*1ab0*/  ISETP.GE.AND P0, PT, R42, UR7, PT ;  /* 0x000000072a007c0c */ /* 0x000fda000bf06270 */
[----:B------:R-:W-:Y:S05]  /*1ac0*/  @!P0 BRA `(.L_x_721) ;  /* 0xfffffff400408947 */ /* 0x000fea000383ffff */
.L_x_709:
        /* <DEDUP_REMOVED lines=10> */
        .weak           $__internal_15_$__cuda_sm20_div_s64
        .type           $__internal_15_$__cuda_sm20_div_s64,@function
        .size           $__internal_15_$__cuda_sm20_div_s64,(.L_x_739 - $__internal_15_$__cuda_sm20_div_s64)
$__internal_15_$__cuda_sm20_div_s64:
        /* <DEDUP_REMOVED lines=22> */
[----:B------:R-:W-:-:S04]  /*1cd0*/  IMAD.X R24, R33, 0x1, R21, P0 ;  /* 0x0000000121187824 */ /* 0x000fc800000e0615 */
[----:B------:R-:W-:Y:S01]  /*1ce0*/  IMAD.WIDE.U32 R20, R25, R6, RZ ;  /* 0x0000000619147225 */ /* 0x000fe200078e00ff */
[----:B------:R-:W-:-:S03]  /*1cf0*/  IADD3.X R31, RZ, RZ, R24, P2, P1 ;  /* 0x000000ffff1f7210 */ /* 0x000fc600017e2418 */
[----:B------:R-:W-:Y:S01]  /*1d00*/  IMAD R21, R25, R7, R21 ;  /* 0x0000000719157224 */ /* 0x000fe200078e0215 */
[----:B------:R-:W-:Y:S02]  /*1d10*/  IADD3 R33, P0, RZ, -R20, RZ ;  /* 0x80000014ff217210 */ /* 0x000fe40007f1e0ff */
[----:B------:R-:W-:Y:S01]  /*1d20*/  IADD3 R20, P4, RZ, -R15, RZ ;  /* 0x8000000fff147210 */ /* 0x000fe20007f9e0ff */
[----:B------:R-:W-:Y:S02]  /*1d30*/  IMAD R21, R31, R6, R21 ;  /* 0x000000061f157224 */ /* 0x000fe400078e0215 */
[----:B------:R-:W-:-:S03]  /*1d40*/  IMAD.HI.U32 R24, R25, R33, RZ ;  /* 0x0000002119187227 */ /* 0x000fc600078e00ff */
[----:B------:R-:W-:-:S05]  /*1d50*/  IADD3.X R30, RZ, ~R21, RZ, P0, !PT ;  /* 0x80000015ff1e7210 */ /* 0x000fca00007fe4ff */
[----:B------:R-:W-:-:S04]  /*1d60*/  IMAD.WIDE.U32 R24, P0, R25, R30, R24 ;  /* 0x0000001e19187225 */ /* 0x000fc80007800018 */
[C---:B------:R-:W-:Y:S02]  /*1d70*/  IMAD R21, R31.reuse, R30, RZ ;  /* 0x0000001e1f157224 */ /* 0x040fe400078e02ff */
[----:B------:R-:W-:Y:S01]  /*1d80*/  IMAD.HI.U32 R24, P1, R31, R33, R24 ;  /* 0x000000211f187227 */ /* 0x000fe20007820018 */
[----:B------:R-:W-:-:S03]  /*1d90*/  SEL R33, R20, R15, !P3 ;  /* 0x0000000f14217207 */ /* 0x000fc60005800000 */
[----:B------:R-:W-:Y:S01]  /*1da0*/  IMAD.HI.U32 R30, R31, R30, RZ ;  /* 0x0000001e1f1e7227 */ /* 0x000fe200078e00ff */
[----:B------:R-:W-:-:S03]  /*1db0*/  IADD3 R15, P2, R21, R24, RZ ;  /* 0x00000018150f7210 */ /* 0x000fc60007f5e0ff */
[----:B------:R-:W-:Y:S01]  /*1dc0*/  IMAD.X R24, RZ, RZ, ~R11, P4 ;  /* 0x000000ffff187224 */ /* 0x000fe200020e0e0b */
[----:B------:R-:W-:Y:S01]  /*1dd0*/  IADD3.X R31, R30, R31, RZ, P0, !PT ;  /* 0x0000001f1e1f7210 */ /* 0x000fe200007fe4ff */
[----:B------:R-:W-:-:S03]  /*1de0*/  IMAD.HI.U32 R20, R15, R33, RZ ;  /* 0x000000210f147227 */ /* 0x000fc600078e00ff */
[-C--:B------:R-:W-:Y:S01]  /*1df0*/  SEL R24, R24, R11.reuse, !P3 ;  /* 0x0000000b18187207 */ /* 0x080fe20005800000 */
[----:B------:R-:W-:Y:S01]  /*1e00*/  IMAD.MOV.U32 R21, RZ, RZ, RZ ;  /* 0x000000ffff157224 */ /* 0x000fe200078e00ff */
[----:B------:R-:W-:Y:S02]  /*1e10*/  IADD3.X R31, RZ, RZ, R31, P2, P1 ;  /* 0x000000ffff1f7210 */ /* 0x000fe400017e241f */
[----:B------:R-:W-:Y:S01]  /*1e20*/  LOP3.LUT R11, R9, R11, RZ, 0x3c, !PT ;  /* 0x0000000b090b7212 */ /* 0x000fe200078e3cff */
        /* <DEDUP_REMOVED lines=12> */
[----:B------:R-:W-:-:S05]  /*1ef0*/  IMAD R21, R15, R6, R21 ;  /* 0x000000060f157224 */ /* 0x000fca00078e0215 */
[----:B------:R-:W-:Y:S02]  /*1f00*/  IADD3.X R35, ~R21, R24, RZ, P1, !PT ;  /* 0x0000001815237210 */ /* 0x000fe40000ffe5ff */
[----:B------:R-:W-:Y:S02]  /*1f10*/  IADD3 R21, P1, R33, -R6, RZ ;  /* 0x8000000621157210 */ /* 0x000fe40007f3e0ff */
[C---:B------:R-:W-:Y:S02]  /*1f20*/  ISETP.GE.U32.AND.EX P0, PT, R35.reuse, R7, PT, P0 ;  /* 0x000000072300720c */ /* 0x040fe40003f06100 */
[----:B------:R-:W-:Y:S01]  /*1f30*/  IADD3.X R24, RZ, R15, RZ, P2, !PT ;  /* 0x0000000fff187210 */ /* 0x000fe200017fe4ff */
[----:B------:R-:W-:Y:S01]  /*1f40*/  IMAD.X R31, R35, 0x1, ~R7, P1 ;  /* 0x00000001231f7824 */ /* 0x000fe200008e0e07 */
[----:B------:R-:W-:Y:S02]  /*1f50*/  SEL R21, R21, R33, P0 ;  /* 0x0000002115157207 */ /* 0x000fe40000000000 */
[----:B------:R-:W-:-:S02]  /*1f60*/  SEL R25, R20, R25, P0 ;  /* 0x0000001914197207 */ /* 0x000fc40000000000 */
[----:B------:R-:W-:Y:S02]  /*1f70*/  SEL R31, R31, R35, P0 ;  /* 0x000000231f1f7207 */ /* 0x000fe40000000000 */
[----:B------:R-:W-:Y:S02]  /*1f80*/  ISETP.GE.U32.AND P1, PT, R21, R6, PT ;  /* 0x000000061500720c */ /* 0x000fe40003f26070 */
[----:B------:R-:W-:Y:S02]  /*1f90*/  SEL R6, R24, R15, P0 ;  /* 0x0000000f18067207 */ /* 0x000fe40000000000 */
[----:B------:R-:W-:Y:S02]  /*1fa0*/  IADD3 R30, P2, R25, 0x1, RZ ;  /* 0x00000001191e7810 */ /* 0x000fe40007f5e0ff */
        /* <DEDUP_REMOVED lines=15> */
[----:B------:R-:W-:Y:S06]  /*20a0*/  RET.REL.NODEC R6 `(_ZN2at6native14vol2col_kernelIdEEvlPKT_iiiiiiiiiiiiiiiiiiPS2_) ;  /* 0xffffffdc06d47950 */ /* 0x000fec0003c3ffff */
.L_x_723:
        /* <DEDUP_REMOVED lines=13> */
.L_x_739:


//--------------------- .nv.shared.reserved.0     --------------------------
	.section	.nv.shared.reserved.0,"aw",@nobits
	.weak		__nv_reservedSMEM_offset_0_alias
	.size		__nv_reservedSMEM_offset_0_alias, 0, 0
	.other		__nv_reservedSMEM_offset_0_alias,@"STO_CUDA_RESERVED_SHARED STV_DEFAULT"
__nv_reservedSMEM_offset_0_alias:
	.zero		0


//--------------------- .nv.global                --------------------------
	.section	.nv.global,"aw",@nobits
.nv.global:
	.type		_ZN57_INTERNAL_fc722a4f_26_NaiveDilatedConvolution_cu_8f80f47d4cuda3std3__48in_placeE,@object
	.size		_ZN57_INTERNAL_fc722a4f_26_NaiveDilatedConvolution_cu_8f80f47d4cuda3std3__48in_placeE,(_ZN57_INTERNAL_fc722a4f_26_NaiveDilatedConvolution_cu_8f80f47d4cuda3std6ranges3__45__cpo8distanceE - _ZN57_INTERNAL_fc722a4f_26_NaiveDilatedConvolution_cu_8f80f47d4cuda3std3__48in_placeE)
_ZN57_INTERNAL_fc722a4f_26_NaiveDilatedConvolution_cu_8f80f47d4cuda3std3__48in_placeE:
	.zero		1
	.type		_ZN57_INTERNAL_fc722a4f_26_NaiveDilatedConvolution_cu_8f80f47d4cuda3std6ranges3__45__cpo8distanceE,@object
	.size		_ZN57_INTERNAL_fc722a4f_26_NaiveDilatedConvolution_cu_8f80f47d4cuda3std6ranges3__45__cpo8distanceE,(_ZN57_INTERNAL_fc722a4f_26_NaiveDilatedConvolution_cu_8f80f47d4cuda3std3__45__cpo6cbeginE - _ZN57_INTERNAL_fc722a4f_26_NaiveDilatedConvolution_cu_8f80f47d4cuda3std6ranges3__45__cpo8distanceE)
_ZN57_INTERNAL_fc722a4f_26_NaiveDilatedConvolution_cu_8f80f47d4cuda3std6ranges3__45__cpo8distanceE:
	.zero		1
	.type		_ZN57_INTERNAL_fc722a4f_26_NaiveDilatedConvolution_cu_8f80f47d4cuda3std3__45__cpo6cbeginE,@object
	.size		_ZN57_INTERNAL_fc722a4f_26_NaiveDilatedConvolution_cu_8f80f47d4cuda3std3__45__cpo6cbeginE,(_ZN57_INTERNAL_fc722a4f_26_NaiveDilatedConvolution_cu_8f80f47d4cuda3std6ranges3__45__cpo7advanceE - _ZN57_INTERNAL_fc722a4f_26_NaiveDilatedConvolution_cu_8f80f47d4cuda3std3__45__cpo6cbeginE)
_ZN57_INTERNAL_fc722a4f_26_NaiveDilatedConvolution_cu_8f80f47d4cuda3std3__45__cpo6cbeginE:
	.zero		1
	.type		_ZN57_INTERNAL_fc722a4f_26_NaiveDilatedConvolution_cu_8f80f47d4cuda3std6ranges3__45__cpo7advanceE,@object
	.size		_ZN57_INTERNAL_fc722a4f_26_NaiveDilatedConvolution_cu_8f80f47d4cuda3std6ranges3__45__cpo7advanceE,(_ZN57_INTERNAL_fc722a4f_26_NaiveDilatedConvolution_cu_8f80f47d4cuda3std3__45__cpo7crbeginE - _ZN57_INTERNAL_fc722a4f_26_NaiveDilatedConvolution_cu_8f80f47d4cuda3std6ranges3__45__cpo7advanceE)
_ZN57_INTERNAL_fc722a4f_26_NaiveDilatedConvolution_cu_8f80f47d4cuda3std6ranges3__45__cpo7advanceE:
	.zero		1
	.type		_ZN57_INTERNAL_fc722a4f_26_NaiveDilatedConvolution_cu_8f80f47d4cuda3std3__45__cpo7crbeginE,@object
	.size		_ZN57_INTERNAL_fc722a4f_26_NaiveDilatedConvolution_cu_8f80f47d4cuda3std3__45__cpo7crbeginE,(_ZN57_INTERNAL_fc722a4f_26_NaiveDilatedConvolution_cu_8f80f47d4cuda3std6ranges3__45__cpo4dataE - _ZN57_INTERNAL_fc722a4f_26_NaiveDilatedConvolution_cu_8f80f47d4cuda3std3__45__cpo7crbeginE)
_ZN57_INTERNAL_fc722a4f_26_NaiveDilatedConvolution_cu_8f80f47d4cuda3std3__45__cpo7crbeginE:
	.zero		1
	.type		_ZN57_INTERNAL_fc722a4f_26_NaiveDilatedConvolution_cu_8f80f47d4cuda3std6ranges3__45__cpo4dataE,@object
	.size		_ZN57_INTERNAL_fc722a4f_26_NaiveDilatedConvolution_cu_8f80f47d4cuda3std6ranges3__45__cpo4dataE,(_ZN57_INTERNAL_fc722a4f_26_NaiveDilatedConvolution_cu_8f80f47d4cuda3std6ranges3__45__cpo5beginE - _ZN57_INTERNAL_fc722a4f_26_NaiveDilatedConvolution_cu_8f80f47d4cuda3std6ranges3__45__cpo4dataE)
_ZN57_INTERNAL_fc722a4f_26_NaiveDilatedConvolution_cu_8f80f47d4cuda3std6ranges3__45__cpo4dataE:
	.zero		1
	.type		_ZN57_INTERNAL_fc722a4f_26_NaiveDilatedConvolution_cu_8f80f47d4cuda3std6ranges3__45__cpo5beginE,@object
	.size		_ZN57_INTERNAL_fc722a4f_26_NaiveDilatedConvolution_cu_8f80f47d4cuda3std6ranges3__45__cpo5beginE,(_ZN57_INTERNAL_fc722a4f_26_NaiveDilatedConvolution_cu_8f80f47d4cuda3std3__459_GLOBAL__N__fc722a4f_26_NaiveDilatedConvolution_cu_8f80f47d6ignoreE - _ZN57_INTERNAL_fc722a4f_26_NaiveDilatedConvolution_cu_8f80f47d4cuda3std6ranges3__45__cpo5beginE)
_ZN57_INTERNAL_fc722a4f_26_NaiveDilatedConvolution_cu_8f80f47d4cuda3std6ranges3__45__cpo5beginE:
	.zero		1
	.type		_ZN57_INTERNAL_fc722a4f_26_NaiveDilatedConvolution_cu_8f80f47d4cuda3std3__459_GLOBAL__N__fc722a4f_26_NaiveDilatedConvolution_cu_8f80f47d6ignoreE,@object
	.size		_ZN57_INTERNAL_fc722a4f_26_NaiveDilatedConvolution_cu_8f80f47d4cuda3std3__459_GLOBAL__N__fc722a4f_26_NaiveDilatedConvolution_cu_8f80f47d6ignoreE,(_ZN57_INTERNAL_fc722a4f_26_NaiveDilatedConvolution_cu_8f80f47d4cuda3std6ranges3__45__cpo4sizeE - _ZN57_INTERNAL_fc722a4f_26_NaiveDilatedConvolution_cu_8f80f47d4cuda3std3__459_GLOBAL__N__fc722a4f_26_NaiveDilatedConvolution_cu_8f80f47d6ignoreE)
_ZN57_INTERNAL_fc722a4f_26_NaiveDilatedConvolution_cu_8f80f47d4cuda3std3__459_GLOBAL__N__fc722a4f_26_NaiveDilatedConvolution_cu_8f80f47d6ignoreE:
	.zero		1
	.type		_ZN57_INTERNAL_fc722a4f_26_NaiveDilatedConvolution_cu_8f80f47d4cuda3std6ranges3__45__cpo4sizeE,@object
	.size		_ZN57_INTERNAL_fc722a4f_26_NaiveDilatedConvolution_cu_8f80f47d4cuda3std6ranges3__45__cpo4sizeE,(_ZN57_INTERNAL_fc722a4f_26_NaiveDilatedConvolution_cu_8f80f47d4cuda3std3__45__cpo5beginE - _ZN57_INTERNAL_fc722a4f_26_NaiveDilatedConvolution_cu_8f80f47d4cuda3std6ranges3__45__cpo4sizeE)
_ZN57_INTERNAL_fc722a4f_26_NaiveDilatedConvolution_cu_8f80f47d4cuda3std6ranges3__45__cpo4sizeE:
	.zero		1
	.type		_ZN57_INTERNAL_fc722a4f_26_NaiveDilatedConvolution_cu_8f80f47d4cuda3std3__45__cpo5beginE,@object
	.size		_ZN57_INTERNAL_fc722a4f_26_NaiveDilatedConvolution_cu_8f80f47d4cuda3std3__45__cpo5beginE,(_ZN57_INTERNAL_fc722a4f_26_NaiveDilatedConvolution_cu_8f80f47d4cuda3std6ranges3__45__cpo6cbeginE - _ZN57_INTERNAL_fc722a4f_26_NaiveDilatedConvolution_cu_8f80f47d4cuda3std3__45__cpo5beginE)
_ZN57_INTERNAL_fc722a4f_26_NaiveDilatedConvolution_cu_8f80f47d4cuda3std3__45__cpo5beginE:
	.zero		1
	.type		_ZN57_INTERNAL_fc722a4f_26_NaiveDilatedConvolution_cu_8f80f47d4cuda3std6ranges3__45__cpo6cbeginE,@object
	.size		_ZN57_INTERNAL_fc722a4f_26_NaiveDilatedConvolution_cu_8f80f47d4cuda3std6ranges3__45__cpo6cbeginE,(_ZN57_INTERNAL_fc722a4f_26_NaiveDilatedConvolution_cu_8f80f47d4cuda3std3__45__cpo6rbeginE - _ZN57_INTERNAL_fc722a4f_26_NaiveDilatedConvolution_cu_8f80f47d4cuda3std6ranges3__45__cpo6cbeginE)
_ZN57_INTERNAL_fc722a4f_26_NaiveDilatedConvolution_cu_8f80f47d4cuda3std6ranges3__45__cpo6cbeginE:
	.zero		1
	.type		_ZN57_INTERNAL_fc722a4f_26_NaiveDilatedConvolution_cu_8f80f47d4cuda3std3__45__cpo6rbeginE,@object
	.size		_ZN57_INTERNAL_fc722a4f_26_NaiveDilatedConvolution_cu_8f80f47d4cuda3std3__45__cpo6rbeginE,(_ZN57_INTERNAL_fc722a4f_26_NaiveDilatedConvolution_cu_8f80f47d4cuda3std6ranges3__45__cpo4nextE - _ZN57_INTERNAL_fc722a4f_26_NaiveDilatedConvolution_cu_8f80f47d4cuda3std3__45__cpo6rbeginE)
_ZN57_INTERNAL_fc722a4f_26_NaiveDilatedConvolution_cu_8f80f47d4cuda3std3__45__cpo6rbeginE:
	.zero		1
	.type		_ZN57_INTERNAL_fc722a4f_26_NaiveDilatedConvolution_cu_8f80f47d4cuda3std6ranges3__45__cpo4nextE,@object
	.size		_ZN57_INTERNAL_fc722a4f_26_NaiveDilatedConvolution_cu_8f80f47d4cuda3std6ranges3__45__cpo4nextE,(_ZN57_INTERNAL_fc722a4f_26_NaiveDilatedConvolution_cu_8f80f47d4cuda3std6ranges3__45__cpo4swapE - _ZN57_INTERNAL_fc722a4f_26_NaiveDilatedConvolution_cu_8f80f47d4cuda3std6ranges3__45__cpo4nextE)
_ZN57_INTERNAL_fc722a4f_26_NaiveDilatedConvolution_cu_8f80f47d4cuda3std6ranges3__45__cpo4nextE:
	.zero		1
	.type		_ZN57_INTERNAL_fc722a4f_26_NaiveDilatedConvolution_cu_8f80f47d4cuda3std6ranges3__45__cpo4swapE,@object
	.size		_ZN57_INTERNAL_fc722a4f_26_NaiveDilatedConvolution_cu_8f80f47d4cuda3std6ranges3__45__cpo4swapE,(_ZN57_INTERNAL_fc722a4f_26_NaiveDilatedConvolution_cu_8f80f47d4cuda3std3__420unreachable_sentinelE - _ZN57_INTERNAL_fc722a4f_26_NaiveDilatedConvolution_cu_8f80f47d4cuda3std6ranges3__45__cpo4swapE)
_ZN57_INTERNAL_fc722a4f_26_NaiveDilatedConvolution_cu_8f80f47d4cuda3std6ranges3__45__cpo4swapE:
	.zero		1
	.type		_ZN57_INTERNAL_fc722a4f_26_NaiveDilatedConvolution_cu_8f80f47d4cuda3std3__420unreachable_sentinelE,@object
	.size		_ZN57_INTERNAL_fc722a4f_26_NaiveDilatedConvolution_cu_8f80f47d4cuda3std3__420unreachable_sentinelE,(_ZN57_INTERNAL_fc722a4f_26_NaiveDilatedConvolution_cu_8f80f47d6thrust23THRUST_300001_SM_900_NS6system6detail10sequential3seqE - _ZN57_INTERNAL_fc722a4f_26_NaiveDilatedConvolution_cu_8f80f47d4cuda3std3__420unreachable_sentinelE)
_ZN57_INTERNAL_fc722a4f_26_NaiveDilatedConvolution_cu_8f80f47d4cuda3std3__420unreachable_sentinelE:
	.zero		1
	.type		_ZN57_INTERNAL_fc722a4f_26_NaiveDilatedConvolution_cu_8f80f47d6thrust23THRUST_300001_SM_900_NS6system6detail10sequential3seqE,@object
	.size		_ZN57_INTERNAL_fc722a4f_26_NaiveDilatedConvolution_cu_8f80f47d6thrust23THRUST_300001_SM_900_NS6system6detail10sequential3seqE,(_ZN57_INTERNAL_fc722a4f_26_NaiveDilatedConvolution_cu_8f80f47d4cuda3std3__45__cpo4cendE - _ZN57_INTERNAL_fc722a4f_26_NaiveDilatedConvolution_cu_8f80f47d6thrust23THRUST_300001_SM_900_NS6system6detail10sequential3seqE)
_ZN57_INTERNAL_fc722a4f_26_NaiveDilatedConvolution_cu_8f80f47d6thrust23THRUST_300001_SM_900_NS6system6detail10sequential3seqE:
	.zero		1
	.type		_ZN57_INTERNAL_fc722a4f_26_NaiveDilatedConvolution_cu_8f80f47d4cuda3std3__45__cpo4cendE,@object
	.size		_ZN57_INTERNAL_fc722a4f_26_NaiveDilatedConvolution_cu_8f80f47d4cuda3std3__45__cpo4cendE,(_ZN57_INTERNAL_fc722a4f_26_NaiveDilatedConvolution_cu_8f80f47d4cuda3std6ranges3__45__cpo9iter_swapE - _ZN57_INTERNAL_fc722a4f_26_NaiveDilatedConvolution_cu_8f80f47d4cuda3std3__45__cpo4cendE)
_ZN57_INTERNAL_fc722a4f_26_NaiveDilatedConvolution_cu_8f80f47d4cuda3std3__45__cpo4cendE:
	.zero		1
	.type		_ZN57_INTERNAL_fc722a4f_26_NaiveDilatedConvolution_cu_8f80f47d4cuda3std6ranges3__45__cpo9iter_swapE,@object
	.size		_ZN57_INTERNAL_fc722a4f_26_NaiveDilatedConvolution_cu_8f80f47d4cuda3std6ranges3__45__cpo9iter_swapE,(_ZN57_INTERNAL_fc722a4f_26_NaiveDilatedConvolution_cu_8f80f47d4cuda3std3__45__cpo5crendE - _ZN57_INTERNAL_fc722a4f_26_NaiveDilatedConvolution_cu_8f80f47d4cuda3std6ranges3__45__cpo9iter_swapE)
_ZN57_INTERNAL_fc722a4f_26_NaiveDilatedConvolution_cu_8f80f47d4cuda3std6ranges3__45__cpo9iter_swapE:
	.zero		1
	.type		_ZN57_INTERNAL_fc722a4f_26_NaiveDilatedConvolution_cu_8f80f47d4cuda3std3__45__cpo5crendE,@object
	.size		_ZN57_INTERNAL_fc722a4f_26_NaiveDilatedConvolution_cu_8f80f47d4cuda3std3__45__cpo5crendE,(_ZN57_INTERNAL_fc722a4f_26_NaiveDilatedConvolution_cu_8f80f47d4cuda3std6ranges3__45__cpo5cdataE - _ZN57_INTERNAL_fc722a4f_26_NaiveDilatedConvolution_cu_8f80f47d4cuda3std3__45__cpo5crendE)
_ZN57_INTERNAL_fc722a4f_26_NaiveDilatedConvolution_cu_8f80f47d4cuda3std3__45__cpo5crendE:
	.zero		1
	.type		_ZN57_INTERNAL_fc722a4f_26_NaiveDilatedConvolution_cu_8f80f47d4cuda3std6ranges3__45__cpo5cdataE,@object
	.size		_ZN57_INTERNAL_fc722a4f_26_NaiveDilatedConvolution_cu_8f80f47d4cuda3std6ranges3__45__cpo5cdataE,(_ZN57_INTERNAL_fc722a4f_26_NaiveDilatedConvolution_cu_8f80f47d4cuda3std6ranges3__45__cpo3endE - _ZN57_INTERNAL_fc722a4f_26_NaiveDilatedConvolution_cu_8f80f47d4cuda3std6ranges3__45__cpo5cdataE)
_ZN57_INTERNAL_fc722a4f_26_NaiveDilatedConvolution_cu_8f80f47d4cuda3std6ranges3__45__cpo5cdataE:
	.zero		1
	.type		_ZN57_INTERNAL_fc722a4f_26_NaiveDilatedConvolution_cu_8f80f47d4cuda3std6ranges3__45__cpo3endE,@object
	.size		_ZN57_INTERNAL_fc722a4f_26_NaiveDilatedConvolution_cu_8f80f47d4cuda3std6ranges3__45__cpo3endE,(_ZN57_INTERNAL_fc722a4f_26_NaiveDilatedConvolution_cu_8f80f47d4cuda3std3__419piecewise_constructE - _ZN57_INTERNAL_fc722a4f_26_NaiveDilatedConvolution_cu_8f80f47d4cuda3std6ranges3__45__cpo3endE)
_ZN57_INTERNAL_fc722a4f_26_NaiveDilatedConvolution_cu_8f80f47d4cuda3std6ranges3__45__cpo3endE:
	.zero		1
	.type		_ZN57_INTERNAL_fc722a4f_26_NaiveDilatedConvolution_cu_8f80f47d4cuda3std3__419piecewise_constructE,@object
	.size		_ZN57_INTERNAL_fc722a4f_26_NaiveDilatedConvolution_cu_8f80f47d4cuda3std3__419piecewise_constructE,(_ZN57_INTERNAL_fc722a4f_26_NaiveDilatedConvolution_cu_8f80f47d4cuda3std6ranges3__45__cpo5ssizeE - _ZN57_INTERNAL_fc722a4f_26_NaiveDilatedConvolution_cu_8f80f47d4cuda3std3__419piecewise_constructE)
_ZN57_INTERNAL_fc722a4f_26_NaiveDilatedConvolution_cu_8f80f47d4cuda3std3__419piecewise_constructE:
	.zero		1
	.type		_ZN57_INTERNAL_fc722a4f_26_NaiveDilatedConvolution_cu_8f80f47d4cuda3std6ranges3__45__cpo5ssizeE,@object
	.size		_ZN57_INTERNAL_fc722a4f_26_NaiveDilatedConvolution_cu_8f80f47d4cuda3std6ranges3__45__cpo5ssizeE,(_ZN57_INTERNAL_fc722a4f_26_NaiveDilatedConvolution_cu_8f80f47d4cuda3std3__45__cpo3endE - _ZN57_INTERNAL_fc722a4f_26_NaiveDilatedConvolution_cu_8f80f47d4cuda3std6ranges3__45__cpo5ssizeE)
_ZN57_INTERNAL_fc722a4f_26_NaiveDilatedConvolution_cu_8f80f47d4cuda3std6ranges3__45__cpo5ssizeE:
	.zero		1
	.type		_ZN57_INTERNAL_fc722a4f_26_NaiveDilatedConvolution_cu_8f80f47d4cuda3std3__45__cpo3endE,@object
	.size		_ZN57_INTERNAL_fc722a4f_26_NaiveDilatedConvolution_cu_8f80f47d4cuda3std3__45__cpo3endE,(_ZN57_INTERNAL_fc722a4f_26_NaiveDilatedConvolution_cu_8f80f47d4cuda3std6ranges3__45__cpo4cendE - _ZN57_INTERNAL_fc722a4f_26_NaiveDilatedConvolution_cu_8f80f47d4cuda3std3__45__cpo3endE)
_ZN57_INTERNAL_fc722a4f_26_NaiveDilatedConvolution_cu_8f80f47d4cuda3std3__45__cpo3endE:
	.zero		1
	.type		_ZN57_INTERNAL_fc722a4f_26_NaiveDilatedConvolution_cu_8f80f47d4cuda3std6ranges3__45__cpo4cendE,@object
	.size		_ZN57_INTERNAL_fc722a4f_26_NaiveDilatedConvolution_cu_8f80f47d4cuda3std6ranges3__45__cpo4cendE,(_ZN57_INTERNAL_fc722a4f_26_NaiveDilatedConvolution_cu_8f80f47d4cuda3std3__45__cpo4rendE - _ZN57_INTERNAL_fc722a4f_26_NaiveDilatedConvolution_cu_8f80f47d4cuda3std6ranges3__45__cpo4cendE)
_ZN57_INTERNAL_fc722a4f_26_NaiveDilatedConvolution_cu_8f80f47d4cuda3std6ranges3__45__cpo4cendE:
	.zero		1
	.type		_ZN57_INTERNAL_fc722a4f_26_NaiveDilatedConvolution_cu_8f80f47d4cuda3std3__45__cpo4rendE,@object
	.size		_ZN57_INTERNAL_fc722a4f_26_NaiveDilatedConvolution_cu_8f80f47d4cuda3std3__45__cpo4rendE,(_ZN57_INTERNAL_fc722a4f_26_NaiveDilatedConvolution_cu_8f80f47d4cuda3std6ranges3__45__cpo4prevE - _ZN57_INTERNAL_fc722a4f_26_NaiveDilatedConvolution_cu_8f80f47d4cuda3std3__45__cpo4rendE)
_ZN57_INTERNAL_fc722a4f_26_NaiveDilatedConvolution_cu_8f80f47d4cuda3std3__45__cpo4rendE:
	.zero		1
	.type		_ZN57_INTERNAL_fc722a4f_26_NaiveDilatedConvolution_cu_8f80f47d4cuda3std6ranges3__45__cpo4prevE,@object
	.size		_ZN57_INTERNAL_fc722a4f_26_NaiveDilatedConvolution_cu_8f80f47d4cuda3std6ranges3__45__cpo4prevE,(_ZN57_INTERNAL_fc722a4f_26_NaiveDilatedConvolution_cu_8f80f47d4cuda3std6ranges3__45__cpo9iter_moveE - _ZN57_INTERNAL_fc722a4f_26_NaiveDilatedConvolution_cu_8f80f47d4cuda3std6ranges3__45__cpo4prevE)
_ZN57_INTERNAL_fc722a4f_26_NaiveDilatedConvolution_cu_8f80f47d4cuda3std6ranges3__45__cpo4prevE:
	.zero		1
	.type		_ZN57_INTERNAL_fc722a4f_26_NaiveDilatedConvolution_cu_8f80f47d4cuda3std6ranges3__45__cpo9iter_moveE,@object
	.size		_ZN57_INTERNAL_fc722a4f_26_NaiveDilatedConvolution_cu_8f80f47d4cuda3std6ranges3__45__cpo9iter_moveE,(.L_13 - _ZN57_INTERNAL_fc722a4f_26_NaiveDilatedConvolution_cu_8f80f47d4cuda3std6ranges3__45__cpo9iter_moveE)
_ZN57_INTERNAL_fc722a4f_26_NaiveDilatedConvolution_cu_8f80f47d4cuda3std6ranges3__45__cpo9iter_moveE:
	.zero		1
.L_13:


//--------------------- .nv.constant0._ZN2at6native13col2im_kernelIN3c108BFloat16ES3_EEvlPKT_llllllllllllPS4_ --------------------------
	.section	.nv.constant0._ZN2at6native13col2im_kernelIN3c108BFloat16ES3_EEvlPKT_llllllllllllPS4_,"a",@progbits
	.sectionflags	@""
	.align	4
.nv.constant0._ZN2at6native13col2im_kernelIN3c108BFloat16ES3_EEvlPKT_llllllllllllPS4_:
	.zero		648


//--------------------- .nv.constant0._ZN2at6native13vol2im_kernelIN3c108BFloat16ES3_EEvlPKT_jjjjjjjjjjjjjjjjjjjPS4_ --------------------------
	.section	.nv.constant0._ZN2at6native13vol2im_kernelIN3c108BFloat16ES3_EEvlPKT_jjjjjjjjjjjjjjjjjjjPS4_,"a",@progbits
	.sectionflags	@""
	.align	4
.nv.constant0._ZN2at6native13vol2im_kernelIN3c108BFloat16ES3_EEvlPKT_jjjjjjjjjjjjjjjjjjjPS4_:
	.zero		632


//--------------------- .nv.constant0._ZN2at6native13im2col_kernelIN3c108BFloat16EEEvlPKT_llllllllllllPS4_ --------------------------
	.section	.nv.constant0._ZN2at6native13im2col_kernelIN3c108BFloat16EEEvlPKT_llllllllllllPS4_,"a",@progbits
	.sectionflags	@""
	.align	4
.nv.constant0._ZN2at6native13im2col_kernelIN3c108BFloat16EEEvlPKT_llllllllllllPS4_:
	.zero		648


//--------------------- .nv.constant0._ZN2at6native14vol2col_kernelIN3c108BFloat16EEEvlPKT_iiiiiiiiiiiiiiiiiiPS4_ --------------------------
	.section	.nv.constant0._ZN2at6native14vol2col_kernelIN3c108BFloat16EEEvlPKT_iiiiiiiiiiiiiiiiiiPS4_,"a",@progbits
	.sectionflags	@""
	.align	4
.nv.constant0._ZN2at6native14vol2col_kernelIN3c108BFloat16EEEvlPKT_iiiiiiiiiiiiiiiiiiPS4_:
	.zero		624


//--------------------- .nv.constant0._ZN2at6native13col2im_kernelIN3c104HalfES3_EEvlPKT_llllllllllllPS4_ --------------------------
	.section	.nv.constant0._ZN2at6native13col2im_kernelIN3c104HalfES3_EEvlPKT_llllllllllllPS4_,"a",@progbits
	.sectionflags	@""
	.align	4
.nv.constant0._ZN2at6native13col2im_kernelIN3c104HalfES3_EEvlPKT_llllllllllllPS4_:
	.zero		648


//--------------------- .nv.constant0._ZN2at6native13vol2im_kernelIN3c104HalfES3_EEvlPKT_jjjjjjjjjjjjjjjjjjjPS4_ --------------------------
	.section	.nv.constant0._ZN2at6native13vol2im_kernelIN3c104HalfES3_EEvlPKT_jjjjjjjjjjjjjjjjjjjPS4_,"a",@progbits
	.sectionflags	@""
	.align	4
.nv.constant0._ZN2at6native13vol2im_kernelIN3c104HalfES3_EEvlPKT_jjjjjjjjjjjjjjjjjjjPS4_:
	.zero		632


//--------------------- .nv.constant0._ZN2at6native13im2col_kernelIN3c104HalfEEEvlPKT_llllllllllllPS4_ --------------------------
	.section	.nv.constant0._ZN2at6native13im2col_kernelIN3c104HalfEEEvlPKT_llllllllllllPS4_,"a",@progbits
	.sectionflags	@""
	.align	4
.nv.constant0._ZN2at6native13im2col_kernelIN3c104HalfEEEvlPKT_llllllllllllPS4_:
	.zero		648


//--------------------- .nv.constant0._ZN2at6native14vol2col_kernelIN3c104HalfEEEvlPKT_iiiiiiiiiiiiiiiiiiPS4_ --------------------------
	.section	.nv.constant0._ZN2at6native14vol2col_kernelIN3c104HalfEEEvlPKT_iiiiiiiiiiiiiiiiiiPS4_,"a",@progbits
	.sectionflags	@""
	.align	4
.nv.constant0._ZN2at6native14vol2col_kernelIN3c104HalfEEEvlPKT_iiiiiiiiiiiiiiiiiiPS4_:
	.zero		624


//--------------------- .nv.constant0._ZN2at6native13col2im_kernelIffEEvlPKT_llllllllllllPS2_ --------------------------
	.section	.nv.constant0._ZN2at6native13col2im_kernelIffEEvlPKT_llllllllllllPS2_,"a",@progbits
	.sectionflags	@""
	.align	4
.nv.constant0._ZN2at6native13col2im_kernelIffEEvlPKT_llllllllllllPS2_:
	.zero		648


//--------------------- .nv.constant0._ZN2at6native13vol2im_kernelIffEEvlPKT_jjjjjjjjjjjjjjjjjjjPS2_ --------------------------
	.section	.nv.constant0._ZN2at6native13vol2im_kernelIffEEvlPKT_jjjjjjjjjjjjjjjjjjjPS2_,"a",@progbits
	.sectionflags	@""
	.align	4
.nv.constant0._ZN2at6native13vol2im_kernelIffEEvlPKT_jjjjjjjjjjjjjjjjjjjPS2_:
	.zero		632


//--------------------- .nv.constant0._ZN2at6native13im2col_kernelIfEEvlPKT_llllllllllllPS2_ --------------------------
	.section	.nv.constant0._ZN2at6native13im2col_kernelIfEEvlPKT_llllllllllllPS2_,"a",@progbits
	.sectionflags	@""
	.align	4
.nv.constant0._ZN2at6native13im2col_kernelIfEEvlPKT_llllllllllllPS2_:
	.zero		648


//--------------------- .nv.constant0._ZN2at6native14vol2col_kernelIfEEvlPKT_iiiiiiiiiiiiiiiiiiPS2_ --------------------------
	.section	.nv.constant0._ZN2at6native14vol2col_kernelIfEEvlPKT_iiiiiiiiiiiiiiiiiiPS2_,"a",@progbits
	.sectionflags	@""
	.align	4
.nv.constant0._ZN2at6native14vol2col_kernelIfEEvlPKT_iiiiiiiiiiiiiiiiiiPS2_:
	.zero		624


//--------------------- .nv.constant0._ZN2at6native13col2im_kernelIddEEvlPKT_llllllllllllPS2_ --------------------------
	.section	.nv.constant0._ZN2at6native13col2im_kernelIddEEvlPKT_llllllllllllPS2_,"a",@progbits
	.sectionflags	@""
	.align	4
.nv.constant0._ZN2at6native13col2im_kernelIddEEvlPKT_llllllllllllPS2_:
	.zero		648


//--------------------- .nv.constant0._ZN2at6native13vol2im_kernelIddEEvlPKT_jjjjjjjjjjjjjjjjjjjPS2_ --------------------------
	.section	.nv.constant0._ZN2at6native13vol2im_kernelIddEEvlPKT_jjjjjjjjjjjjjjjjjjjPS2_,"a",@progbits
	.sectionflags	@""
	.align	4
.nv.constant0._ZN2at6native13vol2im_kernelIddEEvlPKT_jjjjjjjjjjjjjjjjjjjPS2_:
	.zero		632


//--------------------- .nv.constant0._ZN2at6native13im2col_kernelIdEEvlPKT_llllllllllllPS2_ --------------------------
	.section	.nv.constant0._ZN2at6native13im2col_kernelIdEEvlPKT_llllllllllllPS2_,"a",@progbits
	.sectionflags	@""
	.align	4
.nv.constant0._ZN2at6native13im2col_kernelIdEEvlPKT_llllllllllllPS2_:
	.zero		648


//--------------------- .nv.constant0._ZN2at6native14vol2col_kernelIdEEvlPKT_iiiiiiiiiiiiiiiiiiPS2_ --------------------------
	.section	.nv.constant0._ZN2at6native14vol2col_kernelIdEEvlPKT_iiiiiiiiiiiiiiiiiiPS2_,"a",@progbits
	.sectionflags	@""
	.align	4
.nv.constant0._ZN2at6native14vol2col_kernelIdEEvlPKT_iiiiiiiiiiiiiiiiiiPS2_:
	.zero		624


//--------------------- SYMBOLS --------------------------

	.type		.nv.reservedSmem.offset0,@object
	.size		.nv.reservedSmem.offset0,0x4
